	.target	sm_100a

	.elftype	@"ET_EXEC"


//--------------------- .note.nv.tkinfo           --------------------------
	.section	.note.nv.tkinfo,"",@"SHT_NOTE"
	.sectionflags	@"SHF_NOTE_NV_TKINFO"
	.tkinfo
        /*0018*/ 	.word	0x00000002
        /*0030*/ 	.string	""
        /*0030*/ 	.string	"ptxas"
        /*0030*/ 	.string	"Cuda compilation tools, release 13.0, V13.0.88"
        /*0030*/ 	.string	"Build cuda_13.0.r13.0/compiler.36424714_0"
        /*0030*/ 	.string	"-arch sm_100a -m 64 "



//--------------------- .note.nv.cuinfo           --------------------------
	.section	.note.nv.cuinfo,"",@"SHT_NOTE"
	.sectionflags	@"SHF_NOTE_NV_CUINFO"
        /*0018*/ 	.short	0x0002
        /*001a*/ 	.short	0x0064
        /*001c*/ 	.short	0x0082
	.zero		2


//--------------------- .nv.info                  --------------------------
	.section	.nv.info,"",@"SHT_CUDA_INFO"
	.align	4


	//----- nvinfo : EIATTR_REGCOUNT
	.align		4
        /*0000*/ 	.byte	0x04, 0x2f
        /*0002*/ 	.short	(.L_19 - .L_18)
	.align		4
.L_18:
        /*0004*/ 	.word	index@(_ZN7cutlass13device_kernelINS_4gemm6kernel13GemmUniversalINS1_17GroupProblemShapeIN4cute5tupleIJiiiEEEEENS1_10collective13CollectiveMmaINS1_40MainloopSm100ArrayTmaUmmaWarpSpecializedILi9ELi8ELi2ENS6_IJNS5_1CILi2EEENSC_ILi1EEESE_EEEEENS6_IJNSC_ILi256EEESH_NSC_ILi64EEEEEENS_12float_e4m3_tEPNS6_IJlSE_NSC_ILi0EEEEEESK_SN_NS5_8TiledMMAINS5_8MMA_AtomIJNS5_10MMA_TraitsINS5_25SM100_MMA_F8F6F4_2x1SM_SSEJSK_SK_fSH_SH_NS5_17integral_constantINS5_4UMMA5MajorELSU_0EEESV_NSS_INST_7ScaleInELSW_0EEESX_EEEEEENS5_6LayoutINS6_IJSE_SE_SE_EEENS6_IJSL_SL_SL_EEEEENS6_IJNS5_10UnderscoreES14_S14_EEEEENS5_18SM100_TMA_2SM_LOADENS5_14ComposedLayoutINS5_7SwizzleILi2ELi4ELi3EEENS5_18smem_ptr_flag_bitsILi8EEENS10_INS6_IJNSC_ILi8EEESI_EEENS6_IJSI_SE_EEEEEEEvNS5_8identityES17_S1H_vS1I_EENS_8epilogue10collective18CollectiveEpilogueINS1K_31Sm100PtrArrayTmaWarpSpecializedILi4ELi2ELi64ELb1ELb0EEEJNS6_IJNSC_ILi128EEESH_SI_EEENS6_IJNS10_IS1P_SE_EENS10_ISI_SE_EEEEENS_6half_tEPNS6_IJSE_lSL_EEES1U_S1W_NS1K_6fusion15FusionCallbacksIS1O_NS1X_17LinearCombinationIS1U_fS1U_fLNS_15FloatRoundStyleE2EEES1Q_S1T_JEEENS5_5SM1004TMEM4LOAD26SM100_TMEM_LOAD_16dp256b8xENS5_13SM90_TMA_LOADENS18_INS19_ILi3ELi4ELi3EEENS1B_ILi16EEENS10_INS6_IJSI_S1D_EEENS6_IJSE_SI_EEEEEEENS5_17SM75_U16x8_LDSM_TENS5_14SM90_TMA_STOREES2D_NS5_17SM90_U16x8_STSM_TENS5_39AutoVectorizingCopyWithAssumedAlignmentILi128EEEEEEvvEEEEvNT_6ParamsE)
        /*0008*/ 	.word	0x000000a8


	//----- nvinfo : EIATTR_FRAME_SIZE
	.align		4
.L_19:
        /*000c*/ 	.byte	0x04, 0x11
        /*000e*/ 	.short	(.L_21 - .L_20)
	.align		4
.L_20:
        /*0010*/ 	.word	index@($__internal_3_$__cuda_sm20_div_u64)
        /*0014*/ 	.word	0x00000000


	//----- nvinfo : EIATTR_FRAME_SIZE
	.align		4
.L_21:
        /*0018*/ 	.byte	0x04, 0x11
        /*001a*/ 	.short	(.L_23 - .L_22)
	.align		4
.L_22:
        /*001c*/ 	.word	index@($__internal_2_$__cuda_sm10x_tcgen05_guardrail_trap_unallocated_columns_being_dealloced)
        /*0020*/ 	.word	0x00000000


	//----- nvinfo : EIATTR_FRAME_SIZE
	.align		4
.L_23:
        /*0024*/ 	.byte	0x04, 0x11
        /*0026*/ 	.short	(.L_25 - .L_24)
	.align		4
.L_24:
        /*0028*/ 	.word	index@($__internal_1_$__cuda_sm10x_tcgen05_guardrail_trap_phase_invalid_during_alloc)
        /*002c*/ 	.word	0x00000000


	//----- nvinfo : EIATTR_FRAME_SIZE
	.align		4
.L_25:
        /*0030*/ 	.byte	0x04, 0x11
        /*0032*/ 	.short	(.L_27 - .L_26)
	.align		4
.L_26:
        /*0034*/ 	.word	index@($__internal_0_$__cuda_sm10x_tcgen05_guardrail_trap_col_being_dealloced_not_returned_by_alloc)
        /*0038*/ 	.word	0x00000000


	//----- nvinfo : EIATTR_FRAME_SIZE
	.align		4
.L_27:
        /*003c*/ 	.byte	0x04, 0x11
        /*003e*/ 	.short	(.L_29 - .L_28)
	.align		4
.L_28:
        /*0040*/ 	.word	index@(_ZN7cutlass13device_kernelINS_4gemm6kernel13GemmUniversalINS1_17GroupProblemShapeIN4cute5tupleIJiiiEEEEENS1_10collective13CollectiveMmaINS1_40MainloopSm100ArrayTmaUmmaWarpSpecializedILi9ELi8ELi2ENS6_IJNS5_1CILi2EEENSC_ILi1EEESE_EEEEENS6_IJNSC_ILi256EEESH_NSC_ILi64EEEEEENS_12float_e4m3_tEPNS6_IJlSE_NSC_ILi0EEEEEESK_SN_NS5_8TiledMMAINS5_8MMA_AtomIJNS5_10MMA_TraitsINS5_25SM100_MMA_F8F6F4_2x1SM_SSEJSK_SK_fSH_SH_NS5_17integral_constantINS5_4UMMA5MajorELSU_0EEESV_NSS_INST_7ScaleInELSW_0EEESX_EEEEEENS5_6LayoutINS6_IJSE_SE_SE_EEENS6_IJSL_SL_SL_EEEEENS6_IJNS5_10UnderscoreES14_S14_EEEEENS5_18SM100_TMA_2SM_LOADENS5_14ComposedLayoutINS5_7SwizzleILi2ELi4ELi3EEENS5_18smem_ptr_flag_bitsILi8EEENS10_INS6_IJNSC_ILi8EEESI_EEENS6_IJSI_SE_EEEEEEEvNS5_8identityES17_S1H_vS1I_EENS_8epilogue10collective18CollectiveEpilogueINS1K_31Sm100PtrArrayTmaWarpSpecializedILi4ELi2ELi64ELb1ELb0EEEJNS6_IJNSC_ILi128EEESH_SI_EEENS6_IJNS10_IS1P_SE_EENS10_ISI_SE_EEEEENS_6half_tEPNS6_IJSE_lSL_EEES1U_S1W_NS1K_6fusion15FusionCallbacksIS1O_NS1X_17LinearCombinationIS1U_fS1U_fLNS_15FloatRoundStyleE2EEES1Q_S1T_JEEENS5_5SM1004TMEM4LOAD26SM100_TMEM_LOAD_16dp256b8xENS5_13SM90_TMA_LOADENS18_INS19_ILi3ELi4ELi3EEENS1B_ILi16EEENS10_INS6_IJSI_S1D_EEENS6_IJSE_SI_EEEEEEENS5_17SM75_U16x8_LDSM_TENS5_14SM90_TMA_STOREES2D_NS5_17SM90_U16x8_STSM_TENS5_39AutoVectorizingCopyWithAssumedAlignmentILi128EEEEEEvvEEEEvNT_6ParamsE)
        /*0044*/ 	.word	0x00000000


	//----- nvinfo : EIATTR_MIN_STACK_SIZE
	.align		4
.L_29:
        /*0048*/ 	.byte	0x04, 0x12
        /*004a*/ 	.short	(.L_31 - .L_30)
	.align		4
.L_30:
        /*004c*/ 	.word	index@(_ZN7cutlass13device_kernelINS_4gemm6kernel13GemmUniversalINS1_17GroupProblemShapeIN4cute5tupleIJiiiEEEEENS1_10collective13CollectiveMmaINS1_40MainloopSm100ArrayTmaUmmaWarpSpecializedILi9ELi8ELi2ENS6_IJNS5_1CILi2EEENSC_ILi1EEESE_EEEEENS6_IJNSC_ILi256EEESH_NSC_ILi64EEEEEENS_12float_e4m3_tEPNS6_IJlSE_NSC_ILi0EEEEEESK_SN_NS5_8TiledMMAINS5_8MMA_AtomIJNS5_10MMA_TraitsINS5_25SM100_MMA_F8F6F4_2x1SM_SSEJSK_SK_fSH_SH_NS5_17integral_constantINS5_4UMMA5MajorELSU_0EEESV_NSS_INST_7ScaleInELSW_0EEESX_EEEEEENS5_6LayoutINS6_IJSE_SE_SE_EEENS6_IJSL_SL_SL_EEEEENS6_IJNS5_10UnderscoreES14_S14_EEEEENS5_18SM100_TMA_2SM_LOADENS5_14ComposedLayoutINS5_7SwizzleILi2ELi4ELi3EEENS5_18smem_ptr_flag_bitsILi8EEENS10_INS6_IJNSC_ILi8EEESI_EEENS6_IJSI_SE_EEEEEEEvNS5_8identityES17_S1H_vS1I_EENS_8epilogue10collective18CollectiveEpilogueINS1K_31Sm100PtrArrayTmaWarpSpecializedILi4ELi2ELi64ELb1ELb0EEEJNS6_IJNSC_ILi128EEESH_SI_EEENS6_IJNS10_IS1P_SE_EENS10_ISI_SE_EEEEENS_6half_tEPNS6_IJSE_lSL_EEES1U_S1W_NS1K_6fusion15FusionCallbacksIS1O_NS1X_17LinearCombinationIS1U_fS1U_fLNS_15FloatRoundStyleE2EEES1Q_S1T_JEEENS5_5SM1004TMEM4LOAD26SM100_TMEM_LOAD_16dp256b8xENS5_13SM90_TMA_LOADENS18_INS19_ILi3ELi4ELi3EEENS1B_ILi16EEENS10_INS6_IJSI_S1D_EEENS6_IJSE_SI_EEEEEEENS5_17SM75_U16x8_LDSM_TENS5_14SM90_TMA_STOREES2D_NS5_17SM90_U16x8_STSM_TENS5_39AutoVectorizingCopyWithAssumedAlignmentILi128EEEEEEvvEEEEvNT_6ParamsE)
        /*0050*/ 	.word	0x00000000
.L_31:


//--------------------- .nv.compat                --------------------------
	.section	.nv.compat,"",@"SHT_CUDA_COMPAT_INFO"
	.align	4
        /*0000*/ 	.byte	0x02, 0x09, 0x01, 0x00, 0x02, 0x02, 0x02, 0x00, 0x02, 0x05, 0x05, 0x00, 0x03, 0x07, 0x01, 0x01
        /*0010*/ 	.byte	0x02, 0x03, 0x03, 0x00, 0x02, 0x06, 0x01, 0x00, 0x04, 0x0b, 0x08, 0x00, 0x09, 0x00, 0x00, 0x00
        /*0020*/ 	.byte	0x00, 0x00, 0x00, 0x00


//--------------------- .nv.info._ZN7cutlass13device_kernelINS_4gemm6kernel13GemmUniversalINS1_17GroupProblemShapeIN4cute5tupleIJiiiEEEEENS1_10collective13CollectiveMmaINS1_40MainloopSm100ArrayTmaUmmaWarpSpecializedILi9ELi8ELi2ENS6_IJNS5_1CILi2EEENSC_ILi1EEESE_EEEEENS6_IJNSC_ILi256EEESH_NSC_ILi64EEEEEENS_12float_e4m3_tEPNS6_IJlSE_NSC_ILi0EEEEEESK_SN_NS5_8TiledMMAINS5_8MMA_AtomIJNS5_10MMA_TraitsINS5_25SM100_MMA_F8F6F4_2x1SM_SSEJSK_SK_fSH_SH_NS5_17integral_constantINS5_4UMMA5MajorELSU_0EEESV_NSS_INST_7ScaleInELSW_0EEESX_EEEEEENS5_6LayoutINS6_IJSE_SE_SE_EEENS6_IJSL_SL_SL_EEEEENS6_IJNS5_10UnderscoreES14_S14_EEEEENS5_18SM100_TMA_2SM_LOADENS5_14ComposedLayoutINS5_7SwizzleILi2ELi4ELi3EEENS5_18smem_ptr_flag_bitsILi8EEENS10_INS6_IJNSC_ILi8EEESI_EEENS6_IJSI_SE_EEEEEEEvNS5_8identityES17_S1H_vS1I_EENS_8epilogue10collective18CollectiveEpilogueINS1K_31Sm100PtrArrayTmaWarpSpecializedILi4ELi2ELi64ELb1ELb0EEEJNS6_IJNSC_ILi128EEESH_SI_EEENS6_IJNS10_IS1P_SE_EENS10_ISI_SE_EEEEENS_6half_tEPNS6_IJSE_lSL_EEES1U_S1W_NS1K_6fusion15FusionCallbacksIS1O_NS1X_17LinearCombinationIS1U_fS1U_fLNS_15FloatRoundStyleE2EEES1Q_S1T_JEEENS5_5SM1004TMEM4LOAD26SM100_TMEM_LOAD_16dp256b8xENS5_13SM90_TMA_LOADENS18_INS19_ILi3ELi4ELi3EEENS1B_ILi16EEENS10_INS6_IJSI_S1D_EEENS6_IJSE_SI_EEEEEEENS5_17SM75_U16x8_LDSM_TENS5_14SM90_TMA_STOREES2D_NS5_17SM90_U16x8_STSM_TENS5_39AutoVectorizingCopyWithAssumedAlignmentILi128EEEEEEvvEEEEvNT_6ParamsE --------------------------
	.section	.nv.info._ZN7cutlass13device_kernelINS_4gemm6kernel13GemmUniversalINS1_17GroupProblemShapeIN4cute5tupleIJiiiEEEEENS1_10collective13CollectiveMmaINS1_40MainloopSm100ArrayTmaUmmaWarpSpecializedILi9ELi8ELi2ENS6_IJNS5_1CILi2EEENSC_ILi1EEESE_EEEEENS6_IJNSC_ILi256EEESH_NSC_ILi64EEEEEENS_12float_e4m3_tEPNS6_IJlSE_NSC_ILi0EEEEEESK_SN_NS5_8TiledMMAINS5_8MMA_AtomIJNS5_10MMA_TraitsINS5_25SM100_MMA_F8F6F4_2x1SM_SSEJSK_SK_fSH_SH_NS5_17integral_constantINS5_4UMMA5MajorELSU_0EEESV_NSS_INST_7ScaleInELSW_0EEESX_EEEEEENS5_6LayoutINS6_IJSE_SE_SE_EEENS6_IJSL_SL_SL_EEEEENS6_IJNS5_10UnderscoreES14_S14_EEEEENS5_18SM100_TMA_2SM_LOADENS5_14ComposedLayoutINS5_7SwizzleILi2ELi4ELi3EEENS5_18smem_ptr_flag_bitsILi8EEENS10_INS6_IJNSC_ILi8EEESI_EEENS6_IJSI_SE_EEEEEEEvNS5_8identityES17_S1H_vS1I_EENS_8epilogue10collective18CollectiveEpilogueINS1K_31Sm100PtrArrayTmaWarpSpecializedILi4ELi2ELi64ELb1ELb0EEEJNS6_IJNSC_ILi128EEESH_SI_EEENS6_IJNS10_IS1P_SE_EENS10_ISI_SE_EEEEENS_6half_tEPNS6_IJSE_lSL_EEES1U_S1W_NS1K_6fusion15FusionCallbacksIS1O_NS1X_17LinearCombinationIS1U_fS1U_fLNS_15FloatRoundStyleE2EEES1Q_S1T_JEEENS5_5SM1004TMEM4LOAD26SM100_TMEM_LOAD_16dp256b8xENS5_13SM90_TMA_LOADENS18_INS19_ILi3ELi4ELi3EEENS1B_ILi16EEENS10_INS6_IJSI_S1D_EEENS6_IJSE_SI_EEEEEEENS5_17SM75_U16x8_LDSM_TENS5_14SM90_TMA_STOREES2D_NS5_17SM90_U16x8_STSM_TENS5_39AutoVectorizingCopyWithAssumedAlignmentILi128EEEEEEvvEEEEvNT_6ParamsE,"",@"SHT_CUDA_INFO"
	.sectionflags	@""
	.align	4


	//----- nvinfo : EIATTR_CUDA_API_VERSION
	.align		4
        /*0000*/ 	.byte	0x04, 0x37
        /*0002*/ 	.short	(.L_33 - .L_32)
.L_32:
        /*0004*/ 	.word	0x00000082


	//----- nvinfo : EIATTR_KPARAM_INFO
	.align		4
.L_33:
        /*0008*/ 	.byte	0x04, 0x17
        /*000a*/ 	.short	(.L_35 - .L_34)
.L_34:
        /*000c*/ 	.word	0x00000000
        /*0010*/ 	.short	0x0000
        /*0012*/ 	.short	0x0000
        /*0014*/ 	.byte	0x00, 0xf0, 0x01, 0x24


	//----- nvinfo : EIATTR_AT_ENTRY_FRAGMENTS
	.align		4
.L_35:
        /*0018*/ 	.byte	0x04, 0x4f
        /*001a*/ 	.short	(.L_37 - .L_36)


	//   ....[0]....
.L_36:
        /*001c*/ 	.word	0x00000007


	//----- nvinfo : EIATTR_RESERVED_SMEM_USED
	.align		4
.L_37:
        /*0020*/ 	.byte	0x01, 0x41
	.zero		2


	//----- nvinfo : EIATTR_SPARSE_MMA_MASK
	.align		4
        /*0024*/ 	.byte	0x03, 0x50
        /*0026*/ 	.short	0x0000


	//----- nvinfo : EIATTR_TCGEN05_2CTA_USED
	.align		4
        /*0028*/ 	.byte	0x01, 0x52
	.zero		2


	//----- nvinfo : EIATTR_MAXREG_COUNT
	.align		4
        /*002c*/ 	.byte	0x03, 0x1b
        /*002e*/ 	.short	0x00a8


	//----- nvinfo : EIATTR_NUM_BARRIERS
	.align		4
        /*0030*/ 	.byte	0x02, 0x4c
        /*0032*/ 	.byte	0x07
	.zero		1


	//----- nvinfo : EIATTR_EXTERNS
	.align		4
        /*0034*/ 	.byte	0x04, 0x0f
        /*0036*/ 	.short	(.L_39 - .L_38)


	//   ....[0]....
	.align		4
.L_38:
        /*0038*/ 	.word	index@(__assertfail)


	//----- nvinfo : EIATTR_MERCURY_ISA_VERSION
	.align		4
.L_39:
        /*003c*/ 	.byte	0x03, 0x5f
        /*003e*/ 	.short	0x0101


	//----- nvinfo : EIATTR_INT_WARP_WIDE_INSTR_OFFSETS
	.align		4
        /*0040*/ 	.byte	0x04, 0x31
        /*0042*/ 	.short	(.L_41 - .L_40)


	//   ....[0]....
.L_40:
        /*0044*/ 	.word	0x000011b0


	//   ....[1]....
        /*0048*/ 	.word	0x00001240


	//   ....[2]....
        /*004c*/ 	.word	0x00013a90


	//   ....[3]....
        /*0050*/ 	.word	0x00013ab0


	//   ....[4]....
        /*0054*/ 	.word	0x00013ae0


	//----- nvinfo : EIATTR_COOP_GROUP_MASK_REGIDS
	.align		4
.L_41:
        /*0058*/ 	.byte	0x04, 0x29
        /*005a*/ 	.short	(.L_43 - .L_42)


	//   ....[0]....
.L_42:
        /*005c*/ 	.word	0xffffffff


	//   ....[1]....
        /*0060*/ 	.word	0xffffffff


	//   ....[2]....
        /*0064*/ 	.word	0xffffffff


	//   ....[3]....
        /*0068*/ 	.word	0xffffffff


	//   ....[4]....
        /*006c*/ 	.word	0xffffffff


	//   ....[5]....
        /*0070*/ 	.word	0xffffffff


	//   ....[6]....
        /*0074*/ 	.word	0xffffffff


	//   ....[7]....
        /*0078*/ 	.word	0xffffffff


	//   ....[8]....
        /*007c*/ 	.word	0xffffffff


	//   ....[9]....
        /*0080*/ 	.word	0xffffffff


	//   ....[10]....
        /*0084*/ 	.word	0xffffffff


	//   ....[11]....
        /*0088*/ 	.word	0xffffffff


	//   ....[12]....
        /*008c*/ 	.word	0xffffffff


	//   ....[13]....
        /*0090*/ 	.word	0xffffffff


	//   ....[14]....
        /*0094*/ 	.word	0xffffffff


	//   ....[15]....
        /*0098*/ 	.word	0xffffffff


	//   ....[16]....
        /*009c*/ 	.word	0xffffffff


	//   ....[17]....
        /*00a0*/ 	.word	0xffffffff


	//   ....[18]....
        /*00a4*/ 	.word	0xffffffff


	//   ....[19]....
        /*00a8*/ 	.word	0xffffffff


	//   ....[20]....
        /*00ac*/ 	.word	0xffffffff


	//   ....[21]....
        /*00b0*/ 	.word	0xffffffff


	//   ....[22]....
        /*00b4*/ 	.word	0xffffffff


	//   ....[23]....
        /*00b8*/ 	.word	0xffffffff


	//   ....[24]....
        /*00bc*/ 	.word	0xffffffff


	//   ....[25]....
        /*00c0*/ 	.word	0xffffffff


	//   ....[26]....
        /*00c4*/ 	.word	0xffffffff


	//   ....[27]....
        /*00c8*/ 	.word	0xffffffff


	//   ....[28]....
        /*00cc*/ 	.word	0xffffffff


	//   ....[29]....
        /*00d0*/ 	.word	0xffffffff


	//   ....[30]....
        /*00d4*/ 	.word	0xffffffff


	//   ....[31]....
        /*00d8*/ 	.word	0xffffffff


	//   ....[32]....
        /*00dc*/ 	.word	0xffffffff


	//   ....[33]....
        /*00e0*/ 	.word	0xffffffff


	//   ....[34]....
        /*00e4*/ 	.word	0xffffffff


	//   ....[35]....
        /*00e8*/ 	.word	0xffffffff


	//   ....[36]....
        /*00ec*/ 	.word	0xffffffff


	//   ....[37]....
        /*00f0*/ 	.word	0xffffffff


	//   ....[38]....
        /*00f4*/ 	.word	0xffffffff


	//   ....[39]....
        /*00f8*/ 	.word	0xffffffff


	//   ....[40]....
        /*00fc*/ 	.word	0xffffffff


	//   ....[41]....
        /*0100*/ 	.word	0xffffffff


	//   ....[42]....
        /*0104*/ 	.word	0xffffffff


	//   ....[43]....
        /*0108*/ 	.word	0xffffffff


	//   ....[44]....
        /*010c*/ 	.word	0xffffffff


	//   ....[45]....
        /*0110*/ 	.word	0xffffffff


	//   ....[46]....
        /*0114*/ 	.word	0xffffffff


	//   ....[47]....
        /*0118*/ 	.word	0xffffffff


	//   ....[48]....
        /*011c*/ 	.word	0xffffffff


	//   ....[49]....
        /*0120*/ 	.word	0xffffffff


	//   ....[50]....
        /*0124*/ 	.word	0xffffffff


	//   ....[51]....
        /*0128*/ 	.word	0xffffffff


	//   ....[52]....
        /*012c*/ 	.word	0xffffffff


	//   ....[53]....
        /*0130*/ 	.word	0xffffffff


	//   ....[54]....
        /*0134*/ 	.word	0xffffffff


	//   ....[55]....
        /*0138*/ 	.word	0xffffffff


	//   ....[56]....
        /*013c*/ 	.word	0xffffffff


	//   ....[57]....
        /*0140*/ 	.word	0xffffffff


	//   ....[58]....
        /*0144*/ 	.word	0xffffffff


	//   ....[59]....
        /*0148*/ 	.word	0xffffffff


	//   ....[60]....
        /*014c*/ 	.word	0xffffffff


	//   ....[61]....
        /*0150*/ 	.word	0xffffffff


	//   ....[62]....
        /*0154*/ 	.word	0xffffffff


	//   ....[63]....
        /*0158*/ 	.word	0xffffffff


	//   ....[64]....
        /*015c*/ 	.word	0xffffffff


	//   ....[65]....
        /*0160*/ 	.word	0xffffffff


	//   ....[66]....
        /*0164*/ 	.word	0xffffffff


	//   ....[67]....
        /*0168*/ 	.word	0xffffffff


	//   ....[68]....
        /*016c*/ 	.word	0xffffffff


	//   ....[69]....
        /*0170*/ 	.word	0xffffffff


	//   ....[70]....
        /*0174*/ 	.word	0xffffffff


	//   ....[71]....
        /*0178*/ 	.word	0xffffffff


	//   ....[72]....
        /*017c*/ 	.word	0xffffffff


	//   ....[73]....
        /*0180*/ 	.word	0xffffffff


	//   ....[74]....
        /*0184*/ 	.word	0xffffffff


	//   ....[75]....
        /*0188*/ 	.word	0xffffffff


	//   ....[76]....
        /*018c*/ 	.word	0xffffffff


	//   ....[77]....
        /*0190*/ 	.word	0xffffffff


	//   ....[78]....
        /*0194*/ 	.word	0xffffffff


	//   ....[79]....
        /*0198*/ 	.word	0xffffffff


	//   ....[80]....
        /*019c*/ 	.word	0xffffffff


	//   ....[81]....
        /*01a0*/ 	.word	0xffffffff


	//   ....[82]....
        /*01a4*/ 	.word	0xffffffff


	//   ....[83]....
        /*01a8*/ 	.word	0xffffffff


	//   ....[84]....
        /*01ac*/ 	.word	0xffffffff


	//   ....[85]....
        /*01b0*/ 	.word	0xffffffff


	//   ....[86]....
        /*01b4*/ 	.word	0xffffffff


	//   ....[87]....
        /*01b8*/ 	.word	0xffffffff


	//   ....[88]....
        /*01bc*/ 	.word	0xffffffff


	//   ....[89]....
        /*01c0*/ 	.word	0xffffffff


	//   ....[90]....
        /*01c4*/ 	.word	0xffffffff


	//   ....[91]....
        /*01c8*/ 	.word	0xffffffff


	//   ....[92]....
        /*01cc*/ 	.word	0xffffffff


	//   ....[93]....
        /*01d0*/ 	.word	0xffffffff


	//   ....[94]....
        /*01d4*/ 	.word	0xffffffff


	//   ....[95]....
        /*01d8*/ 	.word	0xffffffff


	//   ....[96]....
        /*01dc*/ 	.word	0xffffffff


	//   ....[97]....
        /*01e0*/ 	.word	0xffffffff


	//   ....[98]....
        /*01e4*/ 	.word	0xffffffff


	//   ....[99]....
        /*01e8*/ 	.word	0xffffffff


	//   ....[100]....
        /*01ec*/ 	.word	0xffffffff


	//   ....[101]....
        /*01f0*/ 	.word	0xffffffff


	//   ....[102]....
        /*01f4*/ 	.word	0xffffffff


	//   ....[103]....
        /*01f8*/ 	.word	0xffffffff


	//   ....[104]....
        /*01fc*/ 	.word	0xffffffff


	//   ....[105]....
        /*0200*/ 	.word	0xffffffff


	//   ....[106]....
        /*0204*/ 	.word	0xffffffff


	//   ....[107]....
        /*0208*/ 	.word	0xffffffff


	//   ....[108]....
        /*020c*/ 	.word	0xffffffff


	//   ....[109]....
        /*0210*/ 	.word	0xffffffff


	//   ....[110]....
        /*0214*/ 	.word	0xffffffff


	//   ....[111]....
        /*0218*/ 	.word	0xffffffff


	//   ....[112]....
        /*021c*/ 	.word	0xffffffff


	//   ....[113]....
        /*0220*/ 	.word	0xffffffff


	//   ....[114]....
        /*0224*/ 	.word	0xffffffff


	//   ....[115]....
        /*0228*/ 	.word	0xffffffff


	//   ....[116]....
        /*022c*/ 	.word	0xffffffff


	//   ....[117]....
        /*0230*/ 	.word	0xffffffff


	//   ....[118]....
        /*0234*/ 	.word	0xffffffff


	//   ....[119]....
        /*0238*/ 	.word	0xffffffff


	//   ....[120]....
        /*023c*/ 	.word	0xffffffff


	//----- nvinfo : EIATTR_COOP_GROUP_INSTR_OFFSETS
	.align		4
.L_43:
        /*0240*/ 	.byte	0x04, 0x28
        /*0242*/ 	.short	(.L_45 - .L_44)


	//   ....[0]....
.L_44:
        /*0244*/ 	.word	0x000000b0


	//   ....[1]....
        /*0248*/ 	.word	0x00000520


	//   ....[2]....
        /*024c*/ 	.word	0x00000730


	//   ....[3]....
        /*0250*/ 	.word	0x00000740


	//   ....[4]....
        /*0254*/ 	.word	0x000009b0


	//   ....[5]....
        /*0258*/ 	.word	0x00000b40


	//   ....[6]....
        /*025c*/ 	.word	0x00000c30


	//   ....[7]....
        /*0260*/ 	.word	0x00000e40


	//   ....[8]....
        /*0264*/ 	.word	0x00001050


	//   ....[9]....
        /*0268*/ 	.word	0x000012b0


	//   ....[10]....
        /*026c*/ 	.word	0x00002660


	//   ....[11]....
        /*0270*/ 	.word	0x00002690


	//   ....[12]....
        /*0274*/ 	.word	0x00002710


	//   ....[13]....
        /*0278*/ 	.word	0x00002720


	//   ....[14]....
        /*027c*/ 	.word	0x00002760


	//   ....[15]....
        /*0280*/ 	.word	0x00002780


	//   ....[16]....
        /*0284*/ 	.word	0x000027c0


	//   ....[17]....
        /*0288*/ 	.word	0x000027e0


	//   ....[18]....
        /*028c*/ 	.word	0x00002830


	//   ....[19]....
        /*0290*/ 	.word	0x00002850


	//   ....[20]....
        /*0294*/ 	.word	0x000028f0


	//   ....[21]....
        /*0298*/ 	.word	0x00002a00


	//   ....[22]....
        /*029c*/ 	.word	0x00002a30


	//   ....[23]....
        /*02a0*/ 	.word	0x00003000


	//   ....[24]....
        /*02a4*/ 	.word	0x00003010


	//   ....[25]....
        /*02a8*/ 	.word	0x00003060


	//   ....[26]....
        /*02ac*/ 	.word	0x00003070


	//   ....[27]....
        /*02b0*/ 	.word	0x000030c0


	//   ....[28]....
        /*02b4*/ 	.word	0x000030d0


	//   ....[29]....
        /*02b8*/ 	.word	0x00003120


	//   ....[30]....
        /*02bc*/ 	.word	0x00003130


	//   ....[31]....
        /*02c0*/ 	.word	0x00003190


	//   ....[32]....
        /*02c4*/ 	.word	0x000031a0


	//   ....[33]....
        /*02c8*/ 	.word	0x00003230


	//   ....[34]....
        /*02cc*/ 	.word	0x00003280


	//   ....[35]....
        /*02d0*/ 	.word	0x00003300


	//   ....[36]....
        /*02d4*/ 	.word	0x00003320


	//   ....[37]....
        /*02d8*/ 	.word	0x00003330


	//   ....[38]....
        /*02dc*/ 	.word	0x00003340


	//   ....[39]....
        /*02e0*/ 	.word	0x00003350


	//   ....[40]....
        /*02e4*/ 	.word	0x00003360


	//   ....[41]....
        /*02e8*/ 	.word	0x00003f00


	//   ....[42]....
        /*02ec*/ 	.word	0x000048b0


	//   ....[43]....
        /*02f0*/ 	.word	0x00005950


	//   ....[44]....
        /*02f4*/ 	.word	0x00005980


	//   ....[45]....
        /*02f8*/ 	.word	0x00005a00


	//   ....[46]....
        /*02fc*/ 	.word	0x00005a10


	//   ....[47]....
        /*0300*/ 	.word	0x00005a60


	//   ....[48]....
        /*0304*/ 	.word	0x00005a70


	//   ....[49]....
        /*0308*/ 	.word	0x00005ab0


	//   ....[50]....
        /*030c*/ 	.word	0x00005ae0


	//   ....[51]....
        /*0310*/ 	.word	0x00005b20


	//   ....[52]....
        /*0314*/ 	.word	0x00005b40


	//   ....[53]....
        /*0318*/ 	.word	0x00005bd0


	//   ....[54]....
        /*031c*/ 	.word	0x00005cc0


	//   ....[55]....
        /*0320*/ 	.word	0x00005cf0


	//   ....[56]....
        /*0324*/ 	.word	0x000062b0


	//   ....[57]....
        /*0328*/ 	.word	0x000062e0


	//   ....[58]....
        /*032c*/ 	.word	0x00006330


	//   ....[59]....
        /*0330*/ 	.word	0x00006340


	//   ....[60]....
        /*0334*/ 	.word	0x00006390


	//   ....[61]....
        /*0338*/ 	.word	0x000063a0


	//   ....[62]....
        /*033c*/ 	.word	0x000063f0


	//   ....[63]....
        /*0340*/ 	.word	0x00006400


	//   ....[64]....
        /*0344*/ 	.word	0x00006450


	//   ....[65]....
        /*0348*/ 	.word	0x00006460


	//   ....[66]....
        /*034c*/ 	.word	0x00006500


	//   ....[67]....
        /*0350*/ 	.word	0x00006550


	//   ....[68]....
        /*0354*/ 	.word	0x000065d0


	//   ....[69]....
        /*0358*/ 	.word	0x000065f0


	//   ....[70]....
        /*035c*/ 	.word	0x00006600


	//   ....[71]....
        /*0360*/ 	.word	0x00006610


	//   ....[72]....
        /*0364*/ 	.word	0x00006620


	//   ....[73]....
        /*0368*/ 	.word	0x00006630


	//   ....[74]....
        /*036c*/ 	.word	0x00007530


	//   ....[75]....
        /*0370*/ 	.word	0x00007560


	//   ....[76]....
        /*0374*/ 	.word	0x000075e0


	//   ....[77]....
        /*0378*/ 	.word	0x000075f0


	//   ....[78]....
        /*037c*/ 	.word	0x00007630


	//   ....[79]....
        /*0380*/ 	.word	0x00007650


	//   ....[80]....
        /*0384*/ 	.word	0x000076a0


	//   ....[81]....
        /*0388*/ 	.word	0x000076c0


	//   ....[82]....
        /*038c*/ 	.word	0x00007700


	//   ....[83]....
        /*0390*/ 	.word	0x00007720


	//   ....[84]....
        /*0394*/ 	.word	0x000077b0


	//   ....[85]....
        /*0398*/ 	.word	0x000078a0


	//   ....[86]....
        /*039c*/ 	.word	0x000078d0


	//   ....[87]....
        /*03a0*/ 	.word	0x00007e90


	//   ....[88]....
        /*03a4*/ 	.word	0x00007ec0


	//   ....[89]....
        /*03a8*/ 	.word	0x00007f10


	//   ....[90]....
        /*03ac*/ 	.word	0x00007f20


	//   ....[91]....
        /*03b0*/ 	.word	0x00007f70


	//   ....[92]....
        /*03b4*/ 	.word	0x00007f80


	//   ....[93]....
        /*03b8*/ 	.word	0x00007fd0


	//   ....[94]....
        /*03bc*/ 	.word	0x00007fe0


	//   ....[95]....
        /*03c0*/ 	.word	0x00008030


	//   ....[96]....
        /*03c4*/ 	.word	0x00008050


	//   ....[97]....
        /*03c8*/ 	.word	0x000080e0


	//   ....[98]....
        /*03cc*/ 	.word	0x00008130


	//   ....[99]....
        /*03d0*/ 	.word	0x000081b0


	//   ....[100]....
        /*03d4*/ 	.word	0x000081d0


	//   ....[101]....
        /*03d8*/ 	.word	0x000081e0


	//   ....[102]....
        /*03dc*/ 	.word	0x000081f0


	//   ....[103]....
        /*03e0*/ 	.word	0x00008200


	//   ....[104]....
        /*03e4*/ 	.word	0x00008210


	//   ....[105]....
        /*03e8*/ 	.word	0x00008f60


	//   ....[106]....
        /*03ec*/ 	.word	0x00009d80


	//   ....[107]....
        /*03f0*/ 	.word	0x0000a120


	//   ....[108]....
        /*03f4*/ 	.word	0x0000a630


	//   ....[109]....
        /*03f8*/ 	.word	0x00010cd0


	//   ....[110]....
        /*03fc*/ 	.word	0x00011120


	//   ....[111]....
        /*0400*/ 	.word	0x00011370


	//   ....[112]....
        /*0404*/ 	.word	0x00011510


	//   ....[113]....
        /*0408*/ 	.word	0x00011d80


	//   ....[114]....
        /*040c*/ 	.word	0x00012170


	//   ....[115]....
        /*0410*/ 	.word	0x00012540


	//   ....[116]....
        /*0414*/ 	.word	0x00012900


	//   ....[117]....
        /*0418*/ 	.word	0x00012e00


	//   ....[118]....
        /*041c*/ 	.word	0x00012e30


	//   ....[119]....
        /*0420*/ 	.word	0x00013980


	//   ....[120]....
        /*0424*/ 	.word	0x00013ba0


	//----- nvinfo : EIATTR_REG_RECONFIG
	.align		4
.L_45:
        /*0428*/ 	.byte	0x01, 0x54
	.zero		2


	//----- nvinfo : EIATTR_VRC_CTA_INIT_COUNT
	.align		4
        /*042c*/ 	.byte	0x02, 0x4a
        /*042e*/ 	.byte	0x80
	.zero		1


	//----- nvinfo : EIATTR_SYSCALL_OFFSETS
	.align		4
        /*0430*/ 	.byte	0x04, 0x46
        /*0432*/ 	.short	(.L_47 - .L_46)


	//   ....[0]....
.L_46:
        /*0434*/ 	.word	0x0000a9f0


	//   ....[1]....
        /*0438*/ 	.word	0x0000aae0


	//   ....[2]....
        /*043c*/ 	.word	0x0000b410


	//   ....[3]....
        /*0440*/ 	.word	0x0000b580


	//   ....[4]....
        /*0444*/ 	.word	0x0000cb00


	//   ....[5]....
        /*0448*/ 	.word	0x0000cc70


	//   ....[6]....
        /*044c*/ 	.word	0x0000e180


	//   ....[7]....
        /*0450*/ 	.word	0x0000e2f0


	//   ....[8]....
        /*0454*/ 	.word	0x0000f840


	//   ....[9]....
        /*0458*/ 	.word	0x0000f9b0


	//----- nvinfo : EIATTR_MBARRIER_INSTR_OFFSETS
	.align		4
.L_47:
        /*045c*/ 	.byte	0x04, 0x39
        /*045e*/ 	.short	(.L_49 - .L_48)


	//   ....[0]....
.L_48:
        /*0460*/ 	.word	0x00000870
        /*0464*/ 	.word	0x000000ff
        /*0468*/ 	.word	0x00000000
        /*046c*/ 	.short	0x0100
        /*046e*/ 	.byte	0x05
	.zero		1


	//   ....[1]....
        /*0470*/ 	.word	0x00000880
        /*0474*/ 	.word	0x000000ff
        /*0478*/ 	.word	0x00000048
        /*047c*/ 	.short	0x0100
        /*047e*/ 	.byte	0x05
	.zero		1


	//   ....[2]....
        /*0480*/ 	.word	0x00000890
        /*0484*/ 	.word	0x000000ff
        /*0488*/ 	.word	0x00000008
        /*048c*/ 	.short	0x0100
        /*048e*/ 	.byte	0x05
	.zero		1


	//   ....[3]....
        /*0490*/ 	.word	0x000008a0
        /*0494*/ 	.word	0x000000ff
        /*0498*/ 	.word	0x00000050
        /*049c*/ 	.short	0x0100
        /*049e*/ 	.byte	0x05
	.zero		1


	//   ....[4]....
        /*04a0*/ 	.word	0x000008b0
        /*04a4*/ 	.word	0x000000ff
        /*04a8*/ 	.word	0x00000010
        /*04ac*/ 	.short	0x0100
        /*04ae*/ 	.byte	0x05
	.zero		1


	//   ....[5]....
        /*04b0*/ 	.word	0x000008c0
        /*04b4*/ 	.word	0x000000ff
        /*04b8*/ 	.word	0x00000058
        /*04bc*/ 	.short	0x0100
        /*04be*/ 	.byte	0x05
	.zero		1


	//   ....[6]....
        /*04c0*/ 	.word	0x000008d0
        /*04c4*/ 	.word	0x000000ff
        /*04c8*/ 	.word	0x00000018
        /*04cc*/ 	.short	0x0100
        /*04ce*/ 	.byte	0x05
	.zero		1


	//   ....[7]....
        /*04d0*/ 	.word	0x000008e0
        /*04d4*/ 	.word	0x000000ff
        /*04d8*/ 	.word	0x00000060
        /*04dc*/ 	.short	0x0100
        /*04de*/ 	.byte	0x05
	.zero		1


	//   ....[8]....
        /*04e0*/ 	.word	0x000008f0
        /*04e4*/ 	.word	0x000000ff
        /*04e8*/ 	.word	0x00000020
        /*04ec*/ 	.short	0x0100
        /*04ee*/ 	.byte	0x05
	.zero		1


	//   ....[9]....
        /*04f0*/ 	.word	0x00000900
        /*04f4*/ 	.word	0x000000ff
        /*04f8*/ 	.word	0x00000068
        /*04fc*/ 	.short	0x0100
        /*04fe*/ 	.byte	0x05
	.zero		1


	//   ....[10]....
        /*0500*/ 	.word	0x00000910
        /*0504*/ 	.word	0x000000ff
        /*0508*/ 	.word	0x00000028
        /*050c*/ 	.short	0x0100
        /*050e*/ 	.byte	0x05
	.zero		1


	//   ....[11]....
        /*0510*/ 	.word	0x00000920
        /*0514*/ 	.word	0x000000ff
        /*0518*/ 	.word	0x00000070
        /*051c*/ 	.short	0x0100
        /*051e*/ 	.byte	0x05
	.zero		1


	//   ....[12]....
        /*0520*/ 	.word	0x00000930
        /*0524*/ 	.word	0x000000ff
        /*0528*/ 	.word	0x00000030
        /*052c*/ 	.short	0x0100
        /*052e*/ 	.byte	0x05
	.zero		1


	//   ....[13]....
        /*0530*/ 	.word	0x00000940
        /*0534*/ 	.word	0x000000ff
        /*0538*/ 	.word	0x00000078
        /*053c*/ 	.short	0x0100
        /*053e*/ 	.byte	0x05
	.zero		1


	//   ....[14]....
        /*0540*/ 	.word	0x00000950
        /*0544*/ 	.word	0x000000ff
        /*0548*/ 	.word	0x00000038
        /*054c*/ 	.short	0x0100
        /*054e*/ 	.byte	0x05
	.zero		1


	//   ....[15]....
        /*0550*/ 	.word	0x00000960
        /*0554*/ 	.word	0x000000ff
        /*0558*/ 	.word	0x00000080
        /*055c*/ 	.short	0x0100
        /*055e*/ 	.byte	0x05
	.zero		1


	//   ....[16]....
        /*0560*/ 	.word	0x00000970
        /*0564*/ 	.word	0x000000ff
        /*0568*/ 	.word	0x00000040
        /*056c*/ 	.short	0x0100
        /*056e*/ 	.byte	0x05
	.zero		1


	//   ....[17]....
        /*0570*/ 	.word	0x00000980
        /*0574*/ 	.word	0x000000ff
        /*0578*/ 	.word	0x00000088
        /*057c*/ 	.short	0x0100
        /*057e*/ 	.byte	0x05
	.zero		1


	//   ....[18]....
        /*0580*/ 	.word	0x00000ab0
        /*0584*/ 	.word	0x000000ff
        /*0588*/ 	.word	0x00000090
        /*058c*/ 	.short	0x0100
        /*058e*/ 	.byte	0x06
	.zero		1


	//   ....[19]....
        /*0590*/ 	.word	0x00000ac0
        /*0594*/ 	.word	0x000000ff
        /*0598*/ 	.word	0x000000b0
        /*059c*/ 	.short	0x0100
        /*059e*/ 	.byte	0x06
	.zero		1


	//   ....[20]....
        /*05a0*/ 	.word	0x00000ad0
        /*05a4*/ 	.word	0x000000ff
        /*05a8*/ 	.word	0x00000098
        /*05ac*/ 	.short	0x0100
        /*05ae*/ 	.byte	0x06
	.zero		1


	//   ....[21]....
        /*05b0*/ 	.word	0x00000ae0
        /*05b4*/ 	.word	0x000000ff
        /*05b8*/ 	.word	0x000000b8
        /*05bc*/ 	.short	0x0100
        /*05be*/ 	.byte	0x06
	.zero		1


	//   ....[22]....
        /*05c0*/ 	.word	0x00000af0
        /*05c4*/ 	.word	0x000000ff
        /*05c8*/ 	.word	0x000000a0
        /*05cc*/ 	.short	0x0100
        /*05ce*/ 	.byte	0x06
	.zero		1


	//   ....[23]....
        /*05d0*/ 	.word	0x00000b00
        /*05d4*/ 	.word	0x000000ff
        /*05d8*/ 	.word	0x000000c0
        /*05dc*/ 	.short	0x0100
        /*05de*/ 	.byte	0x06
	.zero		1


	//   ....[24]....
        /*05e0*/ 	.word	0x00000b10
        /*05e4*/ 	.word	0x000000ff
        /*05e8*/ 	.word	0x000000a8
        /*05ec*/ 	.short	0x0100
        /*05ee*/ 	.byte	0x06
	.zero		1


	//   ....[25]....
        /*05f0*/ 	.word	0x00000b20
        /*05f4*/ 	.word	0x000000ff
        /*05f8*/ 	.word	0x000000c8
        /*05fc*/ 	.short	0x0100
        /*05fe*/ 	.byte	0x06
	.zero		1


	//   ....[26]....
        /*0600*/ 	.word	0x00000c00
        /*0604*/ 	.word	0x000000ff
        /*0608*/ 	.word	0x000000d0
        /*060c*/ 	.short	0x0100
        /*060e*/ 	.byte	0x05
	.zero		1


	//   ....[27]....
        /*0610*/ 	.word	0x00000c10
        /*0614*/ 	.word	0x000000ff
        /*0618*/ 	.word	0x000000d8
        /*061c*/ 	.short	0x0100
        /*061e*/ 	.byte	0x05
	.zero		1


	//   ....[28]....
        /*0620*/ 	.word	0x00000d30
        /*0624*/ 	.word	0x000000ff
        /*0628*/ 	.word	0x000000e0
        /*062c*/ 	.short	0x0100
        /*062e*/ 	.byte	0x06
	.zero		1


	//   ....[29]....
        /*0630*/ 	.word	0x00000d40
        /*0634*/ 	.word	0x000000ff
        /*0638*/ 	.word	0x00000120
        /*063c*/ 	.short	0x0100
        /*063e*/ 	.byte	0x06
	.zero		1


	//   ....[30]....
        /*0640*/ 	.word	0x00000d50
        /*0644*/ 	.word	0x000000ff
        /*0648*/ 	.word	0x000000e8
        /*064c*/ 	.short	0x0100
        /*064e*/ 	.byte	0x06
	.zero		1


	//   ....[31]....
        /*0650*/ 	.word	0x00000d60
        /*0654*/ 	.word	0x000000ff
        /*0658*/ 	.word	0x00000128
        /*065c*/ 	.short	0x0100
        /*065e*/ 	.byte	0x06
	.zero		1


	//   ....[32]....
        /*0660*/ 	.word	0x00000d70
        /*0664*/ 	.word	0x000000ff
        /*0668*/ 	.word	0x000000f0
        /*066c*/ 	.short	0x0100
        /*066e*/ 	.byte	0x06
	.zero		1


	//   ....[33]....
        /*0670*/ 	.word	0x00000d80
        /*0674*/ 	.word	0x000000ff
        /*0678*/ 	.word	0x00000130
        /*067c*/ 	.short	0x0100
        /*067e*/ 	.byte	0x06
	.zero		1


	//   ....[34]....
        /*0680*/ 	.word	0x00000d90
        /*0684*/ 	.word	0x000000ff
        /*0688*/ 	.word	0x000000f8
        /*068c*/ 	.short	0x0100
        /*068e*/ 	.byte	0x06
	.zero		1


	//   ....[35]....
        /*0690*/ 	.word	0x00000da0
        /*0694*/ 	.word	0x000000ff
        /*0698*/ 	.word	0x00000138
        /*069c*/ 	.short	0x0100
        /*069e*/ 	.byte	0x06
	.zero		1


	//   ....[36]....
        /*06a0*/ 	.word	0x00000db0
        /*06a4*/ 	.word	0x000000ff
        /*06a8*/ 	.word	0x00000100
        /*06ac*/ 	.short	0x0100
        /*06ae*/ 	.byte	0x06
	.zero		1


	//   ....[37]....
        /*06b0*/ 	.word	0x00000dc0
        /*06b4*/ 	.word	0x000000ff
        /*06b8*/ 	.word	0x00000140
        /*06bc*/ 	.short	0x0100
        /*06be*/ 	.byte	0x06
	.zero		1


	//   ....[38]....
        /*06c0*/ 	.word	0x00000dd0
        /*06c4*/ 	.word	0x000000ff
        /*06c8*/ 	.word	0x00000108
        /*06cc*/ 	.short	0x0100
        /*06ce*/ 	.byte	0x06
	.zero		1


	//   ....[39]....
        /*06d0*/ 	.word	0x00000de0
        /*06d4*/ 	.word	0x000000ff
        /*06d8*/ 	.word	0x00000148
        /*06dc*/ 	.short	0x0100
        /*06de*/ 	.byte	0x06
	.zero		1


	//   ....[40]....
        /*06e0*/ 	.word	0x00000df0
        /*06e4*/ 	.word	0x000000ff
        /*06e8*/ 	.word	0x00000110
        /*06ec*/ 	.short	0x0100
        /*06ee*/ 	.byte	0x06
	.zero		1


	//   ....[41]....
        /*06f0*/ 	.word	0x00000e00
        /*06f4*/ 	.word	0x000000ff
        /*06f8*/ 	.word	0x00000150
        /*06fc*/ 	.short	0x0100
        /*06fe*/ 	.byte	0x06
	.zero		1


	//   ....[42]....
        /*0700*/ 	.word	0x00000e10
        /*0704*/ 	.word	0x000000ff
        /*0708*/ 	.word	0x00000118
        /*070c*/ 	.short	0x0100
        /*070e*/ 	.byte	0x06
	.zero		1


	//   ....[43]....
        /*0710*/ 	.word	0x00000e20
        /*0714*/ 	.word	0x000000ff
        /*0718*/ 	.word	0x00000158
        /*071c*/ 	.short	0x0100
        /*071e*/ 	.byte	0x06
	.zero		1


	//   ....[44]....
        /*0720*/ 	.word	0x00000f40
        /*0724*/ 	.word	0x000000ff
        /*0728*/ 	.word	0x000001a0
        /*072c*/ 	.short	0x0100
        /*072e*/ 	.byte	0x06
	.zero		1


	//   ....[45]....
        /*0730*/ 	.word	0x00000f50
        /*0734*/ 	.word	0x000000ff
        /*0738*/ 	.word	0x000001e0
        /*073c*/ 	.short	0x0100
        /*073e*/ 	.byte	0x06
	.zero		1


	//   ....[46]....
        /*0740*/ 	.word	0x00000f60
        /*0744*/ 	.word	0x000000ff
        /*0748*/ 	.word	0x000001a8
        /*074c*/ 	.short	0x0100
        /*074e*/ 	.byte	0x06
	.zero		1


	//   ....[47]....
        /*0750*/ 	.word	0x00000f70
        /*0754*/ 	.word	0x000000ff
        /*0758*/ 	.word	0x000001e8
        /*075c*/ 	.short	0x0100
        /*075e*/ 	.byte	0x06
	.zero		1


	//   ....[48]....
        /*0760*/ 	.word	0x00000f80
        /*0764*/ 	.word	0x000000ff
        /*0768*/ 	.word	0x000001b0
        /*076c*/ 	.short	0x0100
        /*076e*/ 	.byte	0x06
	.zero		1


	//   ....[49]....
        /*0770*/ 	.word	0x00000f90
        /*0774*/ 	.word	0x000000ff
        /*0778*/ 	.word	0x000001f0
        /*077c*/ 	.short	0x0100
        /*077e*/ 	.byte	0x06
	.zero		1


	//   ....[50]....
        /*0780*/ 	.word	0x00000fa0
        /*0784*/ 	.word	0x000000ff
        /*0788*/ 	.word	0x000001b8
        /*078c*/ 	.short	0x0100
        /*078e*/ 	.byte	0x06
	.zero		1


	//   ....[51]....
        /*0790*/ 	.word	0x00000fb0
        /*0794*/ 	.word	0x000000ff
        /*0798*/ 	.word	0x000001f8
        /*079c*/ 	.short	0x0100
        /*079e*/ 	.byte	0x06
	.zero		1


	//   ....[52]....
        /*07a0*/ 	.word	0x00000fc0
        /*07a4*/ 	.word	0x000000ff
        /*07a8*/ 	.word	0x000001c0
        /*07ac*/ 	.short	0x0100
        /*07ae*/ 	.byte	0x06
	.zero		1


	//   ....[53]....
        /*07b0*/ 	.word	0x00000fd0
        /*07b4*/ 	.word	0x000000ff
        /*07b8*/ 	.word	0x00000200
        /*07bc*/ 	.short	0x0100
        /*07be*/ 	.byte	0x06
	.zero		1


	//   ....[54]....
        /*07c0*/ 	.word	0x00000fe0
        /*07c4*/ 	.word	0x000000ff
        /*07c8*/ 	.word	0x000001c8
        /*07cc*/ 	.short	0x0100
        /*07ce*/ 	.byte	0x06
	.zero		1


	//   ....[55]....
        /*07d0*/ 	.word	0x00000ff0
        /*07d4*/ 	.word	0x000000ff
        /*07d8*/ 	.word	0x00000208
        /*07dc*/ 	.short	0x0100
        /*07de*/ 	.byte	0x06
	.zero		1


	//   ....[56]....
        /*07e0*/ 	.word	0x00001000
        /*07e4*/ 	.word	0x000000ff
        /*07e8*/ 	.word	0x000001d0
        /*07ec*/ 	.short	0x0100
        /*07ee*/ 	.byte	0x06
	.zero		1


	//   ....[57]....
        /*07f0*/ 	.word	0x00001010
        /*07f4*/ 	.word	0x000000ff
        /*07f8*/ 	.word	0x00000210
        /*07fc*/ 	.short	0x0100
        /*07fe*/ 	.byte	0x06
	.zero		1


	//   ....[58]....
        /*0800*/ 	.word	0x00001020
        /*0804*/ 	.word	0x000000ff
        /*0808*/ 	.word	0x000001d8
        /*080c*/ 	.short	0x0100
        /*080e*/ 	.byte	0x06
	.zero		1


	//   ....[59]....
        /*0810*/ 	.word	0x00001030
        /*0814*/ 	.word	0x000000ff
        /*0818*/ 	.word	0x00000218
        /*081c*/ 	.short	0x0100
        /*081e*/ 	.byte	0x06
	.zero		1


	//   ....[60]....
        /*0820*/ 	.word	0x00001160
        /*0824*/ 	.word	0x000000ff
        /*0828*/ 	.word	0x00000160
        /*082c*/ 	.short	0x0100
        /*082e*/ 	.byte	0x06
	.zero		1


	//   ....[61]....
        /*0830*/ 	.word	0x00001170
        /*0834*/ 	.word	0x000000ff
        /*0838*/ 	.word	0x00000170
        /*083c*/ 	.short	0x0100
        /*083e*/ 	.byte	0x06
	.zero		1


	//   ....[62]....
        /*0840*/ 	.word	0x00001180
        /*0844*/ 	.word	0x000000ff
        /*0848*/ 	.word	0x00000168
        /*084c*/ 	.short	0x0100
        /*084e*/ 	.byte	0x06
	.zero		1


	//   ....[63]....
        /*0850*/ 	.word	0x00001190
        /*0854*/ 	.word	0x000000ff
        /*0858*/ 	.word	0x00000178
        /*085c*/ 	.short	0x0100
        /*085e*/ 	.byte	0x06
	.zero		1


	//   ....[64]....
        /*0860*/ 	.word	0x00001260
        /*0864*/ 	.word	0x000000ff
        /*0868*/ 	.word	0x00000190
        /*086c*/ 	.short	0x0100
        /*086e*/ 	.byte	0x05
	.zero		1


	//   ....[65]....
        /*0870*/ 	.word	0x00004240
        /*0874*/ 	.word	0x000000ff
        /*0878*/ 	.word	0x00000048
        /*087c*/ 	.short	0x010a
        /*087e*/ 	.byte	0x05
	.zero		1


	//   ....[66]....
        /*0880*/ 	.word	0x000043b0
        /*0884*/ 	.word	0x000000ff
        /*0888*/ 	.word	0x00000048
        /*088c*/ 	.short	0x010a
        /*088e*/ 	.byte	0x09
	.zero		1


	//   ....[67]....
        /*0890*/ 	.word	0x00004530
        /*0894*/ 	.word	0x000000ff
        /*0898*/ 	.word	0x00000048
        /*089c*/ 	.short	0x010a
        /*089e*/ 	.byte	0x04
	.zero		1


	//   ....[68]....
        /*08a0*/ 	.word	0x000045e0
        /*08a4*/ 	.word	0x000000ff
        /*08a8*/ 	.word	0x000000d8
        /*08ac*/ 	.short	0x0101
        /*08ae*/ 	.byte	0x0c
	.zero		1


	//   ....[69]....
        /*08b0*/ 	.word	0x00004600
        /*08b4*/ 	.word	0x000000ff
        /*08b8*/ 	.word	0x00000048
        /*08bc*/ 	.short	0x010a
        /*08be*/ 	.byte	0x04
	.zero		1


	//   ....[70]....
        /*08c0*/ 	.word	0x00004680
        /*08c4*/ 	.word	0x000000ff
        /*08c8*/ 	.word	0x00000048
        /*08cc*/ 	.short	0x010a
        /*08ce*/ 	.byte	0x09
	.zero		1


	//   ....[71]....
        /*08d0*/ 	.word	0x00004820
        /*08d4*/ 	.word	0x000000ff
        /*08d8*/ 	.word	0x00000048
        /*08dc*/ 	.short	0x010a
        /*08de*/ 	.byte	0x04
	.zero		1


	//   ....[72]....
        /*08e0*/ 	.word	0x00004900
        /*08e4*/ 	.word	0x000000ff
        /*08e8*/ 	.word	0x000001a0
        /*08ec*/ 	.short	0x010a
        /*08ee*/ 	.byte	0x04
	.zero		1


	//   ....[73]....
        /*08f0*/ 	.word	0x00004a90
        /*08f4*/ 	.word	0x000000ff
        /*08f8*/ 	.word	0x00000000
        /*08fc*/ 	.short	0x0101
        /*08fe*/ 	.byte	0x04
	.zero		1


	//   ....[74]....
        /*0900*/ 	.word	0x00004b00
        /*0904*/ 	.word	0x000000ff
        /*0908*/ 	.word	0x00000000
        /*090c*/ 	.short	0x010a
        /*090e*/ 	.byte	0x04
	.zero		1


	//   ....[75]....
        /*0910*/ 	.word	0x00004b90
        /*0914*/ 	.word	0x000000ff
        /*0918*/ 	.word	0x00000000
        /*091c*/ 	.short	0x010a
        /*091e*/ 	.byte	0x04
	.zero		1


	//   ....[76]....
        /*0920*/ 	.word	0x00004c20
        /*0924*/ 	.word	0x000000ff
        /*0928*/ 	.word	0x00000000
        /*092c*/ 	.short	0x010a
        /*092e*/ 	.byte	0x04
	.zero		1


	//   ....[77]....
        /*0930*/ 	.word	0x00004cb0
        /*0934*/ 	.word	0x000000ff
        /*0938*/ 	.word	0x00000000
        /*093c*/ 	.short	0x010a
        /*093e*/ 	.byte	0x04
	.zero		1


	//   ....[78]....
        /*0940*/ 	.word	0x00004d40
        /*0944*/ 	.word	0x000000ff
        /*0948*/ 	.word	0x00000000
        /*094c*/ 	.short	0x010a
        /*094e*/ 	.byte	0x04
	.zero		1


	//   ....[79]....
        /*0950*/ 	.word	0x00004dd0
        /*0954*/ 	.word	0x000000ff
        /*0958*/ 	.word	0x00000000
        /*095c*/ 	.short	0x010a
        /*095e*/ 	.byte	0x04
	.zero		1


	//   ....[80]....
        /*0960*/ 	.word	0x00004e60
        /*0964*/ 	.word	0x000000ff
        /*0968*/ 	.word	0x00000000
        /*096c*/ 	.short	0x010a
        /*096e*/ 	.byte	0x04
	.zero		1


	//   ....[81]....
        /*0970*/ 	.word	0x00004ef0
        /*0974*/ 	.word	0x000000ff
        /*0978*/ 	.word	0x00000000
        /*097c*/ 	.short	0x010a
        /*097e*/ 	.byte	0x04
	.zero		1


	//   ....[82]....
        /*0980*/ 	.word	0x00004f90
        /*0984*/ 	.word	0x00000000
        /*0988*/ 	.word	0x00000000
        /*098c*/ 	.short	0x010a
        /*098e*/ 	.byte	0xff
	.zero		1


	//   ....[83]....
        /*0990*/ 	.word	0x00006b10
        /*0994*/ 	.word	0x000000ff
        /*0998*/ 	.word	0x00000120
        /*099c*/ 	.short	0x010a
        /*099e*/ 	.byte	0x04
	.zero		1


	//   ....[84]....
        /*09a0*/ 	.word	0x00006cb0
        /*09a4*/ 	.word	0x000000ff
        /*09a8*/ 	.word	0x000000e0
        /*09ac*/ 	.short	0x0101
        /*09ae*/ 	.byte	0x04
	.zero		1


	//   ....[85]....
        /*09b0*/ 	.word	0x00008730
        /*09b4*/ 	.word	0x000000ff
        /*09b8*/ 	.word	0x00000120
        /*09bc*/ 	.short	0x010a
        /*09be*/ 	.byte	0x04
	.zero		1


	//   ....[86]....
        /*09c0*/ 	.word	0x000088b0
        /*09c4*/ 	.word	0x000000ff
        /*09c8*/ 	.word	0x000000e0
        /*09cc*/ 	.short	0x0101
        /*09ce*/ 	.byte	0x04
	.zero		1


	//   ....[87]....
        /*09d0*/ 	.word	0x00008fd0
        /*09d4*/ 	.word	0x0000000f
        /*09d8*/ 	.word	0x000000d8
        /*09dc*/ 	.short	0x010a
        /*09de*/ 	.byte	0xff
	.zero		1


	//   ....[88]....
        /*09e0*/ 	.word	0x00009240
        /*09e4*/ 	.word	0x000000ff
        /*09e8*/ 	.word	0x000000b0
        /*09ec*/ 	.short	0x010a
        /*09ee*/ 	.byte	0x18
	.zero		1


	//   ....[89]....
        /*09f0*/ 	.word	0x00009350
        /*09f4*/ 	.word	0x000000ff
        /*09f8*/ 	.word	0x00000090
        /*09fc*/ 	.short	0x010b
        /*09fe*/ 	.byte	0x18
	.zero		1


	//   ....[90]....
        /*0a00*/ 	.word	0x000093b0
        /*0a04*/ 	.word	0x000000ff
        /*0a08*/ 	.word	0x00000000
        /*0a0c*/ 	.short	0x0101
        /*0a0e*/ 	.byte	0x04
	.zero		1


	//   ....[91]....
        /*0a10*/ 	.word	0x000093e0
        /*0a14*/ 	.word	0x000000ff
        /*0a18*/ 	.word	0x000000b8
        /*0a1c*/ 	.short	0x010a
        /*0a1e*/ 	.byte	0x18
	.zero		1


	//   ....[92]....
        /*0a20*/ 	.word	0x00009510
        /*0a24*/ 	.word	0x000000ff
        /*0a28*/ 	.word	0x00000098
        /*0a2c*/ 	.short	0x010b
        /*0a2e*/ 	.byte	0x18
	.zero		1


	//   ....[93]....
        /*0a30*/ 	.word	0x00009570
        /*0a34*/ 	.word	0x000000ff
        /*0a38*/ 	.word	0x00000000
        /*0a3c*/ 	.short	0x0101
        /*0a3e*/ 	.byte	0x04
	.zero		1


	//   ....[94]....
        /*0a40*/ 	.word	0x000095a0
        /*0a44*/ 	.word	0x000000ff
        /*0a48*/ 	.word	0x000000c0
        /*0a4c*/ 	.short	0x010a
        /*0a4e*/ 	.byte	0x18
	.zero		1


	//   ....[95]....
        /*0a50*/ 	.word	0x000096d0
        /*0a54*/ 	.word	0x000000ff
        /*0a58*/ 	.word	0x000000a0
        /*0a5c*/ 	.short	0x010b
        /*0a5e*/ 	.byte	0x18
	.zero		1


	//   ....[96]....
        /*0a60*/ 	.word	0x00009730
        /*0a64*/ 	.word	0x000000ff
        /*0a68*/ 	.word	0x00000000
        /*0a6c*/ 	.short	0x0101
        /*0a6e*/ 	.byte	0x04
	.zero		1


	//   ....[97]....
        /*0a70*/ 	.word	0x00009760
        /*0a74*/ 	.word	0x000000ff
        /*0a78*/ 	.word	0x000000c8
        /*0a7c*/ 	.short	0x010a
        /*0a7e*/ 	.byte	0x18
	.zero		1


	//   ....[98]....
        /*0a80*/ 	.word	0x00009890
        /*0a84*/ 	.word	0x000000ff
        /*0a88*/ 	.word	0x000000a8
        /*0a8c*/ 	.short	0x010b
        /*0a8e*/ 	.byte	0x18
	.zero		1


	//   ....[99]....
        /*0a90*/ 	.word	0x00009910
        /*0a94*/ 	.word	0x000000ff
        /*0a98*/ 	.word	0x00000000
        /*0a9c*/ 	.short	0x0101
        /*0a9e*/ 	.byte	0x04
	.zero		1


	//   ....[100]....
        /*0aa0*/ 	.word	0x00009960
        /*0aa4*/ 	.word	0x000000ff
        /*0aa8*/ 	.word	0x000001a0
        /*0aac*/ 	.short	0x010a
        /*0aae*/ 	.byte	0x08
	.zero		1


	//   ....[101]....
        /*0ab0*/ 	.word	0x00009ac0
        /*0ab4*/ 	.word	0x000000ff
        /*0ab8*/ 	.word	0x00000000
        /*0abc*/ 	.short	0x0101
        /*0abe*/ 	.byte	0x08
	.zero		1


	//   ....[102]....
        /*0ac0*/ 	.word	0x00009b70
        /*0ac4*/ 	.word	0x000000ff
        /*0ac8*/ 	.word	0x000000b0
        /*0acc*/ 	.short	0x010a
        /*0ace*/ 	.byte	0x18
	.zero		1


	//   ....[103]....
        /*0ad0*/ 	.word	0x00009bb0
        /*0ad4*/ 	.word	0x000000ff
        /*0ad8*/ 	.word	0x000000b8
        /*0adc*/ 	.short	0x010a
        /*0ade*/ 	.byte	0x18
	.zero		1


	//   ....[104]....
        /*0ae0*/ 	.word	0x00009bf0
        /*0ae4*/ 	.word	0x000000ff
        /*0ae8*/ 	.word	0x000000c0
        /*0aec*/ 	.short	0x010a
        /*0aee*/ 	.byte	0x18
	.zero		1


	//   ....[105]....
        /*0af0*/ 	.word	0x00009c50
        /*0af4*/ 	.word	0x00000000
        /*0af8*/ 	.word	0x000000c8
        /*0afc*/ 	.short	0x010a
        /*0afe*/ 	.byte	0xff
	.zero		1


	//   ....[106]....
        /*0b00*/ 	.word	0x0000a6d0
        /*0b04*/ 	.word	0x000000ff
        /*0b08*/ 	.word	0x000001a0
        /*0b0c*/ 	.short	0x010a
        /*0b0e*/ 	.byte	0x06
	.zero		1


	//   ....[107]....
        /*0b10*/ 	.word	0x0000a860
        /*0b14*/ 	.word	0x000000ff
        /*0b18*/ 	.word	0x00000000
        /*0b1c*/ 	.short	0x0101
        /*0b1e*/ 	.byte	0x04
	.zero		1


	//   ....[108]....
        /*0b20*/ 	.word	0x0000adf0
        /*0b24*/ 	.word	0x000000ff
        /*0b28*/ 	.word	0x00000090
        /*0b2c*/ 	.short	0x010a
        /*0b2e*/ 	.byte	0x2b
	.zero		1


	//   ....[109]....
        /*0b30*/ 	.word	0x0000ae50
        /*0b34*/ 	.word	0x00000091
        /*0b38*/ 	.word	0x00000160
        /*0b3c*/ 	.short	0x010a
        /*0b3e*/ 	.byte	0xff
	.zero		1


	//   ....[110]....
        /*0b40*/ 	.word	0x0000ae70
        /*0b44*/ 	.word	0x000000ff
        /*0b48*/ 	.word	0x00000090
        /*0b4c*/ 	.short	0x010a
        /*0b4e*/ 	.byte	0x2b
	.zero		1


	//   ....[111]....
        /*0b50*/ 	.word	0x0000b2e0
        /*0b54*/ 	.word	0x00000091
        /*0b58*/ 	.word	0x00000160
        /*0b5c*/ 	.short	0x010a
        /*0b5e*/ 	.byte	0xff
	.zero		1


	//   ....[112]....
        /*0b60*/ 	.word	0x0000c660
        /*0b64*/ 	.word	0x000000ff
        /*0b68*/ 	.word	0x00000000
        /*0b6c*/ 	.short	0x0101
        /*0b6e*/ 	.byte	0x04
	.zero		1


	//   ....[113]....
        /*0b70*/ 	.word	0x0000c6b0
        /*0b74*/ 	.word	0x000000ff
        /*0b78*/ 	.word	0x00000098
        /*0b7c*/ 	.short	0x010a
        /*0b7e*/ 	.byte	0x2b
	.zero		1


	//   ....[114]....
        /*0b80*/ 	.word	0x0000c6e0
        /*0b84*/ 	.word	0x000000ff
        /*0b88*/ 	.word	0x00000098
        /*0b8c*/ 	.short	0x010a
        /*0b8e*/ 	.byte	0x2b
	.zero		1


	//   ....[115]....
        /*0b90*/ 	.word	0x0000dd30
        /*0b94*/ 	.word	0x000000ff
        /*0b98*/ 	.word	0x00000000
        /*0b9c*/ 	.short	0x0101
        /*0b9e*/ 	.byte	0x04
	.zero		1


	//   ....[116]....
        /*0ba0*/ 	.word	0x0000dd50
        /*0ba4*/ 	.word	0x000000ff
        /*0ba8*/ 	.word	0x000000a0
        /*0bac*/ 	.short	0x010a
        /*0bae*/ 	.byte	0x2b
	.zero		1


	//   ....[117]....
        /*0bb0*/ 	.word	0x0000dd70
        /*0bb4*/ 	.word	0x000000ff
        /*0bb8*/ 	.word	0x000000a0
        /*0bbc*/ 	.short	0x010a
        /*0bbe*/ 	.byte	0x2b
	.zero		1


	//   ....[118]....
        /*0bc0*/ 	.word	0x0000f3f0
        /*0bc4*/ 	.word	0x000000ff
        /*0bc8*/ 	.word	0x00000000
        /*0bcc*/ 	.short	0x0101
        /*0bce*/ 	.byte	0x04
	.zero		1


	//   ....[119]....
        /*0bd0*/ 	.word	0x0000f410
        /*0bd4*/ 	.word	0x000000ff
        /*0bd8*/ 	.word	0x000000a8
        /*0bdc*/ 	.short	0x010a
        /*0bde*/ 	.byte	0x2b
	.zero		1


	//   ....[120]....
        /*0be0*/ 	.word	0x0000f430
        /*0be4*/ 	.word	0x000000ff
        /*0be8*/ 	.word	0x000000a8
        /*0bec*/ 	.short	0x010a
        /*0bee*/ 	.byte	0x2b
	.zero		1


	//   ....[121]....
        /*0bf0*/ 	.word	0x0000fba0
        /*0bf4*/ 	.word	0x00000091
        /*0bf8*/ 	.word	0x00000000
        /*0bfc*/ 	.short	0x0101
        /*0bfe*/ 	.byte	0xff
	.zero		1


	//   ....[122]....
        /*0c00*/ 	.word	0x00010bc0
        /*0c04*/ 	.word	0x000000ff
        /*0c08*/ 	.word	0x00000000
        /*0c0c*/ 	.short	0x0101
        /*0c0e*/ 	.byte	0x04
	.zero		1


	//   ....[123]....
        /*0c10*/ 	.word	0x00010c60
        /*0c14*/ 	.word	0x000000ff
        /*0c18*/ 	.word	0x00000000
        /*0c1c*/ 	.short	0x0101
        /*0c1e*/ 	.byte	0x04
	.zero		1


	//   ....[124]....
        /*0c20*/ 	.word	0x00011570
        /*0c24*/ 	.word	0x000000ff
        /*0c28*/ 	.word	0x000000e0
        /*0c2c*/ 	.short	0x010a
        /*0c2e*/ 	.byte	0x18
	.zero		1


	//   ....[125]....
        /*0c30*/ 	.word	0x000116b0
        /*0c34*/ 	.word	0x000000ff
        /*0c38*/ 	.word	0x00000000
        /*0c3c*/ 	.short	0x0101
        /*0c3e*/ 	.byte	0x06
	.zero		1


	//   ....[126]....
        /*0c40*/ 	.word	0x00011720
        /*0c44*/ 	.word	0x000000ff
        /*0c48*/ 	.word	0x000001e0
        /*0c4c*/ 	.short	0x010a
        /*0c4e*/ 	.byte	0x18
	.zero		1


	//   ....[127]....
        /*0c50*/ 	.word	0x00012800
        /*0c54*/ 	.word	0x000000ff
        /*0c58*/ 	.word	0x000001a0
        /*0c5c*/ 	.short	0x0101
        /*0c5e*/ 	.byte	0x18
	.zero		1


	//   ....[128]....
        /*0c60*/ 	.word	0x00012b00
        /*0c64*/ 	.word	0x000000ff
        /*0c68*/ 	.word	0x00000008
        /*0c6c*/ 	.short	0x010a
        /*0c6e*/ 	.byte	0x06
	.zero		1


	//   ....[129]....
        /*0c70*/ 	.word	0x00012b20
        /*0c74*/ 	.word	0x000000ff
        /*0c78*/ 	.word	0x00000008
        /*0c7c*/ 	.short	0x010a
        /*0c7e*/ 	.byte	0x06
	.zero		1


	//   ....[130]....
        /*0c80*/ 	.word	0x00012cb0
        /*0c84*/ 	.word	0x000000ff
        /*0c88*/ 	.word	0x00000008
        /*0c8c*/ 	.short	0x010a
        /*0c8e*/ 	.byte	0x06
	.zero		1


	//   ....[131]....
        /*0c90*/ 	.word	0x00012cd0
        /*0c94*/ 	.word	0x000000ff
        /*0c98*/ 	.word	0x00000008
        /*0c9c*/ 	.short	0x010a
        /*0c9e*/ 	.byte	0x06
	.zero		1


	//   ....[132]....
        /*0ca0*/ 	.word	0x00012d90
        /*0ca4*/ 	.word	0x000000ff
        /*0ca8*/ 	.word	0x00000000
        /*0cac*/ 	.short	0x0101
        /*0cae*/ 	.byte	0x05
	.zero		1


	//   ....[133]....
        /*0cb0*/ 	.word	0x00013070
        /*0cb4*/ 	.word	0x000000ff
        /*0cb8*/ 	.word	0x00000000
        /*0cbc*/ 	.short	0x010a
        /*0cbe*/ 	.byte	0x09
	.zero		1


	//   ....[134]....
        /*0cc0*/ 	.word	0x000130d0
        /*0cc4*/ 	.word	0x000000ff
        /*0cc8*/ 	.word	0x00000170
        /*0ccc*/ 	.short	0x010a
        /*0cce*/ 	.byte	0x0d
	.zero		1


	//   ....[135]....
        /*0cd0*/ 	.word	0x000131f0
        /*0cd4*/ 	.word	0x000000ff
        /*0cd8*/ 	.word	0x00000000
        /*0cdc*/ 	.short	0x010a
        /*0cde*/ 	.byte	0x0a
	.zero		1


	//   ....[136]....
        /*0ce0*/ 	.word	0x00013330
        /*0ce4*/ 	.word	0x000000ff
        /*0ce8*/ 	.word	0x00000000
        /*0cec*/ 	.short	0x010a
        /*0cee*/ 	.byte	0x09
	.zero		1


	//   ....[137]....
        /*0cf0*/ 	.word	0x00013520
        /*0cf4*/ 	.word	0x000000ff
        /*0cf8*/ 	.word	0x000001a0
        /*0cfc*/ 	.short	0x010a
        /*0cfe*/ 	.byte	0x09
	.zero		1


	//   ....[138]....
        /*0d00*/ 	.word	0x00013650
        /*0d04*/ 	.word	0x000000ff
        /*0d08*/ 	.word	0x00000000
        /*0d0c*/ 	.short	0x0101
        /*0d0e*/ 	.byte	0x09
	.zero		1


	//   ....[139]....
        /*0d10*/ 	.word	0x00013780
        /*0d14*/ 	.word	0x000000ff
        /*0d18*/ 	.word	0x00000170
        /*0d1c*/ 	.short	0x010a
        /*0d1e*/ 	.byte	0x06
	.zero		1


	//   ....[140]....
        /*0d20*/ 	.word	0x00013840
        /*0d24*/ 	.word	0x00000000
        /*0d28*/ 	.word	0x00000170
        /*0d2c*/ 	.short	0x010a
        /*0d2e*/ 	.byte	0xff
	.zero		1


	//   ....[141]....
        /*0d30*/ 	.word	0x00013880
        /*0d34*/ 	.word	0x00000000
        /*0d38*/ 	.word	0x00000170
        /*0d3c*/ 	.short	0x010a
        /*0d3e*/ 	.byte	0xff
	.zero		1


	//   ....[142]....
        /*0d40*/ 	.word	0x000138f0
        /*0d44*/ 	.word	0x000000ff
        /*0d48*/ 	.word	0x00000000
        /*0d4c*/ 	.short	0x0101
        /*0d4e*/ 	.byte	0x06
	.zero		1


	//   ....[143]....
        /*0d50*/ 	.word	0x00013930
        /*0d54*/ 	.word	0x000000ff
        /*0d58*/ 	.word	0x00000190
        /*0d5c*/ 	.short	0x010a
        /*0d5e*/ 	.byte	0x04
	.zero		1


	//   ....[144]....
        /*0d60*/ 	.word	0x00013970
        /*0d64*/ 	.word	0x000000ff
        /*0d68*/ 	.word	0x00000000
        /*0d6c*/ 	.short	0x0101
        /*0d6e*/ 	.byte	0x06
	.zero		1


	//   ....[145]....
        /*0d70*/ 	.word	0x00013bd0
        /*0d74*/ 	.word	0x00000000
        /*0d78*/ 	.word	0x00000048
        /*0d7c*/ 	.short	0x010a
        /*0d7e*/ 	.byte	0xff
	.zero		1


	//   ....[146]....
        /*0d80*/ 	.word	0x00013c30
        /*0d84*/ 	.word	0x00000000
        /*0d88*/ 	.word	0x00000048
        /*0d8c*/ 	.short	0x010a
        /*0d8e*/ 	.byte	0xff
	.zero		1


	//   ....[147]....
        /*0d90*/ 	.word	0x00013c90
        /*0d94*/ 	.word	0x00000000
        /*0d98*/ 	.word	0x000001a0
        /*0d9c*/ 	.short	0x010a
        /*0d9e*/ 	.byte	0xff
	.zero		1


	//   ....[148]....
        /*0da0*/ 	.word	0x00013cf0
        /*0da4*/ 	.word	0x00000000
        /*0da8*/ 	.word	0x00000000
        /*0dac*/ 	.short	0x010a
        /*0dae*/ 	.byte	0xff
	.zero		1


	//   ....[149]....
        /*0db0*/ 	.word	0x00013d50
        /*0db4*/ 	.word	0x00000000
        /*0db8*/ 	.word	0x00000000
        /*0dbc*/ 	.short	0x010a
        /*0dbe*/ 	.byte	0xff
	.zero		1


	//   ....[150]....
        /*0dc0*/ 	.word	0x00013db0
        /*0dc4*/ 	.word	0x00000000
        /*0dc8*/ 	.word	0x00000000
        /*0dcc*/ 	.short	0x010a
        /*0dce*/ 	.byte	0xff
	.zero		1


	//   ....[151]....
        /*0dd0*/ 	.word	0x00013e10
        /*0dd4*/ 	.word	0x00000000
        /*0dd8*/ 	.word	0x00000000
        /*0ddc*/ 	.short	0x010a
        /*0dde*/ 	.byte	0xff
	.zero		1


	//   ....[152]....
        /*0de0*/ 	.word	0x00013e70
        /*0de4*/ 	.word	0x00000000
        /*0de8*/ 	.word	0x00000000
        /*0dec*/ 	.short	0x010a
        /*0dee*/ 	.byte	0xff
	.zero		1


	//   ....[153]....
        /*0df0*/ 	.word	0x00013ed0
        /*0df4*/ 	.word	0x00000000
        /*0df8*/ 	.word	0x00000000
        /*0dfc*/ 	.short	0x010a
        /*0dfe*/ 	.byte	0xff
	.zero		1


	//   ....[154]....
        /*0e00*/ 	.word	0x00013f30
        /*0e04*/ 	.word	0x00000000
        /*0e08*/ 	.word	0x00000000
        /*0e0c*/ 	.short	0x010a
        /*0e0e*/ 	.byte	0xff
	.zero		1


	//   ....[155]....
        /*0e10*/ 	.word	0x00013f90
        /*0e14*/ 	.word	0x00000000
        /*0e18*/ 	.word	0x00000000
        /*0e1c*/ 	.short	0x010a
        /*0e1e*/ 	.byte	0xff
	.zero		1


	//   ....[156]....
        /*0e20*/ 	.word	0x00013ff0
        /*0e24*/ 	.word	0x00000010
        /*0e28*/ 	.word	0x00000120
        /*0e2c*/ 	.short	0x010a
        /*0e2e*/ 	.byte	0xff
	.zero		1


	//   ....[157]....
        /*0e30*/ 	.word	0x00014050
        /*0e34*/ 	.word	0x0000000b
        /*0e38*/ 	.word	0x00000120
        /*0e3c*/ 	.short	0x010a
        /*0e3e*/ 	.byte	0xff
	.zero		1


	//   ....[158]....
        /*0e40*/ 	.word	0x000140a0
        /*0e44*/ 	.word	0x0000000f
        /*0e48*/ 	.word	0x000000d8
        /*0e4c*/ 	.short	0x010a
        /*0e4e*/ 	.byte	0xff
	.zero		1


	//   ....[159]....
        /*0e50*/ 	.word	0x00014100
        /*0e54*/ 	.word	0x00000000
        /*0e58*/ 	.word	0x000000b0
        /*0e5c*/ 	.short	0x010a
        /*0e5e*/ 	.byte	0xff
	.zero		1


	//   ....[160]....
        /*0e60*/ 	.word	0x00014160
        /*0e64*/ 	.word	0x00000000
        /*0e68*/ 	.word	0x000000b8
        /*0e6c*/ 	.short	0x010a
        /*0e6e*/ 	.byte	0xff
	.zero		1


	//   ....[161]....
        /*0e70*/ 	.word	0x000141c0
        /*0e74*/ 	.word	0x00000000
        /*0e78*/ 	.word	0x000000c0
        /*0e7c*/ 	.short	0x010a
        /*0e7e*/ 	.byte	0xff
	.zero		1


	//   ....[162]....
        /*0e80*/ 	.word	0x00014220
        /*0e84*/ 	.word	0x00000000
        /*0e88*/ 	.word	0x000000c8
        /*0e8c*/ 	.short	0x010a
        /*0e8e*/ 	.byte	0xff
	.zero		1


	//   ....[163]....
        /*0e90*/ 	.word	0x00014280
        /*0e94*/ 	.word	0x00000000
        /*0e98*/ 	.word	0x000001a0
        /*0e9c*/ 	.short	0x010a
        /*0e9e*/ 	.byte	0xff
	.zero		1


	//   ....[164]....
        /*0ea0*/ 	.word	0x000142e0
        /*0ea4*/ 	.word	0x00000000
        /*0ea8*/ 	.word	0x000000b0
        /*0eac*/ 	.short	0x010a
        /*0eae*/ 	.byte	0xff
	.zero		1


	//   ....[165]....
        /*0eb0*/ 	.word	0x00014340
        /*0eb4*/ 	.word	0x00000000
        /*0eb8*/ 	.word	0x000000b8
        /*0ebc*/ 	.short	0x010a
        /*0ebe*/ 	.byte	0xff
	.zero		1


	//   ....[166]....
        /*0ec0*/ 	.word	0x000143a0
        /*0ec4*/ 	.word	0x00000000
        /*0ec8*/ 	.word	0x000000c0
        /*0ecc*/ 	.short	0x010a
        /*0ece*/ 	.byte	0xff
	.zero		1


	//   ....[167]....
        /*0ed0*/ 	.word	0x00014400
        /*0ed4*/ 	.word	0x00000000
        /*0ed8*/ 	.word	0x000001a0
        /*0edc*/ 	.short	0x010a
        /*0ede*/ 	.byte	0xff
	.zero		1


	//   ....[168]....
        /*0ee0*/ 	.word	0x000144c0
        /*0ee4*/ 	.word	0x00000003
        /*0ee8*/ 	.word	0x00000090
        /*0eec*/ 	.short	0x010a
        /*0eee*/ 	.byte	0xff
	.zero		1


	//   ....[169]....
        /*0ef0*/ 	.word	0x00014510
        /*0ef4*/ 	.word	0x00000091
        /*0ef8*/ 	.word	0x00000160
        /*0efc*/ 	.short	0x010a
        /*0efe*/ 	.byte	0xff
	.zero		1


	//   ....[170]....
        /*0f00*/ 	.word	0x00014570
        /*0f04*/ 	.word	0x00000003
        /*0f08*/ 	.word	0x00000098
        /*0f0c*/ 	.short	0x010a
        /*0f0e*/ 	.byte	0xff
	.zero		1


	//   ....[171]....
        /*0f10*/ 	.word	0x000145d0
        /*0f14*/ 	.word	0x00000000
        /*0f18*/ 	.word	0x000000a0
        /*0f1c*/ 	.short	0x010a
        /*0f1e*/ 	.byte	0xff
	.zero		1


	//   ....[172]....
        /*0f20*/ 	.word	0x00014630
        /*0f24*/ 	.word	0x00000000
        /*0f28*/ 	.word	0x000000a8
        /*0f2c*/ 	.short	0x010a
        /*0f2e*/ 	.byte	0xff
	.zero		1


	//   ....[173]....
        /*0f30*/ 	.word	0x00014690
        /*0f34*/ 	.word	0x00000004
        /*0f38*/ 	.word	0x000000e0
        /*0f3c*/ 	.short	0x010a
        /*0f3e*/ 	.byte	0xff
	.zero		1


	//   ....[174]....
        /*0f40*/ 	.word	0x000146f0
        /*0f44*/ 	.word	0x00000004
        /*0f48*/ 	.word	0x000001e0
        /*0f4c*/ 	.short	0x010a
        /*0f4e*/ 	.byte	0xff
	.zero		1


	//   ....[175]....
        /*0f50*/ 	.word	0x00014750
        /*0f54*/ 	.word	0x00000000
        /*0f58*/ 	.word	0x00000008
        /*0f5c*/ 	.short	0x010a
        /*0f5e*/ 	.byte	0xff
	.zero		1


	//   ....[176]....
        /*0f60*/ 	.word	0x00014830
        /*0f64*/ 	.word	0x00000000
        /*0f68*/ 	.word	0x00000008
        /*0f6c*/ 	.short	0x010a
        /*0f6e*/ 	.byte	0xff
	.zero		1


	//   ....[177]....
        /*0f70*/ 	.word	0x00014890
        /*0f74*/ 	.word	0x00000003
        /*0f78*/ 	.word	0x00000170
        /*0f7c*/ 	.short	0x010a
        /*0f7e*/ 	.byte	0xff
	.zero		1


	//   ....[178]....
        /*0f80*/ 	.word	0x000148f0
        /*0f84*/ 	.word	0x00000003
        /*0f88*/ 	.word	0x00000000
        /*0f8c*/ 	.short	0x010a
        /*0f8e*/ 	.byte	0xff
	.zero		1


	//   ....[179]....
        /*0f90*/ 	.word	0x00014950
        /*0f94*/ 	.word	0x00000003
        /*0f98*/ 	.word	0x000001a0
        /*0f9c*/ 	.short	0x010a
        /*0f9e*/ 	.byte	0xff
	.zero		1


	//   ....[180]....
        /*0fa0*/ 	.word	0x000149b0
        /*0fa4*/ 	.word	0x00000000
        /*0fa8*/ 	.word	0x00000170
        /*0fac*/ 	.short	0x010a
        /*0fae*/ 	.byte	0xff
	.zero		1


	//   ....[181]....
        /*0fb0*/ 	.word	0x00014a10
        /*0fb4*/ 	.word	0x00000000
        /*0fb8*/ 	.word	0x00000190
        /*0fbc*/ 	.short	0x010a
        /*0fbe*/ 	.byte	0xff
	.zero		1


	//----- nvinfo : EIATTR_NUM_MBARRIERS
	.align		4
.L_49:
        /*0fc0*/ 	.byte	0x03, 0x38
        /*0fc2*/ 	.short	0x0041


	//----- nvinfo : EIATTR_EXIT_INSTR_OFFSETS
	.align		4
        /*0fc4*/ 	.byte	0x04, 0x1c
        /*0fc6*/ 	.short	(.L_51 - .L_50)


	//   ....[0]....
.L_50:
        /*0fc8*/ 	.word	0x000038a0


	//   ....[1]....
        /*0fcc*/ 	.word	0x00004fc0


	//   ....[2]....
        /*0fd0*/ 	.word	0x00008950


	//   ....[3]....
        /*0fd4*/ 	.word	0x00009c80


	//   ....[4]....
        /*0fd8*/ 	.word	0x00010c70


	//   ....[5]....
        /*0fdc*/ 	.word	0x00010ca0


	//   ....[6]....
        /*0fe0*/ 	.word	0x000128d0


	//   ....[7]....
        /*0fe4*/ 	.word	0x00013bb0


	//----- nvinfo : EIATTR_INDIRECT_BRANCH_TARGETS
	.align		4
.L_51:
        /*0fe8*/ 	.byte	0x04, 0x34
        /*0fea*/ 	.short	(.L_53 - .L_52)


	//   ....[0]....
.L_52:
        /*0fec*/ 	.word	.L_x_302@srel
        /*0ff0*/ 	.short	0x0
        /*0ff2*/ 	.short	0x0
        /*0ff4*/ 	.word	0xa
        /*0ff8*/ 	.word	.L_x_303@srel
        /* <DEDUP_REMOVED lines=9> */


	//----- nvinfo : EIATTR_MAX_THREADS
	.align		4
.L_53:
        /*1020*/ 	.byte	0x04, 0x05
        /*1022*/ 	.short	(.L_55 - .L_54)
.L_54:
        /*1024*/ 	.word	0x00000180
        /*1028*/ 	.word	0x00000001
        /*102c*/ 	.word	0x00000001


	//----- nvinfo : EIATTR_CRS_STACK_SIZE
	.align		4
.L_55:
        /*1030*/ 	.byte	0x04, 0x1e
        /*1032*/ 	.short	(.L_57 - .L_56)
.L_56:
        /*1034*/ 	.word	0x00000000


	//----- nvinfo : EIATTR_CBANK_PARAM_SIZE
	.align		4
.L_57:
        /*1038*/ 	.byte	0x03, 0x19
        /*103a*/ 	.short	0x0900


	//----- nvinfo : EIATTR_PARAM_CBANK
	.align		4
        /*103c*/ 	.byte	0x04, 0x0a
        /*103e*/ 	.short	(.L_59 - .L_58)
	.align		4
.L_58:
        /*1040*/ 	.word	index@(.nv.constant0._ZN7cutlass13device_kernelINS_4gemm6kernel13GemmUniversalINS1_17GroupProblemShapeIN4cute5tupleIJiiiEEEEENS1_10collective13CollectiveMmaINS1_40MainloopSm100ArrayTmaUmmaWarpSpecializedILi9ELi8ELi2ENS6_IJNS5_1CILi2EEENSC_ILi1EEESE_EEEEENS6_IJNSC_ILi256EEESH_NSC_ILi64EEEEEENS_12float_e4m3_tEPNS6_IJlSE_NSC_ILi0EEEEEESK_SN_NS5_8TiledMMAINS5_8MMA_AtomIJNS5_10MMA_TraitsINS5_25SM100_MMA_F8F6F4_2x1SM_SSEJSK_SK_fSH_SH_NS5_17integral_constantINS5_4UMMA5MajorELSU_0EEESV_NSS_INST_7ScaleInELSW_0EEESX_EEEEEENS5_6LayoutINS6_IJSE_SE_SE_EEENS6_IJSL_SL_SL_EEEEENS6_IJNS5_10UnderscoreES14_S14_EEEEENS5_18SM100_TMA_2SM_LOADENS5_14ComposedLayoutINS5_7SwizzleILi2ELi4ELi3EEENS5_18smem_ptr_flag_bitsILi8EEENS10_INS6_IJNSC_ILi8EEESI_EEENS6_IJSI_SE_EEEEEEEvNS5_8identityES17_S1H_vS1I_EENS_8epilogue10collective18CollectiveEpilogueINS1K_31Sm100PtrArrayTmaWarpSpecializedILi4ELi2ELi64ELb1ELb0EEEJNS6_IJNSC_ILi128EEESH_SI_EEENS6_IJNS10_IS1P_SE_EENS10_ISI_SE_EEEEENS_6half_tEPNS6_IJSE_lSL_EEES1U_S1W_NS1K_6fusion15FusionCallbacksIS1O_NS1X_17LinearCombinationIS1U_fS1U_fLNS_15FloatRoundStyleE2EEES1Q_S1T_JEEENS5_5SM1004TMEM4LOAD26SM100_TMEM_LOAD_16dp256b8xENS5_13SM90_TMA_LOADENS18_INS19_ILi3ELi4ELi3EEENS1B_ILi16EEENS10_INS6_IJSI_S1D_EEENS6_IJSE_SI_EEEEEEENS5_17SM75_U16x8_LDSM_TENS5_14SM90_TMA_STOREES2D_NS5_17SM90_U16x8_STSM_TENS5_39AutoVectorizingCopyWithAssumedAlignmentILi128EEEEEEvvEEEEvNT_6ParamsE)
        /*1044*/ 	.short	0x0380
        /*1046*/ 	.short	0x0900


	//----- nvinfo : EIATTR_SW_WAR
	.align		4
.L_59:
        /*1048*/ 	.byte	0x04, 0x36
        /*104a*/ 	.short	(.L_61 - .L_60)
.L_60:
        /*104c*/ 	.word	0x00000008
.L_61:


//--------------------- .nv.callgraph             --------------------------
	.section	.nv.callgraph,"",@"SHT_CUDA_CALLGRAPH"
	.align	4
	.sectionentsize	8
	.align		4
        /*0000*/ 	.word	0x00000000
	.align		4
        /*0004*/ 	.word	0xffffffff
	.align		4
        /*0008*/ 	.word	index@(_ZN7cutlass13device_kernelINS_4gemm6kernel13GemmUniversalINS1_17GroupProblemShapeIN4cute5tupleIJiiiEEEEENS1_10collective13CollectiveMmaINS1_40MainloopSm100ArrayTmaUmmaWarpSpecializedILi9ELi8ELi2ENS6_IJNS5_1CILi2EEENSC_ILi1EEESE_EEEEENS6_IJNSC_ILi256EEESH_NSC_ILi64EEEEEENS_12float_e4m3_tEPNS6_IJlSE_NSC_ILi0EEEEEESK_SN_NS5_8TiledMMAINS5_8MMA_AtomIJNS5_10MMA_TraitsINS5_25SM100_MMA_F8F6F4_2x1SM_SSEJSK_SK_fSH_SH_NS5_17integral_constantINS5_4UMMA5MajorELSU_0EEESV_NSS_INST_7ScaleInELSW_0EEESX_EEEEEENS5_6LayoutINS6_IJSE_SE_SE_EEENS6_IJSL_SL_SL_EEEEENS6_IJNS5_10UnderscoreES14_S14_EEEEENS5_18SM100_TMA_2SM_LOADENS5_14ComposedLayoutINS5_7SwizzleILi2ELi4ELi3EEENS5_18smem_ptr_flag_bitsILi8EEENS10_INS6_IJNSC_ILi8EEESI_EEENS6_IJSI_SE_EEEEEEEvNS5_8identityES17_S1H_vS1I_EENS_8epilogue10collective18CollectiveEpilogueINS1K_31Sm100PtrArrayTmaWarpSpecializedILi4ELi2ELi64ELb1ELb0EEEJNS6_IJNSC_ILi128EEESH_SI_EEENS6_IJNS10_IS1P_SE_EENS10_ISI_SE_EEEEENS_6half_tEPNS6_IJSE_lSL_EEES1U_S1W_NS1K_6fusion15FusionCallbacksIS1O_NS1X_17LinearCombinationIS1U_fS1U_fLNS_15FloatRoundStyleE2EEES1Q_S1T_JEEENS5_5SM1004TMEM4LOAD26SM100_TMEM_LOAD_16dp256b8xENS5_13SM90_TMA_LOADENS18_INS19_ILi3ELi4ELi3EEENS1B_ILi16EEENS10_INS6_IJSI_S1D_EEENS6_IJSE_SI_EEEEEEENS5_17SM75_U16x8_LDSM_TENS5_14SM90_TMA_STOREES2D_NS5_17SM90_U16x8_STSM_TENS5_39AutoVectorizingCopyWithAssumedAlignmentILi128EEEEEEvvEEEEvNT_6ParamsE)
	.align		4
        /*000c*/ 	.word	index@(__assertfail)
	.align		4
        /*0010*/ 	.word	0x00000000
	.align		4
        /*0014*/ 	.word	0xfffffffe
	.align		4
        /*0018*/ 	.word	0x00000000
	.align		4
        /*001c*/ 	.word	0xfffffffd
	.align		4
        /*0020*/ 	.word	0x00000000
	.align		4
        /*0024*/ 	.word	0xfffffffc


//--------------------- .nv.constant4             --------------------------
	.section	.nv.constant4,"a",@progbits
	.align	8
	.align		8
.nv.constant4:
        /*0000*/ 	.dword	__assertfail
	.align		8
        /*0008*/ 	.dword	__unnamed_1
	.align		8
        /*0010*/ 	.dword	__unnamed_2
	.align		8
        /*0018*/ 	.dword	_ZN39_INTERNAL_7696b59c_4_k_cu_ca93a070_39934cuda3std3__45__cpo5beginE
	.align		8
        /*0020*/ 	.dword	_ZN39_INTERNAL_7696b59c_4_k_cu_ca93a070_39934cuda3std3__45__cpo3endE
	.align		8
        /*0028*/ 	.dword	_ZN39_INTERNAL_7696b59c_4_k_cu_ca93a070_39934cuda3std3__45__cpo6cbeginE
	.align		8
        /*0030*/ 	.dword	_ZN39_INTERNAL_7696b59c_4_k_cu_ca93a070_39934cuda3std3__45__cpo4cendE
	.align		8
        /*0038*/ 	.dword	_ZN39_INTERNAL_7696b59c_4_k_cu_ca93a070_39934cuda3std3__441_GLOBAL__N__7696b59c_4_k_cu_ca93a070_39936ignoreE
	.align		8
        /*0040*/ 	.dword	_ZN39_INTERNAL_7696b59c_4_k_cu_ca93a070_39934cuda3std3__419piecewise_constructE
	.align		8
        /*0048*/ 	.dword	_ZN39_INTERNAL_7696b59c_4_k_cu_ca93a070_39934cuda3std3__48in_placeE
	.align		8
        /*0050*/ 	.dword	_ZN39_INTERNAL_7696b59c_4_k_cu_ca93a070_39934cuda3std6ranges3__45__cpo4swapE
	.align		8
        /*0058*/ 	.dword	_ZN39_INTERNAL_7696b59c_4_k_cu_ca93a070_39934cuda3std6ranges3__45__cpo9iter_moveE
	.align		8
        /*0060*/ 	.dword	_ZN39_INTERNAL_7696b59c_4_k_cu_ca93a070_39934cute7productE
	.align		8
        /*0068*/ 	.dword	_ZN39_INTERNAL_7696b59c_4_k_cu_ca93a070_39934cute1_E
	.align		8
        /*0070*/ 	.dword	$str$24
	.align		8
        /*0078*/ 	.dword	$str$25
	.align		8
        /*0080*/ 	.dword	$str$26
	.align		8
        /*0088*/ 	.dword	$str$27


//--------------------- .nv.constant2._ZN7cutlass13device_kernelINS_4gemm6kernel13GemmUniversalINS1_17GroupProblemShapeIN4cute5tupleIJiiiEEEEENS1_10collective13CollectiveMmaINS1_40MainloopSm100ArrayTmaUmmaWarpSpecializedILi9ELi8ELi2ENS6_IJNS5_1CILi2EEENSC_ILi1EEESE_EEEEENS6_IJNSC_ILi256EEESH_NSC_ILi64EEEEEENS_12float_e4m3_tEPNS6_IJlSE_NSC_ILi0EEEEEESK_SN_NS5_8TiledMMAINS5_8MMA_AtomIJNS5_10MMA_TraitsINS5_25SM100_MMA_F8F6F4_2x1SM_SSEJSK_SK_fSH_SH_NS5_17integral_constantINS5_4UMMA5MajorELSU_0EEESV_NSS_INST_7ScaleInELSW_0EEESX_EEEEEENS5_6LayoutINS6_IJSE_SE_SE_EEENS6_IJSL_SL_SL_EEEEENS6_IJNS5_10UnderscoreES14_S14_EEEEENS5_18SM100_TMA_2SM_LOADENS5_14ComposedLayoutINS5_7SwizzleILi2ELi4ELi3EEENS5_18smem_ptr_flag_bitsILi8EEENS10_INS6_IJNSC_ILi8EEESI_EEENS6_IJSI_SE_EEEEEEEvNS5_8identityES17_S1H_vS1I_EENS_8epilogue10collective18CollectiveEpilogueINS1K_31Sm100PtrArrayTmaWarpSpecializedILi4ELi2ELi64ELb1ELb0EEEJNS6_IJNSC_ILi128EEESH_SI_EEENS6_IJNS10_IS1P_SE_EENS10_ISI_SE_EEEEENS_6half_tEPNS6_IJSE_lSL_EEES1U_S1W_NS1K_6fusion15FusionCallbacksIS1O_NS1X_17LinearCombinationIS1U_fS1U_fLNS_15FloatRoundStyleE2EEES1Q_S1T_JEEENS5_5SM1004TMEM4LOAD26SM100_TMEM_LOAD_16dp256b8xENS5_13SM90_TMA_LOADENS18_INS19_ILi3ELi4ELi3EEENS1B_ILi16EEENS10_INS6_IJSI_S1D_EEENS6_IJSE_SI_EEEEEEENS5_17SM75_U16x8_LDSM_TENS5_14SM90_TMA_STOREES2D_NS5_17SM90_U16x8_STSM_TENS5_39AutoVectorizingCopyWithAssumedAlignmentILi128EEEEEEvvEEEEvNT_6ParamsE --------------------------
	.section	.nv.constant2._ZN7cutlass13device_kernelINS_4gemm6kernel13GemmUniversalINS1_17GroupProblemShapeIN4cute5tupleIJiiiEEEEENS1_10collective13CollectiveMmaINS1_40MainloopSm100ArrayTmaUmmaWarpSpecializedILi9ELi8ELi2ENS6_IJNS5_1CILi2EEENSC_ILi1EEESE_EEEEENS6_IJNSC_ILi256EEESH_NSC_ILi64EEEEEENS_12float_e4m3_tEPNS6_IJlSE_NSC_ILi0EEEEEESK_SN_NS5_8TiledMMAINS5_8MMA_AtomIJNS5_10MMA_TraitsINS5_25SM100_MMA_F8F6F4_2x1SM_SSEJSK_SK_fSH_SH_NS5_17integral_constantINS5_4UMMA5MajorELSU_0EEESV_NSS_INST_7ScaleInELSW_0EEESX_EEEEEENS5_6LayoutINS6_IJSE_SE_SE_EEENS6_IJSL_SL_SL_EEEEENS6_IJNS5_10UnderscoreES14_S14_EEEEENS5_18SM100_TMA_2SM_LOADENS5_14ComposedLayoutINS5_7SwizzleILi2ELi4ELi3EEENS5_18smem_ptr_flag_bitsILi8EEENS10_INS6_IJNSC_ILi8EEESI_EEENS6_IJSI_SE_EEEEEEEvNS5_8identityES17_S1H_vS1I_EENS_8epilogue10collective18CollectiveEpilogueINS1K_31Sm100PtrArrayTmaWarpSpecializedILi4ELi2ELi64ELb1ELb0EEEJNS6_IJNSC_ILi128EEESH_SI_EEENS6_IJNS10_IS1P_SE_EENS10_ISI_SE_EEEEENS_6half_tEPNS6_IJSE_lSL_EEES1U_S1W_NS1K_6fusion15FusionCallbacksIS1O_NS1X_17LinearCombinationIS1U_fS1U_fLNS_15FloatRoundStyleE2EEES1Q_S1T_JEEENS5_5SM1004TMEM4LOAD26SM100_TMEM_LOAD_16dp256b8xENS5_13SM90_TMA_LOADENS18_INS19_ILi3ELi4ELi3EEENS1B_ILi16EEENS10_INS6_IJSI_S1D_EEENS6_IJSE_SI_EEEEEEENS5_17SM75_U16x8_LDSM_TENS5_14SM90_TMA_STOREES2D_NS5_17SM90_U16x8_STSM_TENS5_39AutoVectorizingCopyWithAssumedAlignmentILi128EEEEEEvvEEEEvNT_6ParamsE,"a",@progbits
	.sectionflags	@""
	.align	4
.nv.constant2._ZN7cutlass13device_kernelINS_4gemm6kernel13GemmUniversalINS1_17GroupProblemShapeIN4cute5tupleIJiiiEEEEENS1_10collective13CollectiveMmaINS1_40MainloopSm100ArrayTmaUmmaWarpSpecializedILi9ELi8ELi2ENS6_IJNS5_1CILi2EEENSC_ILi1EEESE_EEEEENS6_IJNSC_ILi256EEESH_NSC_ILi64EEEEEENS_12float_e4m3_tEPNS6_IJlSE_NSC_ILi0EEEEEESK_SN_NS5_8TiledMMAINS5_8MMA_AtomIJNS5_10MMA_TraitsINS5_25SM100_MMA_F8F6F4_2x1SM_SSEJSK_SK_fSH_SH_NS5_17integral_constantINS5_4UMMA5MajorELSU_0EEESV_NSS_INST_7ScaleInELSW_0EEESX_EEEEEENS5_6LayoutINS6_IJSE_SE_SE_EEENS6_IJSL_SL_SL_EEEEENS6_IJNS5_10UnderscoreES14_S14_EEEEENS5_18SM100_TMA_2SM_LOADENS5_14ComposedLayoutINS5_7SwizzleILi2ELi4ELi3EEENS5_18smem_ptr_flag_bitsILi8EEENS10_INS6_IJNSC_ILi8EEESI_EEENS6_IJSI_SE_EEEEEEEvNS5_8identityES17_S1H_vS1I_EENS_8epilogue10collective18CollectiveEpilogueINS1K_31Sm100PtrArrayTmaWarpSpecializedILi4ELi2ELi64ELb1ELb0EEEJNS6_IJNSC_ILi128EEESH_SI_EEENS6_IJNS10_IS1P_SE_EENS10_ISI_SE_EEEEENS_6half_tEPNS6_IJSE_lSL_EEES1U_S1W_NS1K_6fusion15FusionCallbacksIS1O_NS1X_17LinearCombinationIS1U_fS1U_fLNS_15FloatRoundStyleE2EEES1Q_S1T_JEEENS5_5SM1004TMEM4LOAD26SM100_TMEM_LOAD_16dp256b8xENS5_13SM90_TMA_LOADENS18_INS19_ILi3ELi4ELi3EEENS1B_ILi16EEENS10_INS6_IJSI_S1D_EEENS6_IJSE_SI_EEEEEEENS5_17SM75_U16x8_LDSM_TENS5_14SM90_TMA_STOREES2D_NS5_17SM90_U16x8_STSM_TENS5_39AutoVectorizingCopyWithAssumedAlignmentILi128EEEEEEvvEEEEvNT_6ParamsE:
        /*0000*/ 	.byte	0xf0, 0x28, 0x01, 0x00, 0x40, 0x50, 0x00, 0x00, 0x40, 0x50, 0x00, 0x00, 0x40, 0x50, 0x00, 0x00
        /*0010*/ 	.byte	0x40, 0x50, 0x00, 0x00, 0x40, 0x50, 0x00, 0x00, 0x40, 0x50, 0x00, 0x00, 0x40, 0x50, 0x00, 0x00
        /*0020*/ 	.byte	0xb0, 0x0c, 0x01, 0x00, 0x40, 0x50, 0x00, 0x00


//--------------------- .text._ZN7cutlass13device_kernelINS_4gemm6kernel13GemmUniversalINS1_17GroupProblemShapeIN4cute5tupleIJiiiEEEEENS1_10collective13CollectiveMmaINS1_40MainloopSm100ArrayTmaUmmaWarpSpecializedILi9ELi8ELi2ENS6_IJNS5_1CILi2EEENSC_ILi1EEESE_EEEEENS6_IJNSC_ILi256EEESH_NSC_ILi64EEEEEENS_12float_e4m3_tEPNS6_IJlSE_NSC_ILi0EEEEEESK_SN_NS5_8TiledMMAINS5_8MMA_AtomIJNS5_10MMA_TraitsINS5_25SM100_MMA_F8F6F4_2x1SM_SSEJSK_SK_fSH_SH_NS5_17integral_constantINS5_4UMMA5MajorELSU_0EEESV_NSS_INST_7ScaleInELSW_0EEESX_EEEEEENS5_6LayoutINS6_IJSE_SE_SE_EEENS6_IJSL_SL_SL_EEEEENS6_IJNS5_10UnderscoreES14_S14_EEEEENS5_18SM100_TMA_2SM_LOADENS5_14ComposedLayoutINS5_7SwizzleILi2ELi4ELi3EEENS5_18smem_ptr_flag_bitsILi8EEENS10_INS6_IJNSC_ILi8EEESI_EEENS6_IJSI_SE_EEEEEEEvNS5_8identityES17_S1H_vS1I_EENS_8epilogue10collective18CollectiveEpilogueINS1K_31Sm100PtrArrayTmaWarpSpecializedILi4ELi2ELi64ELb1ELb0EEEJNS6_IJNSC_ILi128EEESH_SI_EEENS6_IJNS10_IS1P_SE_EENS10_ISI_SE_EEEEENS_6half_tEPNS6_IJSE_lSL_EEES1U_S1W_NS1K_6fusion15FusionCallbacksIS1O_NS1X_17LinearCombinationIS1U_fS1U_fLNS_15FloatRoundStyleE2EEES1Q_S1T_JEEENS5_5SM1004TMEM4LOAD26SM100_TMEM_LOAD_16dp256b8xENS5_13SM90_TMA_LOADENS18_INS19_ILi3ELi4ELi3EEENS1B_ILi16EEENS10_INS6_IJSI_S1D_EEENS6_IJSE_SI_EEEEEEENS5_17SM75_U16x8_LDSM_TENS5_14SM90_TMA_STOREES2D_NS5_17SM90_U16x8_STSM_TENS5_39AutoVectorizingCopyWithAssumedAlignmentILi128EEEEEEvvEEEEvNT_6ParamsE --------------------------
	.section	.text._ZN7cutlass13device_kernelINS_4gemm6kernel13GemmUniversalINS1_17GroupProblemShapeIN4cute5tupleIJiiiEEEEENS1_10collective13CollectiveMmaINS1_40MainloopSm100ArrayTmaUmmaWarpSpecializedILi9ELi8ELi2ENS6_IJNS5_1CILi2EEENSC_ILi1EEESE_EEEEENS6_IJNSC_ILi256EEESH_NSC_ILi64EEEEEENS_12float_e4m3_tEPNS6_IJlSE_NSC_ILi0EEEEEESK_SN_NS5_8TiledMMAINS5_8MMA_AtomIJNS5_10MMA_TraitsINS5_25SM100_MMA_F8F6F4_2x1SM_SSEJSK_SK_fSH_SH_NS5_17integral_constantINS5_4UMMA5MajorELSU_0EEESV_NSS_INST_7ScaleInELSW_0EEESX_EEEEEENS5_6LayoutINS6_IJSE_SE_SE_EEENS6_IJSL_SL_SL_EEEEENS6_IJNS5_10UnderscoreES14_S14_EEEEENS5_18SM100_TMA_2SM_LOADENS5_14ComposedLayoutINS5_7SwizzleILi2ELi4ELi3EEENS5_18smem_ptr_flag_bitsILi8EEENS10_INS6_IJNSC_ILi8EEESI_EEENS6_IJSI_SE_EEEEEEEvNS5_8identityES17_S1H_vS1I_EENS_8epilogue10collective18CollectiveEpilogueINS1K_31Sm100PtrArrayTmaWarpSpecializedILi4ELi2ELi64ELb1ELb0EEEJNS6_IJNSC_ILi128EEESH_SI_EEENS6_IJNS10_IS1P_SE_EENS10_ISI_SE_EEEEENS_6half_tEPNS6_IJSE_lSL_EEES1U_S1W_NS1K_6fusion15FusionCallbacksIS1O_NS1X_17LinearCombinationIS1U_fS1U_fLNS_15FloatRoundStyleE2EEES1Q_S1T_JEEENS5_5SM1004TMEM4LOAD26SM100_TMEM_LOAD_16dp256b8xENS5_13SM90_TMA_LOADENS18_INS19_ILi3ELi4ELi3EEENS1B_ILi16EEENS10_INS6_IJSI_S1D_EEENS6_IJSE_SI_EEEEEEENS5_17SM75_U16x8_LDSM_TENS5_14SM90_TMA_STOREES2D_NS5_17SM90_U16x8_STSM_TENS5_39AutoVectorizingCopyWithAssumedAlignmentILi128EEEEEEvvEEEEvNT_6ParamsE,"ax",@progbits
	.align	128
.text._ZN7cutlass13device_kernelINS_4gemm6kernel13GemmUniversalINS1_17GroupProblemShapeIN4cute5tupleIJiiiEEEEENS1_10collective13CollectiveMmaINS1_40MainloopSm100ArrayTmaUmmaWarpSpecializedILi9ELi8ELi2ENS6_IJNS5_1CILi2EEENSC_ILi1EEESE_EEEEENS6_IJNSC_ILi256EEESH_NSC_ILi64EEEEEENS_12float_e4m3_tEPNS6_IJlSE_NSC_ILi0EEEEEESK_SN_NS5_8TiledMMAINS5_8MMA_AtomIJNS5_10MMA_TraitsINS5_25SM100_MMA_F8F6F4_2x1SM_SSEJSK_SK_fSH_SH_NS5_17integral_constantINS5_4UMMA5MajorELSU_0EEESV_NSS_INST_7ScaleInELSW_0EEESX_EEEEEENS5_6LayoutINS6_IJSE_SE_SE_EEENS6_IJSL_SL_SL_EEEEENS6_IJNS5_10UnderscoreES14_S14_EEEEENS5_18SM100_TMA_2SM_LOADENS5_14ComposedLayoutINS5_7SwizzleILi2ELi4ELi3EEENS5_18smem_ptr_flag_bitsILi8EEENS10_INS6_IJNSC_ILi8EEESI_EEENS6_IJSI_SE_EEEEEEEvNS5_8identityES17_S1H_vS1I_EENS_8epilogue10collective18CollectiveEpilogueINS1K_31Sm100PtrArrayTmaWarpSpecializedILi4ELi2ELi64ELb1ELb0EEEJNS6_IJNSC_ILi128EEESH_SI_EEENS6_IJNS10_IS1P_SE_EENS10_ISI_SE_EEEEENS_6half_tEPNS6_IJSE_lSL_EEES1U_S1W_NS1K_6fusion15FusionCallbacksIS1O_NS1X_17LinearCombinationIS1U_fS1U_fLNS_15FloatRoundStyleE2EEES1Q_S1T_JEEENS5_5SM1004TMEM4LOAD26SM100_TMEM_LOAD_16dp256b8xENS5_13SM90_TMA_LOADENS18_INS19_ILi3ELi4ELi3EEENS1B_ILi16EEENS10_INS6_IJSI_S1D_EEENS6_IJSE_SI_EEEEEEENS5_17SM75_U16x8_LDSM_TENS5_14SM90_TMA_STOREES2D_NS5_17SM90_U16x8_STSM_TENS5_39AutoVectorizingCopyWithAssumedAlignmentILi128EEEEEEvvEEEEvNT_6ParamsE:
        .type           _ZN7cutlass13device_kernelINS_4gemm6kernel13GemmUniversalINS1_17GroupProblemShapeIN4cute5tupleIJiiiEEEEENS1_10collective13CollectiveMmaINS1_40MainloopSm100ArrayTmaUmmaWarpSpecializedILi9ELi8ELi2ENS6_IJNS5_1CILi2EEENSC_ILi1EEESE_EEEEENS6_IJNSC_ILi256EEESH_NSC_ILi64EEEEEENS_12float_e4m3_tEPNS6_IJlSE_NSC_ILi0EEEEEESK_SN_NS5_8TiledMMAINS5_8MMA_AtomIJNS5_10MMA_TraitsINS5_25SM100_MMA_F8F6F4_2x1SM_SSEJSK_SK_fSH_SH_NS5_17integral_constantINS5_4UMMA5MajorELSU_0EEESV_NSS_INST_7ScaleInELSW_0EEESX_EEEEEENS5_6LayoutINS6_IJSE_SE_SE_EEENS6_IJSL_SL_SL_EEEEENS6_IJNS5_10UnderscoreES14_S14_EEEEENS5_18SM100_TMA_2SM_LOADENS5_14ComposedLayoutINS5_7SwizzleILi2ELi4ELi3EEENS5_18smem_ptr_flag_bitsILi8EEENS10_INS6_IJNSC_ILi8EEESI_EEENS6_IJSI_SE_EEEEEEEvNS5_8identityES17_S1H_vS1I_EENS_8epilogue10collective18CollectiveEpilogueINS1K_31Sm100PtrArrayTmaWarpSpecializedILi4ELi2ELi64ELb1ELb0EEEJNS6_IJNSC_ILi128EEESH_SI_EEENS6_IJNS10_IS1P_SE_EENS10_ISI_SE_EEEEENS_6half_tEPNS6_IJSE_lSL_EEES1U_S1W_NS1K_6fusion15FusionCallbacksIS1O_NS1X_17LinearCombinationIS1U_fS1U_fLNS_15FloatRoundStyleE2EEES1Q_S1T_JEEENS5_5SM1004TMEM4LOAD26SM100_TMEM_LOAD_16dp256b8xENS5_13SM90_TMA_LOADENS18_INS19_ILi3ELi4ELi3EEENS1B_ILi16EEENS10_INS6_IJSI_S1D_EEENS6_IJSE_SI_EEEEEEENS5_17SM75_U16x8_LDSM_TENS5_14SM90_TMA_STOREES2D_NS5_17SM90_U16x8_STSM_TENS5_39AutoVectorizingCopyWithAssumedAlignmentILi128EEEEEEvvEEEEvNT_6ParamsE,@function
        .size           _ZN7cutlass13device_kernelINS_4gemm6kernel13GemmUniversalINS1_17GroupProblemShapeIN4cute5tupleIJiiiEEEEENS1_10collective13CollectiveMmaINS1_40MainloopSm100ArrayTmaUmmaWarpSpecializedILi9ELi8ELi2ENS6_IJNS5_1CILi2EEENSC_ILi1EEESE_EEEEENS6_IJNSC_ILi256EEESH_NSC_ILi64EEEEEENS_12float_e4m3_tEPNS6_IJlSE_NSC_ILi0EEEEEESK_SN_NS5_8TiledMMAINS5_8MMA_AtomIJNS5_10MMA_TraitsINS5_25SM100_MMA_F8F6F4_2x1SM_SSEJSK_SK_fSH_SH_NS5_17integral_constantINS5_4UMMA5MajorELSU_0EEESV_NSS_INST_7ScaleInELSW_0EEESX_EEEEEENS5_6LayoutINS6_IJSE_SE_SE_EEENS6_IJSL_SL_SL_EEEEENS6_IJNS5_10UnderscoreES14_S14_EEEEENS5_18SM100_TMA_2SM_LOADENS5_14ComposedLayoutINS5_7SwizzleILi2ELi4ELi3EEENS5_18smem_ptr_flag_bitsILi8EEENS10_INS6_IJNSC_ILi8EEESI_EEENS6_IJSI_SE_EEEEEEEvNS5_8identityES17_S1H_vS1I_EENS_8epilogue10collective18CollectiveEpilogueINS1K_31Sm100PtrArrayTmaWarpSpecializedILi4ELi2ELi64ELb1ELb0EEEJNS6_IJNSC_ILi128EEESH_SI_EEENS6_IJNS10_IS1P_SE_EENS10_ISI_SE_EEEEENS_6half_tEPNS6_IJSE_lSL_EEES1U_S1W_NS1K_6fusion15FusionCallbacksIS1O_NS1X_17LinearCombinationIS1U_fS1U_fLNS_15FloatRoundStyleE2EEES1Q_S1T_JEEENS5_5SM1004TMEM4LOAD26SM100_TMEM_LOAD_16dp256b8xENS5_13SM90_TMA_LOADENS18_INS19_ILi3ELi4ELi3EEENS1B_ILi16EEENS10_INS6_IJSI_S1D_EEENS6_IJSE_SI_EEEEEEENS5_17SM75_U16x8_LDSM_TENS5_14SM90_TMA_STOREES2D_NS5_17SM90_U16x8_STSM_TENS5_39AutoVectorizingCopyWithAssumedAlignmentILi128EEEEEEvvEEEEvNT_6ParamsE,(.L_x_313 - _ZN7cutlass13device_kernelINS_4gemm6kernel13GemmUniversalINS1_17GroupProblemShapeIN4cute5tupleIJiiiEEEEENS1_10collective13CollectiveMmaINS1_40MainloopSm100ArrayTmaUmmaWarpSpecializedILi9ELi8ELi2ENS6_IJNS5_1CILi2EEENSC_ILi1EEESE_EEEEENS6_IJNSC_ILi256EEESH_NSC_ILi64EEEEEENS_12float_e4m3_tEPNS6_IJlSE_NSC_ILi0EEEEEESK_SN_NS5_8TiledMMAINS5_8MMA_AtomIJNS5_10MMA_TraitsINS5_25SM100_MMA_F8F6F4_2x1SM_SSEJSK_SK_fSH_SH_NS5_17integral_constantINS5_4UMMA5MajorELSU_0EEESV_NSS_INST_7ScaleInELSW_0EEESX_EEEEEENS5_6LayoutINS6_IJSE_SE_SE_EEENS6_IJSL_SL_SL_EEEEENS6_IJNS5_10UnderscoreES14_S14_EEEEENS5_18SM100_TMA_2SM_LOADENS5_14ComposedLayoutINS5_7SwizzleILi2ELi4ELi3EEENS5_18smem_ptr_flag_bitsILi8EEENS10_INS6_IJNSC_ILi8EEESI_EEENS6_IJSI_SE_EEEEEEEvNS5_8identityES17_S1H_vS1I_EENS_8epilogue10collective18CollectiveEpilogueINS1K_31Sm100PtrArrayTmaWarpSpecializedILi4ELi2ELi64ELb1ELb0EEEJNS6_IJNSC_ILi128EEESH_SI_EEENS6_IJNS10_IS1P_SE_EENS10_ISI_SE_EEEEENS_6half_tEPNS6_IJSE_lSL_EEES1U_S1W_NS1K_6fusion15FusionCallbacksIS1O_NS1X_17LinearCombinationIS1U_fS1U_fLNS_15FloatRoundStyleE2EEES1Q_S1T_JEEENS5_5SM1004TMEM4LOAD26SM100_TMEM_LOAD_16dp256b8xENS5_13SM90_TMA_LOADENS18_INS19_ILi3ELi4ELi3EEENS1B_ILi16EEENS10_INS6_IJSI_S1D_EEENS6_IJSE_SI_EEEEEEENS5_17SM75_U16x8_LDSM_TENS5_14SM90_TMA_STOREES2D_NS5_17SM90_U16x8_STSM_TENS5_39AutoVectorizingCopyWithAssumedAlignmentILi128EEEEEEvvEEEEvNT_6ParamsE)
        .other          _ZN7cutlass13device_kernelINS_4gemm6kernel13GemmUniversalINS1_17GroupProblemShapeIN4cute5tupleIJiiiEEEEENS1_10collective13CollectiveMmaINS1_40MainloopSm100ArrayTmaUmmaWarpSpecializedILi9ELi8ELi2ENS6_IJNS5_1CILi2EEENSC_ILi1EEESE_EEEEENS6_IJNSC_ILi256EEESH_NSC_ILi64EEEEEENS_12float_e4m3_tEPNS6_IJlSE_NSC_ILi0EEEEEESK_SN_NS5_8TiledMMAINS5_8MMA_AtomIJNS5_10MMA_TraitsINS5_25SM100_MMA_F8F6F4_2x1SM_SSEJSK_SK_fSH_SH_NS5_17integral_constantINS5_4UMMA5MajorELSU_0EEESV_NSS_INST_7ScaleInELSW_0EEESX_EEEEEENS5_6LayoutINS6_IJSE_SE_SE_EEENS6_IJSL_SL_SL_EEEEENS6_IJNS5_10UnderscoreES14_S14_EEEEENS5_18SM100_TMA_2SM_LOADENS5_14ComposedLayoutINS5_7SwizzleILi2ELi4ELi3EEENS5_18smem_ptr_flag_bitsILi8EEENS10_INS6_IJNSC_ILi8EEESI_EEENS6_IJSI_SE_EEEEEEEvNS5_8identityES17_S1H_vS1I_EENS_8epilogue10collective18CollectiveEpilogueINS1K_31Sm100PtrArrayTmaWarpSpecializedILi4ELi2ELi64ELb1ELb0EEEJNS6_IJNSC_ILi128EEESH_SI_EEENS6_IJNS10_IS1P_SE_EENS10_ISI_SE_EEEEENS_6half_tEPNS6_IJSE_lSL_EEES1U_S1W_NS1K_6fusion15FusionCallbacksIS1O_NS1X_17LinearCombinationIS1U_fS1U_fLNS_15FloatRoundStyleE2EEES1Q_S1T_JEEENS5_5SM1004TMEM4LOAD26SM100_TMEM_LOAD_16dp256b8xENS5_13SM90_TMA_LOADENS18_INS19_ILi3ELi4ELi3EEENS1B_ILi16EEENS10_INS6_IJSI_S1D_EEENS6_IJSE_SI_EEEEEEENS5_17SM75_U16x8_LDSM_TENS5_14SM90_TMA_STOREES2D_NS5_17SM90_U16x8_STSM_TENS5_39AutoVectorizingCopyWithAssumedAlignmentILi128EEEEEEvvEEEEvNT_6ParamsE,@"STO_CUDA_ENTRY STV_DEFAULT"
_ZN7cutlass13device_kernelINS_4gemm6kernel13GemmUniversalINS1_17GroupProblemShapeIN4cute5tupleIJiiiEEEEENS1_10collective13CollectiveMmaINS1_40MainloopSm100ArrayTmaUmmaWarpSpecializedILi9ELi8ELi2ENS6_IJNS5_1CILi2EEENSC_ILi1EEESE_EEEEENS6_IJNSC_ILi256EEESH_NSC_ILi64EEEEEENS_12float_e4m3_tEPNS6_IJlSE_NSC_ILi0EEEEEESK_SN_NS5_8TiledMMAINS5_8MMA_AtomIJNS5_10MMA_TraitsINS5_25SM100_MMA_F8F6F4_2x1SM_SSEJSK_SK_fSH_SH_NS5_17integral_constantINS5_4UMMA5MajorELSU_0EEESV_NSS_INST_7ScaleInELSW_0EEESX_EEEEEENS5_6LayoutINS6_IJSE_SE_SE_EEENS6_IJSL_SL_SL_EEEEENS6_IJNS5_10UnderscoreES14_S14_EEEEENS5_18SM100_TMA_2SM_LOADENS5_14ComposedLayoutINS5_7SwizzleILi2ELi4ELi3EEENS5_18smem_ptr_flag_bitsILi8EEENS10_INS6_IJNSC_ILi8EEESI_EEENS6_IJSI_SE_EEEEEEEvNS5_8identityES17_S1H_vS1I_EENS_8epilogue10collective18CollectiveEpilogueINS1K_31Sm100PtrArrayTmaWarpSpecializedILi4ELi2ELi64ELb1ELb0EEEJNS6_IJNSC_ILi128EEESH_SI_EEENS6_IJNS10_IS1P_SE_EENS10_ISI_SE_EEEEENS_6half_tEPNS6_IJSE_lSL_EEES1U_S1W_NS1K_6fusion15FusionCallbacksIS1O_NS1X_17LinearCombinationIS1U_fS1U_fLNS_15FloatRoundStyleE2EEES1Q_S1T_JEEENS5_5SM1004TMEM4LOAD26SM100_TMEM_LOAD_16dp256b8xENS5_13SM90_TMA_LOADENS18_INS19_ILi3ELi4ELi3EEENS1B_ILi16EEENS10_INS6_IJSI_S1D_EEENS6_IJSE_SI_EEEEEEENS5_17SM75_U16x8_LDSM_TENS5_14SM90_TMA_STOREES2D_NS5_17SM90_U16x8_STSM_TENS5_39AutoVectorizingCopyWithAssumedAlignmentILi128EEEEEEvvEEEEvNT_6ParamsE:
[----:B------:R-:W1:Y:S01]  /*0000*/  LDC R1, c[0x0][0x37c] ;  /* 0x0000df00ff017b82 */ /* 0x000e620000000800 */
[----:B------:R-:W2:Y:S07]  /*0010*/  S2R R142, SR_TID.X ;  /* 0x00000000008e7919 */ /* 0x000eae0000002100 */
[----:B------:R-:W3:Y:S01]  /*0020*/  S2UR UR31, SR_CgaCtaId ;  /* 0x00000000001f79c3 */ /* 0x000ee20000008800 */
[----:B------:R-:W-:Y:S01]  /*0030*/  UMOV UR37, 0x4 ;  /* 0x0000000400257882 */ /* 0x000fe20000000000 */
[----:B------:R-:W4:Y:S01]  /*0040*/  LDCU UR30, c[0x0][0x370] ;  /* 0x00006e00ff1e77ac */ /* 0x000f220008000800 */
[----:B------:R-:W-:-:S05]  /*0050*/  ELECT P3, URZ, PT ;  /* 0x0000000000ff782f */ /* 0x000fca0003860000 */
[----:B------:R-:W-:Y:S08]  /*0060*/  S2UR UR42, SR_CTAID.X ;  /* 0x00000000002a79c3 */ /* 0x000ff00000002500 */
[----:B------:R-:W4:Y:S01]  /*0070*/  S2UR UR58, SR_CTAID.Y ;  /* 0x00000000003a79c3 */ /* 0x000f220000002600 */
[----:B---3--:R-:W-:Y:S02]  /*0080*/  ULOP3.LUT UR44, UR31, 0x1, URZ, 0xc0, !UPT ;  /* 0x000000011f2c7892 */ /* 0x008fe4000f8ec0ff */
[----:B------:R-:W-:Y:S01]  /*0090*/  ULOP3.LUT UR43, UR31, 0x1, URZ, 0x3c, !UPT ;  /* 0x000000011f2b7892 */ /* 0x000fe2000f8e3cff */
[----:B--2---:R-:W-:-:S05]  /*00a0*/  SHF.R.U32.HI R128, RZ, 0x5, R142 ;  /* 0x00000005ff807819 */ /* 0x004fca000001168e */
[----:B------:R-:W2:Y:S01]  /*00b0*/  SHFL.IDX PT, R0, R128, RZ, 0x1f ;  /* 0x00001fff80007589 */ /* 0x000ea200000e0000 */
[----:B----4-:R-:W-:Y:S01]  /*00c0*/  UIMAD UR28, UR58, UR30, UR42 ;  /* 0x0000001e3a1c72a4 */ /* 0x010fe2000f8e022a */
[----:B--2---:R-:W-:-:S13]  /*00d0*/  R2UR UR21, R0 ;  /* 0x00000000001572ca */ /* 0x004fda00000e0000 */
[----:B------:R-:W-:Y:S02]  /*00e0*/  UISETP.GE.AND UP0, UPT, UR21, 0x8, UPT ;  /* 0x000000081500788c */ /* 0x000fe4000bf06270 */
[----:B------:R-:W-:Y:S02]  /*00f0*/  UISETP.GT.AND UP1, UPT, UR21, 0x3, UPT ;  /* 0x000000031500788c */ /* 0x000fe4000bf24270 */
[----:B------:R-:W-:-:S04]  /*0100*/  USEL UR37, UR37, 0x8, !UP0 ;  /* 0x0000000825257887 */ /* 0x000fc8000c000000 */
[----:B------:R-:W-:Y:S02]  /*0110*/  USEL UR37, UR37, UR21, UP1 ;  /* 0x0000001525257287 */ /* 0x000fe40008800000 */
[----:B------:R-:W-:Y:S02]  /*0120*/  ULOP3.LUT UR21, UR21, 0xfffffffc, URZ, 0xc0, !UPT ;  /* 0xfffffffc15157892 */ /* 0x000fe4000f8ec0ff */
[----:B------:R-:W-:-:S09]  /*0130*/  UISETP.NE.AND UP0, UPT, UR37, 0x2, UPT ;  /* 0x000000022500788c */ /* 0x000fd2000bf05270 */
[----:B-1----:R-:W-:Y:S05]  /*0140*/  BRA.U UP0, `(.L_x_0) ;  /* 0x0000000100f87547 */ /* 0x002fea000b800000 */
[----:B------:R-:W1:Y:S01]  /*0150*/  LDCU UR34, c[0x0][0xc1c] ;  /* 0x00018380ff2277ac */ /* 0x000e620008000800 */
[----:B------:R-:W-:Y:S01]  /*0160*/  BSSY.RECONVERGENT B0, `(.L_x_1) ;  /* 0x000003b000007945 */ /* 0x000fe20003800200 */
[----:B------:R-:W2:Y:S01]  /*0170*/  LDCU.64 UR4, c[0x0][0x820] ;  /* 0x00010400ff0477ac */ /* 0x000ea20008000a00 */
[----:B------:R-:W-:Y:S01]  /*0180*/  ELECT P0, URZ, PT ;  /* 0x0000000000ff782f */ /* 0x000fe20003800000 */
[----:B------:R-:W-:Y:S02]  /*0190*/  UIMAD UR38, UR28, 0x13, URZ ;  /* 0x000000131c2678a4 */ /* 0x000fe4000f8e02ff */
[----:B-1----:R-:W-:-:S04]  /*01a0*/  UIADD3 UR34, UPT, UPT, UR28, UR34, URZ ;  /* 0x000000221c227290 */ /* 0x002fc8000fffe0ff */
[----:B------:R-:W-:Y:S02]  /*01b0*/  UIMAD UR34, UR34, 0x13, URZ ;  /* 0x00000013222278a4 */ /* 0x000fe4000f8e02ff */
[----:B--2---:R-:W-:Y:S02]  /*01c0*/  UIMAD.WIDE.U32 UR38, UR38, 0x80, UR4 ;  /* 0x00000080262678a5 */ /* 0x004fe4000f8e0004 */
[----:B------:R-:W-:Y:S02]  /*01d0*/  UIMAD.WIDE.U32 UR34, UR34, 0x80, UR4 ;  /* 0x00000080222278a5 */ /* 0x000fe4000f8e0004 */
[----:B------:R-:W-:Y:S10]  /*01e0*/  @!P0 BRA `(.L_x_2) ;  /* 0x0000000000c88947 */ /* 0x000ff40003800000 */
[----:B------:R-:W1:Y:S01]  /*01f0*/  LDC.64 R64, c[0x0][0x400] ;  /* 0x00010000ff407b82 */ /* 0x000e620000000a00 */
[----:B------:R-:W-:Y:S02]  /*0200*/  UMOV UR4, 0x400 ;  /* 0x0000040000047882 */ /* 0x000fe40000000000 */
[----:B------:R-:W-:-:S05]  /*0210*/  ULEA UR4, UR31, UR4, 0x18 ;  /* 0x000000041f047291 */ /* 0x000fca000f8ec0ff */
[----:B------:R-:W1:Y:S08]  /*0220*/  LDC.64 R66, c[0x0][0x408] ;  /* 0x00010200ff427b82 */ /* 0x000e700000000a00 */
[----:B------:R-:W2:Y:S08]  /*0230*/  LDC.64 R60, c[0x0][0x410] ;  /* 0x00010400ff3c7b82 */ /* 0x000eb00000000a00 */
[----:B------:R-:W2:Y:S08]  /*0240*/  LDC.64 R62, c[0x0][0x418] ;  /* 0x00010600ff3e7b82 */ /* 0x000eb00000000a00 */
[----:B------:R-:W3:Y:S01]  /*0250*/  LDC.64 R56, c[0x0][0x420] ;  /* 0x00010800ff387b82 */ /* 0x000ee20000000a00 */
[----:B-1----:R1:W-:Y:S07]  /*0260*/  STS.128 [UR4+0x480], R64 ;  /* 0x00048040ff007988 */ /* 0x0023ee0008000c04 */
[----:B------:R-:W3:Y:S08]  /*0270*/  LDC.64 R58, c[0x0][0x428] ;  /* 0x00010a00ff3a7b82 */ /* 0x000ef00000000a00 */
[----:B------:R-:W4:Y:S01]  /*0280*/  LDC.64 R52, c[0x0][0x430] ;  /* 0x00010c00ff347b82 */ /* 0x000f220000000a00 */
[----:B--2---:R1:W-:Y:S07]  /*0290*/  STS.128 [UR4+0x490], R60 ;  /* 0x0004903cff007988 */ /* 0x0043ee0008000c04 */
[----:B------:R-:W4:Y:S08]  /*02a0*/  LDC.64 R54, c[0x0][0x438] ;  /* 0x00010e00ff367b82 */ /* 0x000f300000000a00 */
[----:B------:R-:W2:Y:S01]  /*02b0*/  LDC.64 R48, c[0x0][0x440] ;  /* 0x00011000ff307b82 */ /* 0x000ea20000000a00 */
[----:B---3--:R1:W-:Y:S07]  /*02c0*/  STS.128 [UR4+0x4a0], R56 ;  /* 0x0004a038ff007988 */ /* 0x0083ee0008000c04 */
[----:B------:R-:W2:Y:S08]  /*02d0*/  LDC.64 R50, c[0x0][0x448] ;  /* 0x00011200ff327b82 */ /* 0x000eb00000000a00 */
[----:B------:R-:W3:Y:S01]  /*02e0*/  LDC.64 R44, c[0x0][0x450] ;  /* 0x00011400ff2c7b82 */ /* 0x000ee20000000a00 */
[----:B----4-:R1:W-:Y:S07]  /*02f0*/  STS.128 [UR4+0x4b0], R52 ;  /* 0x0004b034ff007988 */ /* 0x0103ee0008000c04 */
        /* <DEDUP_REMOVED lines=30> */
[----:B------:R-:W4:Y:S01]  /*04e0*/  LDC.64 R6, c[0x0][0x578] ;  /* 0x00015e00ff067b82 */ /* 0x000f220000000a00 */
[----:B---3--:R1:W-:Y:S04]  /*04f0*/  STS.128 [UR4+0x560], R8 ;  /* 0x00056008ff007988 */ /* 0x0083e80008000c04 */
[----:B----4-:R1:W-:Y:S02]  /*0500*/  STS.128 [UR4+0x570], R4 ;  /* 0x00057004ff007988 */ /* 0x0103e40008000c04 */
.L_x_2:
[----:B------:R-:W-:Y:S05]  /*0510*/  BSYNC.RECONVERGENT B0 ;  /* 0x0000000000007941 */ /* 0x000fea0003800200 */
.L_x_1:
[----:B------:R-:W-:Y:S01]  /*0520*/  NOP ;  /* 0x0000000000007918 */ /* 0x000fe20000000000 */
.L_x_0:
[----:B------:R-:W-:-:S09]  /*0530*/  UISETP.NE.AND UP0, UPT, UR37, 0x3, UPT ;  /* 0x000000032500788c */ /* 0x000fd2000bf05270 */
[----:B------:R-:W-:Y:S05]  /*0540*/  BRA.U UP0, `(.L_x_3) ;  /* 0x00000001007c7547 */ /* 0x000fea000b800000 */
[----:B-1----:R-:W1:Y:S01]  /*0550*/  LDC.64 R32, c[0x0][0x900] ;  /* 0x00024000ff207b82 */ /* 0x002e620000000a00 */
[----:B------:R-:W2:Y:S01]  /*0560*/  LDCU.64 UR6, c[0x0][0xb00] ;  /* 0x00016000ff0677ac */ /* 0x000ea20008000a00 */
[----:B------:R-:W-:Y:S01]  /*0570*/  ELECT P0, URZ, PT ;  /* 0x0000000000ff782f */ /* 0x000fe20003800000 */
[----:B------:R-:W-:-:S05]  /*0580*/  UMOV UR4, 0x400 ;  /* 0x0000040000047882 */ /* 0x000fca0000000000 */
[----:B------:R-:W1:Y:S01]  /*0590*/  LDC.64 R34, c[0x0][0x908] ;  /* 0x00024200ff227b82 */ /* 0x000e620000000a00 */
[----:B------:R-:W-:Y:S02]  /*05a0*/  ULEA UR4, UR31, UR4, 0x18 ;  /* 0x000000041f047291 */ /* 0x000fe4000f8ec0ff */
[----:B------:R-:W-:-:S05]  /*05b0*/  UIMAD UR22, UR28, 0xe, URZ ;  /* 0x0000000e1c1678a4 */ /* 0x000fca000f8e02ff */
[----:B------:R-:W3:Y:S01]  /*05c0*/  LDC.64 R28, c[0x0][0x910] ;  /* 0x00024400ff1c7b82 */ /* 0x000ee20000000a00 */
[----:B--2---:R-:W-:-:S07]  /*05d0*/  UIMAD.WIDE.U32 UR22, UR22, 0x80, UR6 ;  /* 0x00000080161678a5 */ /* 0x004fce000f8e0006 */
[----:B------:R-:W3:Y:S08]  /*05e0*/  LDC.64 R30, c[0x0][0x918] ;  /* 0x00024600ff1e7b82 */ /* 0x000ef00000000a00 */
[----:B------:R-:W2:Y:S01]  /*05f0*/  LDC.64 R24, c[0x0][0x920] ;  /* 0x00024800ff187b82 */ /* 0x000ea20000000a00 */
[----:B-1----:R4:W-:Y:S07]  /*0600*/  @P0 STS.128 [UR4+0x380], R32 ;  /* 0x00038020ff000988 */ /* 0x0029ee0008000c04 */
[----:B------:R-:W2:Y:S08]  /*0610*/  LDC.64 R26, c[0x0][0x928] ;  /* 0x00024a00ff1a7b82 */ /* 0x000eb00000000a00 */
[----:B------:R-:W1:Y:S01]  /*0620*/  LDC.64 R20, c[0x0][0x930] ;  /* 0x00024c00ff147b82 */ /* 0x000e620000000a00 */
[----:B---3--:R4:W-:Y:S07]  /*0630*/  @P0 STS.128 [UR4+0x390], R28 ;  /* 0x0003901cff000988 */ /* 0x0089ee0008000c04 */
[----:B------:R-:W1:Y:S08]  /*0640*/  LDC.64 R22, c[0x0][0x938] ;  /* 0x00024e00ff167b82 */ /* 0x000e700000000a00 */
[----:B------:R-:W3:Y:S01]  /*0650*/  LDC.64 R16, c[0x0][0x940] ;  /* 0x00025000ff107b82 */ /* 0x000ee20000000a00 */
[----:B--2---:R4:W-:Y:S07]  /*0660*/  @P0 STS.128 [UR4+0x3a0], R24 ;  /* 0x0003a018ff000988 */ /* 0x0049ee0008000c04 */
        /* <DEDUP_REMOVED lines=9> */
[----:B------:R-:W3:Y:S01]  /*0700*/  LDC.64 R6, c[0x0][0x978] ;  /* 0x00025e00ff067b82 */ /* 0x000ee20000000a00 */
[----:B-1----:R4:W-:Y:S04]  /*0710*/  @P0 STS.128 [UR4+0x3e0], R8 ;  /* 0x0003e008ff000988 */ /* 0x0029e80008000c04 */
[----:B---3--:R4:W-:Y:S01]  /*0720*/  @P0 STS.128 [UR4+0x3f0], R4 ;  /* 0x0003f004ff000988 */ /* 0x0089e20008000c04 */
[----:B------:R-:W-:Y:S01]  /*0730*/  NOP ;  /* 0x0000000000007918 */ /* 0x000fe20000000000 */
.L_x_3:
[----:B------:R-:W2:Y:S01]  /*0740*/  SHFL.IDX PT, R0, R128, RZ, 0x1f ;  /* 0x00001fff80007589 */ /* 0x000ea200000e0000 */
[----:B------:R-:W-:Y:S02]  /*0750*/  UISETP.NE.AND UP1, UPT, UR37, 0x2, UPT ;  /* 0x000000022500788c */ /* 0x000fe4000bf25270 */
[----:B------:R-:W-:Y:S02]  /*0760*/  UISETP.NE.AND UP0, UPT, UR37, URZ, UPT ;  /* 0x000000ff2500728c */ /* 0x000fe4000bf05270 */
[----:B------:R-:W-:Y:S02]  /*0770*/  UISETP.EQ.AND UP2, UPT, UR44, URZ, !UP1 ;  /* 0x000000ff2c00728c */ /* 0x000fe4000cf42270 */
[----:B------:R-:W-:-:S04]  /*0780*/  USEL UR20, URZ, 0x1, UP1 ;  /* 0x00000001ff147887 */ /* 0x000fc80008800000 */
[----:B------:R-:W-:Y:S01]  /*0790*/  USEL UR29, UR20, 0x2, UP0 ;  /* 0x00000002141d7887 */ /* 0x000fe20008000000 */
[----:B------:R-:W-:Y:S02]  /*07a0*/  PLOP3.LUT P2, PT, P3, PT, UP2, 0x80, 0x8 ;  /* 0x000000000008781c */ /* 0x000fe40001f4f028 */
[----:B--2---:R-:W-:-:S13]  /*07b0*/  ISETP.NE.AND P0, PT, R0, RZ, PT ;  /* 0x000000ff0000720c */ /* 0x004fda0003f05270 */
[----:B------:R-:W-:Y:S05]  /*07c0*/  @P0 BRA `(.L_x_4) ;  /* 0x0000000000780947 */ /* 0x000fea0003800000 */
[----:B------:R-:W-:Y:S01]  /*07d0*/  ELECT P0, URZ, PT ;  /* 0x0000000000ff782f */ /* 0x000fe20003800000 */
[----:B------:R-:W-:-:S12]  /*07e0*/  BSSY.RECONVERGENT B0, `(.L_x_4) ;  /* 0x000001c000007945 */ /* 0x000fd80003800200 */
[----:B------:R-:W-:Y:S05]  /*07f0*/  @!P0 BRA `(.L_x_5) ;  /* 0x0000000000688947 */ /* 0x000fea0003800000 */
[----:B------:R-:W-:Y:S01]  /*0800*/  UMOV UR5, 0x400 ;  /* 0x0000040000057882 */ /* 0x000fe20000000000 */
[----:B------:R-:W-:Y:S01]  /*0810*/  UMOV UR4, 0x1 ;  /* 0x0000000100047882 */ /* 0x000fe20000000000 */
[----:B------:R-:W-:Y:S02]  /*0820*/  ULEA UR5, UR31, UR5, 0x18 ;  /* 0x000000051f057291 */ /* 0x000fe4000f8ec0ff */
[----:B------:R-:W-:-:S04]  /*0830*/  UIADD3 UR6, UPT, UPT, -UR4, 0x100000, URZ ;  /* 0x0010000004067890 */ /* 0x000fc8000fffe1ff */
[----:B------:R-:W-:Y:S02]  /*0840*/  USHF.L.U32 UR7, UR6, 0xb, URZ ;  /* 0x0000000b06077899 */ /* 0x000fe400080006ff */
[----:B------:R-:W-:Y:S01]  /*0850*/  USHF.L.U32 UR6, UR6, 0x1, URZ ;  /* 0x0000000106067899 */ /* 0x000fe200080006ff */
[----:B------:R-:W2:Y:S11]  /*0860*/  FENCE.VIEW.ASYNC.S ;  /* 0x00000000000073c6 */ /* 0x000eb60000000000 */
[----:B--2---:R2:W3:Y:S01]  /*0870*/  SYNCS.EXCH.64 URZ, [UR5], UR6 ;  /* 0x0000000605ff75b2 */ /* 0x0044e20008000100 */
[----:B------:R2:W1:Y:S01]  /*0880*/  SYNCS.EXCH.64 URZ, [UR5+0x48], UR6 ;  /* 0x0000480605ff75b2 */ /* 0x0004620008000100 */
        /* <DEDUP_REMOVED lines=15> */
[----:B------:R2:W1:Y:S02]  /*0980*/  SYNCS.EXCH.64 URZ, [UR5+0x88], UR6 ;  /* 0x0000880605ff75b2 */ /* 0x0004640008000100 */
[----:B--2---:R-:W-:Y:S01]  /*0990*/  NOP ;  /* 0x0000000000007918 */ /* 0x004fe20000000000 */
.L_x_5:
[----:B------:R-:W-:Y:S05]  /*09a0*/  BSYNC.RECONVERGENT B0 ;  /* 0x0000000000007941 */ /* 0x000fea0003800200 */
.L_x_4:
[----:B------:R-:W2:Y:S01]  /*09b0*/  SHFL.IDX PT, R0, R128, RZ, 0x1f ;  /* 0x00001fff80007589 */ /* 0x000ea200000e0000 */
[----:B------:R-:W-:Y:S01]  /*09c0*/  NOP ;  /* 0x0000000000007918 */ /* 0x000fe20000000000 */
[----:B--2---:R-:W-:-:S13]  /*09d0*/  ISETP.NE.AND P0, PT, R0, 0x1, PT ;  /* 0x000000010000780c */ /* 0x004fda0003f05270 */
[----:B------:R-:W-:Y:S05]  /*09e0*/  @P0 BRA `(.L_x_6) ;  /* 0x0000000000540947 */ /* 0x000fea0003800000 */
[----:B------:R-:W-:Y:S01]  /*09f0*/  UMOV UR6, 0x400 ;  /* 0x0000040000067882 */ /* 0x000fe20000000000 */
[----:B------:R-:W-:Y:S01]  /*0a00*/  UMOV UR5, 0x20 ;  /* 0x0000002000057882 */ /* 0x000fe20000000000 */
[----:B------:R-:W-:Y:S01]  /*0a10*/  UMOV UR4, 0x80 ;  /* 0x0000008000047882 */ /* 0x000fe20000000000 */
[----:B------:R-:W-:Y:S02]  /*0a20*/  ULEA UR6, UR31, UR6, 0x18 ;  /* 0x000000061f067291 */ /* 0x000fe4000f8ec0ff */
[----:B------:R-:W-:-:S04]  /*0a30*/  UIADD3 UR8, UPT, UPT, -UR5, 0x100000, URZ ;  /* 0x0010000005087890 */ /* 0x000fc8000fffe1ff */
[----:B------:R-:W-:Y:S02]  /*0a40*/  USHF.L.U32 UR9, UR8, 0xb, URZ ;  /* 0x0000000b08097899 */ /* 0x000fe400080006ff */
[----:B------:R-:W-:Y:S02]  /*0a50*/  USHF.L.U32 UR8, UR8, 0x1, URZ ;  /* 0x0000000108087899 */ /* 0x000fe400080006ff */
[----:B------:R-:W-:-:S04]  /*0a60*/  UIADD3 UR4, UPT, UPT, -UR4, 0x100000, URZ ;  /* 0x0010000004047890 */ /* 0x000fc8000fffe1ff */
[----:B------:R-:W-:Y:S02]  /*0a70*/  USHF.L.U32 UR5, UR4, 0xb, URZ ;  /* 0x0000000b04057899 */ /* 0x000fe400080006ff */
[----:B------:R-:W-:Y:S01]  /*0a80*/  USHF.L.U32 UR4, UR4, 0x1, URZ ;  /* 0x0000000104047899 */ /* 0x000fe200080006ff */
[----:B------:R-:W-:Y:S01]  /*0a90*/  ELECT P0, URZ, PT ;  /* 0x0000000000ff782f */ /* 0x000fe20003800000 */
[----:B------:R-:W2:Y:S02]  /*0aa0*/  FENCE.VIEW.ASYNC.S ;  /* 0x00000000000073c6 */ /* 0x000ea40000000000 */
[----:B--2---:R2:W1:Y:S08]  /*0ab0*/  SYNCS.EXCH.64 URZ, [UR6+0x90], UR8 ;  /* 0x0000900806ff75b2 */ /* 0x0044700008000100 */
[----:B------:R2:W1:Y:S01]  /*0ac0*/  SYNCS.EXCH.64 URZ, [UR6+0xb0], UR4 ;  /* 0x0000b00406ff75b2 */ /* 0x0004620008000100 */
[----:B------:R2:W1:Y:S01]  /*0ad0*/  SYNCS.EXCH.64 URZ, [UR6+0x98], UR8 ;  /* 0x0000980806ff75b2 */ /* 0x0004620008000100 */
[----:B------:R2:W1:Y:S01]  /*0ae0*/  SYNCS.EXCH.64 URZ, [UR6+0xb8], UR4 ;  /* 0x0000b80406ff75b2 */ /* 0x0004620008000100 */
[----:B------:R2:W1:Y:S01]  /*0af0*/  SYNCS.EXCH.64 URZ, [UR6+0xa0], UR8 ;  /* 0x0000a00806ff75b2 */ /* 0x0004620008000100 */
[----:B------:R2:W1:Y:S01]  /*0b00*/  SYNCS.EXCH.64 URZ, [UR6+0xc0], UR4 ;  /* 0x0000c00406ff75b2 */ /* 0x0004620008000100 */
[----:B------:R2:W1:Y:S01]  /*0b10*/  SYNCS.EXCH.64 URZ, [UR6+0xa8], UR8 ;  /* 0x0000a80806ff75b2 */ /* 0x0004620008000100 */
[----:B------:R2:W1:Y:S01]  /*0b20*/  SYNCS.EXCH.64 URZ, [UR6+0xc8], UR4 ;  /* 0x0000c80406ff75b2 */ /* 0x0004620008000100 */
[----:B------:R-:W-:Y:S01]  /*0b30*/  NOP ;  /* 0x0000000000007918 */ /* 0x000fe20000000000 */
.L_x_6:
[----:B------:R-:W5:Y:S01]  /*0b40*/  SHFL.IDX PT, R0, R128, RZ, 0x1f ;  /* 0x00001fff80007589 */ /* 0x000f6200000e0000 */
[----:B------:R-:W-:Y:S01]  /*0b50*/  NOP ;  /* 0x0000000000007918 */ /* 0x000fe20000000000 */
[----:B-----5:R-:W-:-:S13]  /*0b60*/  ISETP.NE.AND P0, PT, R0, 0x3, PT ;  /* 0x000000030000780c */ /* 0x020fda0003f05270 */
[----:B------:R-:W-:Y:S05]  /*0b70*/  @P0 BRA `(.L_x_7) ;  /* 0x00000000002c0947 */ /* 0x000fea0003800000 */
[----:B--2---:R-:W-:Y:S01]  /*0b80*/  UMOV UR5, 0x400 ;  /* 0x0000040000057882 */ /* 0x004fe20000000000 */
[----:B------:R-:W-:Y:S01]  /*0b90*/  UMOV UR4, 0x20 ;  /* 0x0000002000047882 */ /* 0x000fe20000000000 */
[----:B------:R-:W-:Y:S02]  /*0ba0*/  ULEA UR5, UR31, UR5, 0x18 ;  /* 0x000000051f057291 */ /* 0x000fe4000f8ec0ff */
[----:B------:R-:W-:-:S04]  /*0bb0*/  UIADD3 UR6, UPT, UPT, -UR4, 0x100000, URZ ;  /* 0x0010000004067890 */ /* 0x000fc8000fffe1ff */
[----:B------:R-:W-:Y:S02]  /*0bc0*/  USHF.L.U32 UR7, UR6, 0xb, URZ ;  /* 0x0000000b06077899 */ /* 0x000fe400080006ff */
[----:B------:R-:W-:Y:S01]  /*0bd0*/  USHF.L.U32 UR6, UR6, 0x1, URZ ;  /* 0x0000000106067899 */ /* 0x000fe200080006ff */
[----:B------:R-:W-:Y:S01]  /*0be0*/  ELECT P0, URZ, PT ;  /* 0x0000000000ff782f */ /* 0x000fe20003800000 */
[----:B------:R-:W2:Y:S10]  /*0bf0*/  FENCE.VIEW.ASYNC.S ;  /* 0x00000000000073c6 */ /* 0x000eb40000000000 */
[----:B--2---:R2:W1:Y:S01]  /*0c00*/  SYNCS.EXCH.64 URZ, [UR5+0xd0], UR6 ;  /* 0x0000d00605ff75b2 */ /* 0x0044620008000100 */
[----:B------:R2:W1:Y:S01]  /*0c10*/  SYNCS.EXCH.64 URZ, [UR5+0xd8], UR6 ;  /* 0x0000d80605ff75b2 */ /* 0x0004620008000100 */
[----:B------:R-:W-:Y:S01]  /*0c20*/  NOP ;  /* 0x0000000000007918 */ /* 0x000fe20000000000 */
.L_x_7:
[----:B------:R-:W5:Y:S01]  /*0c30*/  SHFL.IDX PT, R0, R128, RZ, 0x1f ;  /* 0x00001fff80007589 */ /* 0x000f6200000e0000 */
[----:B------:R-:W-:Y:S01]  /*0c40*/  NOP ;  /* 0x0000000000007918 */ /* 0x000fe20000000000 */
[----:B-----5:R-:W-:-:S13]  /*0c50*/  ISETP.NE.AND P0, PT, R0, 0x4, PT ;  /* 0x000000040000780c */ /* 0x020fda0003f05270 */
[----:B------:R-:W-:Y:S05]  /*0c60*/  @P0 BRA `(.L_x_8) ;  /* 0x0000000000740947 */ /* 0x000fea0003800000 */
[----:B--2---:R-:W-:Y:S01]  /*0c70*/  UMOV UR6, 0x400 ;  /* 0x0000040000067882 */ /* 0x004fe20000000000 */
        /* <DEDUP_REMOVED lines=28> */
.L_x_8:
        /* <DEDUP_REMOVED lines=33> */
.L_x_9:
[----:B------:R-:W5:Y:S01]  /*1050*/  SHFL.IDX PT, R0, R128, RZ, 0x1f ;  /* 0x00001fff80007589 */ /* 0x000f6200000e0000 */
[----:B------:R-:W-:Y:S01]  /*1060*/  ISETP.NE.OR P0, PT, RZ, UR37, !P3 ;  /* 0x00000025ff007c0c */ /* 0x000fe2000df05670 */
        /* <DEDUP_REMOVED lines=19> */
[----:B------:R-:W-:Y:S01]  /*11a0*/  NOP ;  /* 0x0000000000007918 */ /* 0x000fe20000000000 */
.L_x_10:
[----:B------:R-:W-:Y:S01]  /*11b0*/  VOTEU.ALL UP0, P0 ;  /* 0x0000000000ff7886 */ /* 0x000fe20000000000 */
[----:B--2---:R-:W-:Y:S01]  /*11c0*/  UMOV UR4, 0x20 ;  /* 0x0000002000047882 */ /* 0x004fe20000000000 */
[----:B------:R-:W-:-:S03]  /*11d0*/  NOP ;  /* 0x0000000000007918 */ /* 0x000fc60000000000 */
[----:B------:R-:W-:-:S04]  /*11e0*/  @!UP0 UIADD3 UR6, UPT, UPT, -UR4, 0x100000, URZ ;  /* 0x0010000004068890 */ /* 0x000fc8000fffe1ff */
[----:B------:R-:W-:Y:S02]  /*11f0*/  @!UP0 USHF.L.U32 UR7, UR6, 0xb, URZ ;  /* 0x0000000b06078899 */ /* 0x000fe400080006ff */
[----:B------:R-:W-:Y:S01]  /*1200*/  @!UP0 USHF.L.U32 UR6, UR6, 0x1, URZ ;  /* 0x0000000106068899 */ /* 0x000fe200080006ff */
[----:B------:R-:W2:Y:S01]  /*1210*/  LDCU UR4, c[0x0][0x36c] ;  /* 0x00006d80ff0477ac */ /* 0x000ea20008000800 */
[----:B------:R-:W-:Y:S02]  /*1220*/  @!UP0 UMOV UR5, 0x400 ;  /* 0x0000040000058882 */ /* 0x000fe40000000000 */
[----:B------:R-:W-:Y:S01]  /*1230*/  @!UP0 ULEA UR5, UR31, UR5, 0x18 ;  /* 0x000000051f058291 */ /* 0x000fe2000f8ec0ff */
[----:B------:R-:W-:Y:S01]  /*1240*/  VOTEU.ALL UP0, P0 ;  /* 0x0000000000ff7886 */ /* 0x000fe20000000000 */
[----:B------:R-:W5:Y:S10]  /*1250*/  FENCE.VIEW.ASYNC.S ;  /* 0x00000000000073c6 */ /* 0x000f740000000000 */
[----:B-----5:R1:W1:Y:S01]  /*1260*/  @!UP0 SYNCS.EXCH.64 URZ, [UR5+0x190], UR6 ;  /* 0x0001900605ff85b2 */ /* 0x0202620008000100 */
[----:B--2---:R-:W-:-:S09]  /*1270*/  UISETP.EQ.U32.AND UP0, UPT, UR4, 0x1, UPT ;  /* 0x000000010400788c */ /* 0x004fd2000bf02070 */
[----:B------:R-:W-:Y:S05]  /*1280*/  BRA.U !UP0, `(.L_x_11) ;  /* 0x0000000108087547 */ /* 0x000fea000b800000 */
[----:B-1-3--:R-:W-:Y:S01]  /*1290*/  UCGABAR_ARV ;  /* 0x00000000000079c7 */ /* 0x00afe20008000000 */
[----:B------:R-:W-:Y:S05]  /*12a0*/  BRA `(.L_x_12) ;  /* 0x0000000000047947 */ /* 0x000fea0003800000 */
.L_x_11:
[----:B-1-3--:R-:W-:Y:S01]  /*12b0*/  NOP ;  /* 0x0000000000007918 */ /* 0x00afe20000000000 */
.L_x_12:
[----:B----4-:R-:W1:Y:S01]  /*12c0*/  LDC.64 R14, c[0x0][0xbf0] ;  /* 0x0002fc00ff0e7b82 */ /* 0x010e620000000a00 */
[----:B------:R-:W1:Y:S01]  /*12d0*/  LDCU.64 UR50, c[0x0][0x358] ;  /* 0x00006b00ff3277ac */ /* 0x000e620008000a00 */
[----:B------:R-:W2:Y:S01]  /*12e0*/  LDCU UR27, c[0x0][0xc0c] ;  /* 0x00018180ff1b77ac */ /* 0x000ea20008000800 */
[----:B------:R-:W2:Y:S01]  /*12f0*/  LDCU UR4, c[0x0][0xbdc] ;  /* 0x00017b80ff0477ac */ /* 0x000ea20008000800 */
[----:B------:R-:W3:Y:S01]  /*1300*/  LDCU UR26, c[0x0][0xc10] ;  /* 0x00018200ff1a77ac */ /* 0x000ee20008000800 */
[----:B------:R-:W4:Y:S01]  /*1310*/  LDCU.128 UR12, c[0x0][0xba0] ;  /* 0x00017400ff0c77ac */ /* 0x000f220008000c00 */
[----:B------:R-:W4:Y:S01]  /*1320*/  LDCU.128 UR8, c[0x0][0xbb0] ;  /* 0x00017600ff0877ac */ /* 0x000f220008000c00 */
[----:B-1----:R-:W4:Y:S01]  /*1330*/  LDG.E R8, desc[UR50][R14.64] ;  /* 0x000000320e087981 */ /* 0x002f22000c1e1900 */
[----:B------:R-:W1:Y:S03]  /*1340*/  LDCU UR45, c[0x0][0xbe8] ;  /* 0x00017d00ff2d77ac */ /* 0x000e660008000800 */
[----:B------:R1:W4:Y:S01]  /*1350*/  LDG.E R3, desc[UR50][R14.64+0x4] ;  /* 0x000004320e037981 */ /* 0x000322000c1e1900 */
[----:B--2---:R-:W-:Y:S01]  /*1360*/  USHF.L.U32 UR27, UR27, UR4, URZ ;  /* 0x000000041b1b7299 */ /* 0x004fe200080006ff */
[----:B------:R-:W-:Y:S01]  /*1370*/  LOP3.LUT R7, R142, 0x1f, RZ, 0xc0, !PT ;  /* 0x0000001f8e077812 */ /* 0x000fe200078ec0ff */
[----:B---3--:R-:W-:Y:S01]  /*1380*/  USHF.L.U32 UR26, UR26, UR4, URZ ;  /* 0x000000041a1a7299 */ /* 0x008fe200080006ff */
[----:B------:R-:W-:Y:S01]  /*1390*/  IMAD.MOV.U32 R5, RZ, RZ, RZ ;  /* 0x000000ffff057224 */ /* 0x000fe200078e00ff */
[----:B------:R-:W2:Y:S01]  /*13a0*/  LDCU.128 UR4, c[0x0][0xbc0] ;  /* 0x00017800ff0477ac */ /* 0x000ea20008000c00 */
[----:B------:R-:W-:-:S02]  /*13b0*/  IMAD.MOV.U32 R6, RZ, RZ, RZ ;  /* 0x000000ffff067224 */ /* 0x000fc400078e00ff */
[----:B------:R-:W-:Y:S01]  /*13c0*/  IMAD.U32 R4, RZ, RZ, UR27 ;  /* 0x0000001bff047e24 */ /* 0x000fe2000f8e00ff */
[----:B------:R-:W-:Y:S01]  /*13d0*/  UMOV UR36, 0x400 ;  /* 0x0000040000247882 */ /* 0x000fe20000000000 */
[----:B------:R-:W-:Y:S01]  /*13e0*/  IMAD.U32 R0, RZ, RZ, UR26 ;  /* 0x0000001aff007e24 */ /* 0x000fe2000f8e00ff */
[----:B------:R-:W-:Y:S02]  /*13f0*/  UISETP.NE.AND UP5, UPT, UR37, 0x8, UPT ;  /* 0x000000082500788c */ /* 0x000fe4000bfa5270 */
[----:B------:R-:W-:Y:S01]  /*1400*/  IABS R2, R4 ;  /* 0x0000000400027213 */ /* 0x000fe20000000000 */
[----:B----4-:R-:W-:Y:S01]  /*1410*/  UISETP.NE.U32.AND UP3, UPT, UR14, URZ, UPT ;  /* 0x000000ff0e00728c */ /* 0x010fe2000bf65070 */
[----:B-1----:R-:W-:Y:S01]  /*1420*/  ISETP.GE.AND P0, PT, R7, UR45, PT ;  /* 0x0000002d07007c0c */ /* 0x002fe2000bf06270 */
[----:B------:R-:W1:Y:S01]  /*1430*/  LDCU UR40, c[0x0][0xbe0] ;  /* 0x00017c00ff2877ac */ /* 0x000e620008000800 */
[----:B------:R-:W-:Y:S02]  /*1440*/  R2UR UR48, R2 ;  /* 0x00000000023072ca */ /* 0x000fe400000e0000 */
[----:B------:R-:W-:Y:S01]  /*1450*/  IABS R2, R0 ;  /* 0x0000000000027213 */ /* 0x000fe20000000000 */
[----:B------:R-:W-:Y:S01]  /*1460*/  UISETP.NE.AND UP1, UPT, UR37, 0x1, UPT ;  /* 0x000000012500788c */ /* 0x000fe2000bf25270 */
[----:B------:R-:W-:-:S05]  /*1470*/  CS2R.32 R16, SR_CgaSize ;  /* 0x0000000000107805 */ /* 0x000fca0000008a00 */
[----:B------:R-:W-:-:S05]  /*1480*/  IMAD R16, R16, -0xa0, RZ ;  /* 0xffffff6010107824 */ /* 0x000fca00078e02ff */
[----:B------:R-:W-:-:S14]  /*1490*/  R2UR UR33, R16 ;  /* 0x00000000102172ca */ /* 0x000fdc00000e0000 */
[----:B------:R-:W3:Y:S01]  /*14a0*/  LDCU UR33, c[0x0][UR33+0x2b0] ;  /* 0x00005600212177ac */ /* 0x000ee20008000800 */
[----:B------:R-:W-:Y:S01]  /*14b0*/  R2UR UR47, R2 ;  /* 0x00000000022f72ca */ /* 0x000fe200000e0000 */
[----:B------:R-:W-:Y:S02]  /*14c0*/  UISETP.NE.AND.EX UP3, UPT, UR15, URZ, UPT, UP3 ;  /* 0x000000ff0f00728c */ /* 0x000fe4000bf65330 */
[----:B------:R-:W-:Y:S01]  /*14d0*/  ULEA UR36, UR31, UR36, 0x18 ;  /* 0x000000241f247291 */ /* 0x000fe2000f8ec0ff */
[----:B------:R-:W4:Y:S01]  /*14e0*/  @!P0 LDC.64 R12, c[0x0][0xbf0] ;  /* 0x0002fc00ff0c8b82 */ /* 0x000f220000000a00 */
[----:B------:R-:W2:Y:S01]  /*14f0*/  I2F.RP R2, UR48 ;  /* 0x0000003000027d06 */ /* 0x000ea20008209400 */
[----:B------:R-:W-:-:S05]  /*1500*/  CS2R.32 R16, SR_CgaSize ;  /* 0x0000000000107805 */ /* 0x000fca0000008a00 */
[----:B------:R-:W-:-:S05]  /*1510*/  IMAD R16, R16, -0xa0, RZ ;  /* 0xffffff6010107824 */ /* 0x000fca00078e02ff */
[----:B------:R-:W-:-:S14]  /*1520*/  R2UR UR24, R16 ;  /* 0x00000000101872ca */ /* 0x000fdc00000e0000 */
[----:B------:R-:W1:Y:S01]  /*1530*/  LDCU UR24, c[0x0][UR24+0x2b4] ;  /* 0x00005680181877ac */ /* 0x000e620008000800 */
[----:B------:R-:W1:Y:S01]  /*1540*/  LDCU UR17, c[0x0][0x374] ;  /* 0x00006e80ff1177ac */ /* 0x000e620008000800 */
[----:B------:R-:W1:Y:S01]  /*1550*/  LDCU.U8 UR16, c[0x0][0xbd8] ;  /* 0x00017b00ff1077ac */ /* 0x000e620008000000 */
[----:B--2---:R-:W2:Y:S01]  /*1560*/  MUFU.RCP R2, R2 ;  /* 0x0000000200027308 */ /* 0x004ea20000001000 */
[----:B------:R-:W-:Y:S01]  /*1570*/  I2FP.F32.U32 R9, UR42 ;  /* 0x0000002a00097c45 */ /* 0x000fe20008201000 */
[----:B----4-:R-:W-:-:S04]  /*1580*/  @!P0 IMAD.WIDE.U32 R12, R7, 0xc, R12 ;  /* 0x0000000c070c8825 */ /* 0x010fc800078e000c */
[----:B--2---:R-:W-:Y:S02]  /*1590*/  VIADD R2, R2, 0xffffffe ;  /* 0x0ffffffe02027836 */ /* 0x004fe40000000000 */
[----:B---3--:R-:W-:Y:S01]  /*15a0*/  FMUL R9, R9, UR33 ;  /* 0x0000002109097c20 */ /* 0x008fe20008400000 */
[----:B------:R2:W5:Y:S03]  /*15b0*/  @!P0 LDG.E R5, desc[UR50][R12.64] ;  /* 0x000000320c058981 */ /* 0x000566000c1e1900 */
[----:B------:R-:W-:Y:S01]  /*15c0*/  F2I.FTZ.U32.TRUNC.NTZ R2, R2 ;  /* 0x0000000200027305 */ /* 0x000fe2000021f000 */
[----:B------:R-:W-:Y:S01]  /*15d0*/  UMOV UR33, URZ ;  /* 0x000000ff00217c82 */ /* 0x000fe20008000000 */
[----:B------:R2:W5:Y:S01]  /*15e0*/  @!P0 LDG.E R6, desc[UR50][R12.64+0x4] ;  /* 0x000004320c068981 */ /* 0x000562000c1e1900 */
[----:B------:R-:W-:-:S05]  /*15f0*/  CS2R.32 R16, SR_CgaSize ;  /* 0x0000000000107805 */ /* 0x000fca0000008a00 */
[----:B------:R-:W-:-:S05]  /*1600*/  IMAD R16, R16, -0xa0, RZ ;  /* 0xffffff6010107824 */ /* 0x000fca00078e02ff */
[----:B------:R-:W-:-:S14]  /*1610*/  R2UR UR56, R16 ;  /* 0x00000000103872ca */ /* 0x000fdc00000e0000 */
[----:B------:R-:W3:Y:S01]  /*1620*/  LDCU UR56, c[0x0][UR56+0x2a0] ;  /* 0x00005400383877ac */ /* 0x000ee20008000800 */
[----:B------:R-:W-:Y:S01]  /*1630*/  LOP3.LUT R10, R10, 0xfffffffd, RZ, 0xc0, !PT ;  /* 0xfffffffd0a0a7812 */ /* 0x000fe200078ec0ff */
[----:B------:R-:W-:Y:S01]  /*1640*/  IMAD.MOV.U32 R14, RZ, RZ, RZ ;  /* 0x000000ffff0e7224 */ /* 0x000fe200078e00ff */
[----:B-1----:R-:W-:Y:S02]  /*1650*/  ISETP.NE.AND P3, PT, RZ, UR16, PT ;  /* 0x00000010ff007c0c */ /* 0x002fe4000bf65270 */
[----:B------:R-:W-:-:S05]  /*1660*/  CS2R.32 R16, SR_CgaSize ;  /* 0x0000000000107805 */ /* 0x000fca0000008a00 */
[----:B------:R-:W-:-:S05]  /*1670*/  IMAD R16, R16, -0xa0, RZ ;  /* 0xffffff6010107824 */ /* 0x000fca00078e02ff */
[----:B------:R-:W-:-:S14]  /*1680*/  R2UR UR54, R16 ;  /* 0x00000000103672ca */ /* 0x000fdc00000e0000 */
[----:B------:R-:W1:Y:S01]  /*1690*/  LDCU UR54, c[0x0][UR54+0x2a4] ;  /* 0x00005480363677ac */ /* 0x000e620008000800 */
[----:B------:R-:W-:Y:S01]  /*16a0*/  F2I.U32.TRUNC.NTZ R9, R9 ;  /* 0x0000000900097305 */ /* 0x000fe2000020f000 */
[----:B------:R-:W-:Y:S01]  /*16b0*/  IMAD.MOV.U32 R16, RZ, RZ, -0x1 ;  /* 0xffffffffff107424 */ /* 0x000fe200078e00ff */
[----:B------:R-:W-:Y:S01]  /*16c0*/  UISETP.NE.AND UP0, UPT, UR37, URZ, UPT ;  /* 0x000000ff2500728c */ /* 0x000fe2000bf05270 */
[----:B------:R-:W-:Y:S02]  /*16d0*/  R2UR UR59, R8 ;  /* 0x00000000083b72ca */ /* 0x000fe400000e0000 */
[----:B------:R-:W-:Y:S02]  /*16e0*/  I2FP.F32.U32 R8, UR58 ;  /* 0x0000003a00087c45 */ /* 0x000fe40008201000 */
[----:B------:R-:W-:Y:S02]  /*16f0*/  R2UR UR19, R3 ;  /* 0x00000000031372ca */ /* 0x000fe400000e0000 */
[----:B------:R-:W4:Y:S01]  /*1700*/  I2F.RP R3, UR47 ;  /* 0x0000002f00037d06 */ /* 0x000f220008209400 */
[----:B------:R-:W-:-:S06]  /*1710*/  FMUL R8, R8, UR24 ;  /* 0x0000001808087c20 */ /* 0x000fcc0008400000 */
[----:B------:R-:W-:Y:S01]  /*1720*/  UIADD3 UR32, UP2, UPT, UR59, UR12, URZ ;  /* 0x0000000c3b207290 */ /* 0x000fe2000ff5e0ff */
[----:B------:R-:W-:Y:S03]  /*1730*/  F2I.U32.TRUNC.NTZ R8, R8 ;  /* 0x0000000800087305 */ /* 0x000fe6000020f000 */
[----:B------:R-:W-:Y:S02]  /*1740*/  ULEA.HI.X.SX32 UR59, UR59, UR13, 0x1, UP2 ;  /* 0x0000000d3b3b7291 */ /* 0x000fe400090f0eff */
[----:B------:R-:W-:Y:S02]  /*1750*/  UIADD3 UR32, UP2, UPT, UR32, -0x1, URZ ;  /* 0xffffffff20207890 */ /* 0x000fe4000ff5e0ff */
[----:B------:R-:W-:Y:S01]  /*1760*/  UIADD3 UR25, UP4, UPT, UR19, UR10, URZ ;  /* 0x0000000a13197290 */ /* 0x000fe2000ff9e0ff */
[----:B----4-:R-:W4:Y:S01]  /*1770*/  MUFU.RCP R3, R3 ;  /* 0x0000000300037308 */ /* 0x010f220000001000 */
[----:B------:R-:W-:-:S02]  /*1780*/  UIADD3.X UR59, UPT, UPT, UR59, -0x1, URZ, UP2, !UPT ;  /* 0xffffffff3b3b7890 */ /* 0x000fc400097fe4ff */
[----:B------:R-:W-:Y:S02]  /*1790*/  UIADD3 UR18, UP6, UPT, UR32, UR9, URZ ;  /* 0x0000000920127290 */ /* 0x000fe4000ffde0ff */
[----:B------:R-:W-:Y:S02]  /*17a0*/  ULEA.HI.X.SX32 UR19, UR19, UR11, 0x1, UP4 ;  /* 0x0000000b13137291 */ /* 0x000fe4000a0f0eff */
[----:B------:R-:W-:Y:S02]  /*17b0*/  UIADD3.X UR41, UPT, UPT, URZ, UR59, URZ, UP6, !UPT ;  /* 0x0000003bff297290 */ /* 0x000fe4000b7fe4ff */
[----:B------:R-:W-:Y:S02]  /*17c0*/  UIADD3 UR25, UP4, UPT, UR25, -0x1, URZ ;  /* 0xffffffff19197890 */ /* 0x000fe4000ff9e0ff */
[----:B------:R-:W-:Y:S02]  /*17d0*/  UIMAD.WIDE.U32 UR62, UR41, UR14, URZ ;  /* 0x0000000e293e72a5 */ /* 0x000fe4000f8e00ff */
[----:B------:R-:W-:-:S02]  /*17e0*/  UIADD3.X UR19, UPT, UPT, UR19, -0x1, URZ, UP4, !UPT ;  /* 0xffffffff13137890 */ /* 0x000fc4000a7fe4ff */
[----:B------:R-:W-:Y:S02]  /*17f0*/  UIADD3 UR46, UP4, UPT, UR25, UR7, URZ ;  /* 0x00000007192e7290 */ /* 0x000fe4000ff9e0ff */
[----:B------:R-:W-:Y:S01]  /*1800*/  UIMAD.WIDE.U32 UR52, UR18, UR14, URZ ;  /* 0x0000000e123472a5 */ /* 0x000fe2000f8e00ff */
[----:B----4-:R-:W-:Y:S01]  /*1810*/  VIADD R3, R3, 0xffffffe ;  /* 0x0ffffffe03037836 */ /* 0x010fe20000000000 */
[----:B------:R-:W-:Y:S02]  /*1820*/  UIMAD.WIDE.U32 UR62, UP6, UR18, UR15, UR62 ;  /* 0x0000000f123e72a5 */ /* 0x000fe4000f8c003e */
[----:B------:R-:W-:Y:S02]  /*1830*/  UIADD3.X UR18, UPT, UPT, URZ, UR19, URZ, UP4, !UPT ;  /* 0x00000013ff127290 */ /* 0x000fe4000a7fe4ff */
[----:B------:R-:W-:Y:S01]  /*1840*/  UIADD3.X UR61, UPT, UPT, URZ, URZ, URZ, UP6, !UPT ;  /* 0x000000ffff3d7290 */ /* 0x000fe2000b7fe4ff */
[----:B------:R-:W4:Y:S01]  /*1850*/  F2I.FTZ.U32.TRUNC.NTZ R3, R3 ;  /* 0x0000000300037305 */ /* 0x000f22000021f000 */
[----:B------:R-:W-:-:S02]  /*1860*/  UIMAD.WIDE.U32 UR64, UR18, UR4, URZ ;  /* 0x00000004124072a5 */ /* 0x000fc4000f8e00ff */
[----:B------:R-:W-:Y:S01]  /*1870*/  UIADD3 URZ, UP6, UPT, UR53, UR62, URZ ;  /* 0x0000003e35ff7290 */ /* 0x000fe2000ffde0ff */
[----:B------:R-:W-:Y:S01]  /*1880*/  UMOV UR60, UR63 ;  /* 0x0000003f003c7c82 */ /* 0x000fe20008000000 */
[----:B------:R-:W-:Y:S02]  /*1890*/  UIMAD.WIDE.U32 UR52, UP4, UR46, UR5, UR64 ;  /* 0x000000052e3472a5 */ /* 0x000fe4000f880040 */
[----:B------:R-:W-:Y:S02]  /*18a0*/  UIMAD.WIDE.U32.X UR64, UR41, UR15, UR60, UP6 ;  /* 0x0000000f294072a5 */ /* 0x000fe4000b0e043c */
[----:B------:R-:W-:Y:S02]  /*18b0*/  UIMAD.WIDE.U32 UR62, UR46, UR4, URZ ;  /* 0x000000042e3e72a5 */ /* 0x000fe4000f8e00ff */
[----:B------:R-:W-:Y:S02]  /*18c0*/  USEL UR32, UR32, UR64, !UP3 ;  /* 0x0000004020207287 */ /* 0x000fe4000d800000 */
[----:B------:R-:W-:Y:S01]  /*18d0*/  USEL UR59, UR59, UR65, !UP3 ;  /* 0x000000413b3b7287 */ /* 0x000fe2000d800000 */
[----:B------:R-:W-:Y:S01]  /*18e0*/  R2UR UR65, R2 ;  /* 0x00000000024172ca */ /* 0x000fe200000e0000 */
[----:B------:R-:W-:Y:S01]  /*18f0*/  UIADD3.X UR61, UPT, UPT, URZ, URZ, URZ, UP4, !UPT ;  /* 0x000000ffff3d7290 */ /* 0x000fe2000a7fe4ff */
[----:B------:R-:W-:Y:S01]  /*1900*/  IABS R2, R4 ;  /* 0x0000000400027213 */ /* 0x000fe20000000000 */
[----:B------:R-:W-:-:S02]  /*1910*/  UISETP.NE.U32.AND UP2, UPT, UR4, URZ, UPT ;  /* 0x000000ff0400728c */ /* 0x000fc4000bf45070 */
[----:B------:R-:W-:Y:S02]  /*1920*/  UIADD3 URZ, UP4, UPT, UR63, UR52, URZ ;  /* 0x000000343fff7290 */ /* 0x000fe4000ff9e0ff */
[----:B------:R-:W-:Y:S01]  /*1930*/  USHF.R.U64 UR59, UR32, UR8, UR59 ;  /* 0x00000008203b7299 */ /* 0x000fe2000800123b */
[----:B------:R-:W-:Y:S01]  /*1940*/  IMAD.MOV R2, RZ, RZ, -R2 ;  /* 0x000000ffff027224 */ /* 0x000fe200078e0a02 */
[----:B------:R-:W-:Y:S01]  /*1950*/  UMOV UR60, UR53 ;  /* 0x00000035003c7c82 */ /* 0x000fe20008000000 */
[----:B------:R-:W-:Y:S01]  /*1960*/  UISETP.NE.AND.EX UP2, UPT, UR5, URZ, UPT, UP2 ;  /* 0x000000ff0500728c */ /* 0x000fe2000bf45320 */
[----:B----4-:R-:W-:Y:S01]  /*1970*/  R2UR UR53, R3 ;  /* 0x00000000033572ca */ /* 0x010fe200000e0000 */
[----:B------:R-:W-:Y:S02]  /*1980*/  UIMAD.WIDE.U32.X UR60, UR18, UR5, UR60, UP4 ;  /* 0x00000005123c72a5 */ /* 0x000fe4000a0e043c */
[----:B------:R-:W-:Y:S02]  /*1990*/  UIADD3 UR59, UPT, UPT, UR27, -0x1, UR59 ;  /* 0xffffffff1b3b7890 */ /* 0x000fe4000fffe03b */
[----:B------:R-:W-:-:S02]  /*19a0*/  USEL UR25, UR25, UR60, !UP2 ;  /* 0x0000003c19197287 */ /* 0x000fc4000d000000 */
[----:B------:R-:W-:Y:S01]  /*19b0*/  USEL UR19, UR19, UR61, !UP2 ;  /* 0x0000003d13137287 */ /* 0x000fe2000d000000 */
[----:B------:R-:W-:Y:S01]  /*19c0*/  R2UR UR60, R2 ;  /* 0x00000000023c72ca */ /* 0x000fe200000e0000 */
[----:B------:R-:W-:Y:S01]  /*19d0*/  IMAD.U32 R3, RZ, RZ, UR59 ;  /* 0x0000003bff037e24 */ /* 0x000fe2000f8e00ff */
[----:B------:R-:W-:Y:S01]  /*19e0*/  UIADD3 UR32, UPT, UPT, URZ, -UR65, URZ ;  /* 0x80000041ff207290 */ /* 0x000fe2000fffe0ff */
[----:B------:R-:W-:Y:S01]  /*19f0*/  IABS R2, R0 ;  /* 0x0000000000027213 */ /* 0x000fe20000000000 */
[----:B------:R-:W-:Y:S02]  /*1a00*/  USHF.R.U64 UR19, UR25, UR6, UR19 ;  /* 0x0000000619137299 */ /* 0x000fe40008001213 */
[----:B------:R-:W-:Y:S01]  /*1a10*/  IABS R3, R3 ;  /* 0x0000000300037213 */ /* 0x000fe20000000000 */
[----:B------:R-:W-:Y:S01]  /*1a20*/  UIMAD UR32, UR32, UR48, URZ ;  /* 0x00000030202072a4 */ /* 0x000fe2000f8e02ff */
[----:B------:R-:W-:Y:S01]  /*1a30*/  IMAD.MOV R2, RZ, RZ, -R2 ;  /* 0x000000ffff027224 */ /* 0x000fe200078e0a02 */
[----:B------:R-:W-:Y:S01]  /*1a40*/  UIADD3 UR57, UPT, UPT, UR26, -0x1, UR19 ;  /* 0xffffffff1a397890 */ /* 0x000fe2000fffe013 */
[----:B------:R-:W-:Y:S01]  /*1a50*/  R2UR UR25, R3 ;  /* 0x00000000031972ca */ /* 0x000fe200000e0000 */
[----:B------:R-:W-:Y:S01]  /*1a60*/  UMOV UR64, URZ ;  /* 0x000000ff00407c82 */ /* 0x000fe20008000000 */
[----:B------:R-:W-:Y:S01]  /*1a70*/  UIADD3 UR19, UPT, UPT, URZ, -UR53, URZ ;  /* 0x80000035ff137290 */ /* 0x000fe2000fffe0ff */
[----:B------:R-:W-:Y:S01]  /*1a80*/  R2UR UR46, R2 ;  /* 0x00000000022e72ca */ /* 0x000fe200000e0000 */
[----:B------:R-:W-:Y:S01]  /*1a90*/  UIMAD.WIDE.U32 UR62, UR65, UR32, UR64 ;  /* 0x00000020413e72a5 */ /* 0x000fe2000f8e0040 */
[----:B------:R-:W-:Y:S01]  /*1aa0*/  IMAD.U32 R3, RZ, RZ, UR57 ;  /* 0x00000039ff037e24 */ /* 0x000fe2000f8e00ff */
[----:B------:R-:W-:Y:S01]  /*1ab0*/  UIMAD UR19, UR19, UR47, URZ ;  /* 0x0000002f131372a4 */ /* 0x000fe2000f8e02ff */
[----:B------:R-:W-:Y:S01]  /*1ac0*/  UMOV UR52, URZ ;  /* 0x000000ff00347c82 */ /* 0x000fe20008000000 */
[----:B------:R-:W-:-:S02]  /*1ad0*/  UISETP.NE.AND UP4, UPT, UR40, 0x1, UPT ;  /* 0x000000012800788c */ /* 0x000fc4000bf85270 */
[----:B------:R-:W-:Y:S01]  /*1ae0*/  IABS R3, R3 ;  /* 0x0000000300037213 */ /* 0x000fe20000000000 */
[----:B------:R-:W-:Y:S01]  /*1af0*/  UMOV UR49, UR63 ;  /* 0x0000003f00317c82 */ /* 0x000fe20008000000 */
[----:B------:R-:W-:Y:S01]  /*1b00*/  UIMAD.WIDE.U32 UR52, UR53, UR19, UR52 ;  /* 0x00000013353472a5 */ /* 0x000fe2000f8e0034 */
[----:B------:R-:W-:Y:S01]  /*1b10*/  R2UR UR40, R9 ;  /* 0x00000000092872ca */ /* 0x000fe200000e0000 */
[----:B------:R-:W-:Y:S01]  /*1b20*/  UIMAD.WIDE.U32 UR62, UR49, UR25, URZ ;  /* 0x00000019313e72a5 */ /* 0x000fe2000f8e00ff */
[----:B------:R-:W-:Y:S01]  /*1b30*/  R2UR UR55, R3 ;  /* 0x00000000033772ca */ /* 0x000fe200000e0000 */
[----:B------:R-:W-:Y:S01]  /*1b40*/  USEL UR32, UR42, UR58, !UP4 ;  /* 0x0000003a2a207287 */ /* 0x000fe2000e000000 */
[----:B------:R-:W4:Y:S01]  /*1b50*/  LDC.64 R2, c[0x0][0xbd0] ;  /* 0x0002f400ff027b82 */ /* 0x000f220000000a00 */
[----:B------:R-:W-:Y:S01]  /*1b60*/  ULOP3.LUT UR52, URZ, UR27, URZ, 0x33, !UPT ;  /* 0x0000001bff347292 */ /* 0x000fe2000f8e33ff */
[----:B------:R-:W-:Y:S01]  /*1b70*/  PRMT R9, RZ, 0x7610, R9 ;  /* 0x00007610ff097816 */ /* 0x000fe20000000009 */
[----:B------:R-:W-:Y:S01]  /*1b80*/  ULOP3.LUT UR49, URZ, UR26, URZ, 0x33, !UPT ;  /* 0x0000001aff317292 */ /* 0x000fe2000f8e33ff */
[----:B------:R-:W-:Y:S01]  /*1b90*/  UMOV UR19, UR63 ;  /* 0x0000003f00137c82 */ /* 0x000fe20008000000 */
[----:B------:R-:W-:-:S02]  /*1ba0*/  UIMAD.WIDE.U32 UR62, UR30, UR17, URZ ;  /* 0x000000111e3e72a5 */ /* 0x000fc4000f8e00ff */
[----:B------:R-:W-:Y:S02]  /*1bb0*/  UIMAD UR60, UR19, UR60, UR25 ;  /* 0x0000003c133c72a4 */ /* 0x000fe4000f8e0219 */
[----:B------:R-:W-:Y:S02]  /*1bc0*/  UIADD3 UR19, UPT, UPT, UR36, 0x2c0, URZ ;  /* 0x000002c024137890 */ /* 0x000fe4000fffe0ff */
[----:B------:R-:W-:Y:S02]  /*1bd0*/  UIMAD.WIDE.U32 UR66, UR53, UR55, URZ ;  /* 0x00000037354272a5 */ /* 0x000fe4000f8e00ff */
[----:B------:R-:W-:Y:S02]  /*1be0*/  UISETP.GT.U32.AND UP6, UPT, UR48, UR60, UPT ;  /* 0x0000003c3000728c */ /* 0x000fe4000bfc4070 */
[----:B------:R-:W-:Y:S01]  /*1bf0*/  UIADD3 UR36, UPT, UPT, UR36, 0x220, URZ ;  /* 0x0000022024247890 */ /* 0x000fe2000fffe0ff */
[----:B------:R-:W2:Y:S03]  /*1c00*/  LDCU UR25, c[0x0][0x378] ;  /* 0x00006f00ff1977ac */ /* 0x000ea60008000800 */
[----:B------:R-:W-:-:S02]  /*1c10*/  @UP5 USEL UR36, UR36, UR19, !UP1 ;  /* 0x0000001324245287 */ /* 0x000fc4000c800000 */
[----:B------:R-:W-:Y:S01]  /*1c20*/  UISETP.GE.AND UP1, UPT, UR59, URZ, UPT ;  /* 0x000000ff3b00728c */ /* 0x000fe2000bf26270 */
[----:B------:R-:W-:Y:S02]  /*1c30*/  UMOV UR19, UR67 ;  /* 0x0000004300137c82 */ /* 0x000fe40008000000 */
[----:B------:R-:W-:Y:S02]  /*1c40*/  @!UP6 UIADD3 UR60, UPT, UPT, UR60, -UR48, URZ ;  /* 0x800000303c3ce290 */ /* 0x000fe4000fffe0ff */
[----:B------:R-:W-:Y:S02]  /*1c50*/  UIMAD UR55, UR19, UR46, UR55 ;  /* 0x0000002e133772a4 */ /* 0x000fe4000f8e0237 */
[----:B------:R-:W-:Y:S02]  /*1c60*/  UISETP.GT.U32.AND UP6, UPT, UR48, UR60, UPT ;  /* 0x0000003c3000728c */ /* 0x000fe4000bfc4070 */
[----:B------:R-:W-:Y:S02]  /*1c70*/  UISETP.GT.U32.AND UP5, UPT, UR47, UR55, UPT ;  /* 0x000000372f00728c */ /* 0x000fe4000bfa4070 */
[----:B------:R-:W-:-:S02]  /*1c80*/  USEL UR19, UR58, UR42, !UP4 ;  /* 0x0000002a3a137287 */ /* 0x000fc4000e000000 */
[----:B------:R-:W-:Y:S02]  /*1c90*/  USEL UR17, UR30, UR17, !UP4 ;  /* 0x000000111e117287 */ /* 0x000fe4000e000000 */
[----:B--2---:R-:W-:Y:S02]  /*1ca0*/  UIMAD.WIDE.U32 UR30, UR62, UR25, URZ ;  /* 0x000000193e1e72a5 */ /* 0x004fe4000f8e00ff */
[----:B------:R-:W-:Y:S02]  /*1cb0*/  UIMAD UR25, UR63, UR25, URZ ;  /* 0x000000193f1972a4 */ /* 0x000fe4000f8e02ff */
[----:B------:R-:W-:Y:S02]  /*1cc0*/  @!UP6 UIADD3 UR60, UPT, UPT, UR60, -UR48, URZ ;  /* 0x800000303c3ce290 */ /* 0x000fe4000fffe0ff */
[----:B------:R-:W-:Y:S02]  /*1cd0*/  @!UP5 UIADD3 UR55, UPT, UPT, UR55, -UR47, URZ ;  /* 0x8000002f3737d290 */ /* 0x000fe4000fffe0ff */
[----:B------:R-:W-:Y:S01]  /*1ce0*/  UIMAD.WIDE.U32 UR62, UR19, UR17, UR32 ;  /* 0x00000011133e72a5 */ /* 0x000fe2000f8e0020 */
[----:B------:R-:W-:Y:S01]  /*1cf0*/  R2UR UR19, R8 ;  /* 0x00000000081372ca */ /* 0x000fe200000e0000 */
[----:B------:R-:W-:Y:S01]  /*1d00*/  UISETP.GT.U32.AND UP5, UPT, UR47, UR55, UPT ;  /* 0x000000372f00728c */ /* 0x000fe2000bfa4070 */
[----:B------:R-:W-:Y:S01]  /*1d10*/  PRMT R8, RZ, 0x7610, R8 ;  /* 0x00007610ff087816 */ /* 0x000fe20000000008 */
[----:B------:R-:W-:-:S02]  /*1d20*/  @!UP1 UIADD3 UR60, UPT, UPT, -UR60, URZ, URZ ;  /* 0x000000ff3c3c9290 */ /* 0x000fc4000fffe1ff */
[----:B------:R-:W-:Y:S01]  /*1d30*/  UISETP.GE.AND UP1, UPT, UR57, URZ, UPT ;  /* 0x000000ff3900728c */ /* 0x000fe2000bf26270 */
[----:B------:R-:W-:Y:S01]  /*1d40*/  UMOV UR24, UR62 ;  /* 0x0000003e00187c82 */ /* 0x000fe20008000000 */
[----:B------:R-:W-:Y:S01]  /*1d50*/  UMOV UR17, UR63 ;  /* 0x0000003f00117c82 */ /* 0x000fe20008000000 */
[----:B----4-:R-:W-:Y:S01]  /*1d60*/  ISETP.LE.U32.AND P0, PT, R2, UR24, PT ;  /* 0x0000001802007c0c */ /* 0x010fe2000bf03070 */
[----:B------:R-:W-:Y:S01]  /*1d70*/  IMAD.U32 R2, RZ, RZ, UR17 ;  /* 0x00000011ff027e24 */ /* 0x000fe2000f8e00ff */
[----:B------:R-:W-:Y:S02]  /*1d80*/  UISETP.NE.AND UP6, UPT, UR27, URZ, UPT ;  /* 0x000000ff1b00728c */ /* 0x000fe4000bfc5270 */
[----:B------:R-:W-:Y:S02]  /*1d90*/  @!UP5 UIADD3 UR55, UPT, UPT, UR55, -UR47, URZ ;  /* 0x8000002f3737d290 */ /* 0x000fe4000fffe0ff */
[----:B------:R-:W-:Y:S01]  /*1da0*/  UISETP.NE.AND UP5, UPT, UR26, URZ, UPT ;  /* 0x000000ff1a00728c */ /* 0x000fe2000bfa5270 */
[----:B------:R-:W-:Y:S01]  /*1db0*/  ISETP.GE.U32.AND.EX P1, PT, R2, R3, PT, P0 ;  /* 0x000000030200720c */ /* 0x000fe20003f26100 */
[----:B------:R-:W-:Y:S01]  /*1dc0*/  @!UP1 UIADD3 UR55, UPT, UPT, -UR55, URZ, URZ ;  /* 0x000000ff37379290 */ /* 0x000fe2000fffe1ff */
[----:B------:R-:W-:Y:S01]  /*1dd0*/  PLOP3.LUT P0, PT, PT, PT, PT, 0x80, 0x8 ;  /* 0x000000000008781c */ /* 0x000fe20003f0f070 */
[----:B------:R-:W-:-:S02]  /*1de0*/  USEL UR60, UR52, UR60, !UP6 ;  /* 0x0000003c343c7287 */ /* 0x000fc4000f000000 */
[----:B------:R-:W-:Y:S02]  /*1df0*/  USEL UR55, UR49, UR55, !UP5 ;  /* 0x0000003731377287 */ /* 0x000fe4000e800000 */
[----:B------:R-:W-:Y:S02]  /*1e00*/  UIADD3 UR60, UPT, UPT, UR59, -UR60, URZ ;  /* 0x8000003c3b3c7290 */ /* 0x000fe4000fffe0ff */
[----:B------:R-:W-:Y:S02]  /*1e10*/  UIADD3 UR55, UPT, UPT, UR57, -UR55, URZ ;  /* 0x8000003739377290 */ /* 0x000fe4000fffe0ff */
[----:B------:R-:W-:Y:S02]  /*1e20*/  UIADD3 UR40, UPT, UPT, -UR40, URZ, URZ ;  /* 0x000000ff28287290 */ /* 0x000fe4000fffe1ff */
[----:B------:R-:W-:Y:S02]  /*1e30*/  UIMAD UR62, UR60, UR55, URZ ;  /* 0x000000373c3e72a4 */ /* 0x000fe4000f8e02ff */
[----:B------:R-:W-:Y:S01]  /*1e40*/  USEL UR60, UR55, UR60, !UP4 ;  /* 0x0000003c373c7287 */ /* 0x000fe2000e000000 */
[----:B------:R-:W-:Y:S01]  /*1e50*/  @P0 LOP3.LUT R10, R10, 0x2, RZ, 0xfc, !PT ;  /* 0x000000020a0a0812 */ /* 0x000fe200078efcff */
[----:B------:R-:W-:Y:S01]  /*1e60*/  UIADD3 UR19, UPT, UPT, -UR19, URZ, URZ ;  /* 0x000000ff13137290 */ /* 0x000fe2000fffe1ff */
[----:B------:R-:W-:Y:S01]  /*1e70*/  UMOV UR18, 0xffffffff ;  /* 0xffffffff00127882 */ /* 0x000fe20000000000 */
[----:B------:R-:W-:Y:S01]  /*1e80*/  UMOV UR41, URZ ;  /* 0x000000ff00297c82 */ /* 0x000fe20008000000 */
[----:B------:R-:W-:-:S02]  /*1e90*/  UIADD3 UR25, UPT, UPT, UR31, UR25, URZ ;  /* 0x000000191f197290 */ /* 0x000fc4000fffe0ff */
[----:B------:R-:W-:Y:S02]  /*1ea0*/  USHF.R.S32.HI UR57, URZ, 0x1f, UR62 ;  /* 0x0000001fff397899 */ /* 0x000fe4000801143e */
[----:B------:R-:W-:Y:S02]  /*1eb0*/  USHF.R.S32.HI UR55, URZ, 0x1f, UR60 ;  /* 0x0000001fff377899 */ /* 0x000fe4000801143c */
[----:B---3--:R-:W-:Y:S02]  /*1ec0*/  UIMAD UR40, UR56, UR40, UR42 ;  /* 0x00000028382872a4 */ /* 0x008fe4000f8e022a */
[----:B-1----:R-:W-:Y:S01]  /*1ed0*/  UIMAD UR19, UR54, UR19, UR58 ;  /* 0x00000013361372a4 */ /* 0x002fe2000f8e023a */
[----:B------:R-:W-:Y:S11]  /*1ee0*/  BRA.U UP0, `(.L_x_13) ;  /* 0x0000000100347547 */ /* 0x000ff6000b800000 */
[----:B------:R-:W-:Y:S02]  /*1ef0*/  UISETP.NE.AND UP0, UPT, UR21, 0x4, UPT ;  /* 0x000000041500788c */ /* 0x000fe4000bf05270 */
[----:B------:R-:W-:-:S04]  /*1f00*/  UISETP.NE.AND UP1, UPT, UR19, URZ, UPT ;  /* 0x000000ff1300728c */ /* 0x000fc8000bf25270 */
[----:B------:R-:W-:Y:S01]  /*1f10*/  PLOP3.LUT P0, PT, PT, PT, UP0, 0x80, 0x8 ;  /* 0x000000000008781c */ /* 0x000fe20003f0f008 */
[----:B------:R-:W-:-:S04]  /*1f20*/  UISETP.LT.U32.OR UP1, UPT, UR40, 0x2, !UP1 ;  /* 0x000000022800788c */ /* 0x000fc8000cf21470 */
[----:B------:R-:W-:Y:S01]  /*1f30*/  @UP0 ULOP3.LUT UR40, UR40, 0xfffffffe, URZ, 0xc0, !UPT ;  /* 0xfffffffe28280892 */ /* 0x000fe2000f8ec0ff */
[----:B------:R-:W-:Y:S01]  /*1f40*/  @UP0 UMOV UR19, 0x3 ;  /* 0x0000000300130882 */ /* 0x000fe20000000000 */
[----:B------:R-:W-:Y:S02]  /*1f50*/  USEL UR56, URZ, 0x1, !UP1 ;  /* 0x00000001ff387887 */ /* 0x000fe4000c800000 */
[----:B------:R-:W-:Y:S02]  /*1f60*/  @UP0 USHF.L.U32 UR19, UR19, UR40, URZ ;  /* 0x0000002813130299 */ /* 0x000fe400080006ff */
[----:B------:R-:W-:-:S04]  /*1f70*/  USEL UR54, URZ, 0x2, !UP1 ;  /* 0x00000002ff367887 */ /* 0x000fc8000c800000 */
[----:B------:R-:W-:Y:S01]  /*1f80*/  UIADD3 UR54, UPT, UPT, UR56, UR54, URZ ;  /* 0x0000003638367290 */ /* 0x000fe2000fffe0ff */
[----:B------:R-:W-:-:S05]  /*1f90*/  @P0 IMAD.U32 R2, RZ, RZ, UR19 ;  /* 0x00000013ff020e24 */ /* 0x000fca000f8e00ff */
[----:B------:R-:W-:Y:S01]  /*1fa0*/  IMAD.U32 R9, RZ, RZ, UR54 ;  /* 0x00000036ff097e24 */ /* 0x000fe2000f8e00ff */
[----:B------:R-:W-:-:S07]  /*1fb0*/  @P0 PRMT R8, R2, 0x7610, R8 ;  /* 0x0000761002080816 */ /* 0x000fce0000000008 */
.L_x_13:
[----:B------:R-:W-:Y:S01]  /*1fc0*/  UMOV UR63, UR57 ;  /* 0x00000039003f7c82 */ /* 0x000fe20008000000 */
[----:B------:R-:W-:Y:S01]  /*1fd0*/  UMOV UR61, UR55 ;  /* 0x00000037003d7c82 */ /* 0x000fe20008000000 */
[----:B------:R-:W-:Y:S01]  /*1fe0*/  IMAD.U32 R18, RZ, RZ, UR62 ;  /* 0x0000003eff127e24 */ /* 0x000fe2000f8e00ff */
[----:B------:R-:W-:Y:S01]  /*1ff0*/  MOV R12, UR60 ;  /* 0x0000003c000c7c02 */ /* 0x000fe20008000f00 */
[----:B------:R-:W-:Y:S01]  /*2000*/  IMAD.U32 R19, RZ, RZ, UR63 ;  /* 0x0000003fff137e24 */ /* 0x000fe2000f8e00ff */
[----:B------:R-:W-:Y:S01]  /*2010*/  MOV R13, UR61 ;  /* 0x0000003d000d7c02 */ /* 0x000fe20008000f00 */
[----:B------:R-:W-:Y:S01]  /*2020*/  UMOV UR40, URZ ;  /* 0x000000ff00287c82 */ /* 0x000fe20008000000 */
[----:B------:R-:W-:Y:S01]  /*2030*/  UMOV UR19, 0xffffffff ;  /* 0xffffffff00137882 */ /* 0x000fe20000000000 */
[----:B------:R-:W-:Y:S05]  /*2040*/  @P1 BRA P3, `(.L_x_14) ;  /* 0x0000001400f41947 */ /* 0x000fea0001800000 */
[----:B------:R-:W-:Y:S01]  /*2050*/  IMAD.U32 R3, RZ, RZ, UR17 ;  /* 0x00000011ff037e24 */ /* 0x000fe2000f8e00ff */
[----:B------:R-:W-:Y:S01]  /*2060*/  ISETP.LE.U32.AND P0, PT, R18, UR24, PT ;  /* 0x0000001812007c0c */ /* 0x000fe2000bf03070 */
[----:B------:R-:W-:Y:S01]  /*2070*/  UMOV UR41, URZ ;  /* 0x000000ff00297c82 */ /* 0x000fe20008000000 */
[----:B------:R-:W-:Y:S01]  /*2080*/  UMOV UR40, URZ ;  /* 0x000000ff00287c82 */ /* 0x000fe20008000000 */
[----:B------:R-:W-:Y:S01]  /*2090*/  IMAD.MOV.U32 R14, RZ, RZ, RZ ;  /* 0x000000ffff0e7224 */ /* 0x000fe200078e00ff */
[----:B------:R-:W-:-:S13]  /*20a0*/  ISETP.GE.U32.AND.EX P0, PT, R3, R19, PT, P0 ;  /* 0x000000130300720c */ /* 0x000fda0003f06100 */
[----:B------:R-:W-:Y:S05]  /*20b0*/  @!P0 BRA `(.L_x_15) ;  /* 0x0000001000b88947 */ /* 0x000fea0003800000 */
[----:B------:R-:W-:Y:S02]  /*20c0*/  VIADD R2, R7, 0x20 ;  /* 0x0000002007027836 */ /* 0x000fe40000000000 */
[----:B------:R-:W-:Y:S02]  /*20d0*/  IMAD.MOV.U32 R14, RZ, RZ, R7 ;  /* 0x000000ffff0e7224 */ /* 0x000fe400078e0007 */
[----:B-----5:R-:W-:Y:S01]  /*20e0*/  IMAD.MOV.U32 R11, RZ, RZ, R6 ;  /* 0x000000ffff0b7224 */ /* 0x020fe200078e0006 */
[----:B------:R-:W-:Y:S02]  /*20f0*/  ISETP.GE.AND P0, PT, R2, UR45, PT ;  /* 0x0000002d02007c0c */ /* 0x000fe4000bf06270 */
[----:B------:R-:W-:-:S11]  /*2100*/  MOV R2, R5 ;  /* 0x0000000500027202 */ /* 0x000fd60000000f00 */
[----:B------:R-:W1:Y:S01]  /*2110*/  @!P0 LDC.64 R18, c[0x0][0xbf0] ;  /* 0x0002fc00ff128b82 */ /* 0x000e620000000a00 */
[----:B------:R-:W-:Y:S02]  /*2120*/  UIADD3 UR19, UP1, UPT, UR10, -0x1, URZ ;  /* 0xffffffff0a137890 */ /* 0x000fe4000ff3e0ff */
[----:B------:R-:W-:Y:S01]  /*2130*/  UIADD3 UR12, UP0, UPT, UR12, -0x1, URZ ;  /* 0xffffffff0c0c7890 */ /* 0x000fe2000ff1e0ff */
[----:B------:R-:W-:Y:S01]  /*2140*/  BSSY.RECONVERGENT B0, `(.L_x_16) ;  /* 0x0000051000007945 */ /* 0x000fe20003800200 */
[----:B------:R-:W-:Y:S01]  /*2150*/  UIADD3.X UR40, UPT, UPT, UR11, -0x1, URZ, UP1, !UPT ;  /* 0xffffffff0b287890 */ /* 0x000fe20008ffe4ff */
[----:B-1----:R-:W-:-:S05]  /*2160*/  @!P0 IMAD.WIDE.U32 R18, R14, 0xc, R18 ;  /* 0x0000000c0e128825 */ /* 0x002fca00078e0012 */
[----:B------:R1:W5:Y:S04]  /*2170*/  @!P0 LDG.E R5, desc[UR50][R18.64+0x180] ;  /* 0x0001803212058981 */ /* 0x000368000c1e1900 */
[----:B------:R1:W5:Y:S01]  /*2180*/  @!P0 LDG.E R6, desc[UR50][R18.64+0x184] ;  /* 0x0001843212068981 */ /* 0x000362000c1e1900 */
[----:B------:R-:W-:Y:S01]  /*2190*/  ISETP.GE.AND P0, PT, R14, UR45, PT ;  /* 0x0000002d0e007c0c */ /* 0x000fe2000bf06270 */
[----:B------:R-:W-:Y:S01]  /*21a0*/  UIADD3.X UR13, UPT, UPT, UR13, -0x1, URZ, UP0, !UPT ;  /* 0xffffffff0d0d7890 */ /* 0x000fe200087fe4ff */
[----:B------:R-:W-:Y:S01]  /*21b0*/  HFMA2 R17, -RZ, RZ, 0, 0 ;  /* 0x00000000ff117431 */ /* 0x000fe200000001ff */
[----:B------:R-:W-:-:S10]  /*21c0*/  MOV R16, 0x7fffffff ;  /* 0x7fffffff00107802 */ /* 0x000fd40000000f00 */
[----:B------:R-:W-:Y:S05]  /*21d0*/  @P0 BRA `(.L_x_17) ;  /* 0x00000004001c0947 */ /* 0x000fea0003800000 */
[C---:B------:R-:W-:Y:S01]  /*21e0*/  IADD3 R3, P1, PT, R2.reuse, UR12, RZ ;  /* 0x0000000c02037c10 */ /* 0x040fe2000ff3e0ff */
[----:B------:R-:W-:Y:S01]  /*21f0*/  UIADD3 UR10, UPT, UPT, URZ, -UR65, URZ ;  /* 0x80000041ff0a7290 */ /* 0x000fe2000fffe0ff */
[----:B------:R-:W-:Y:S01]  /*2200*/  IADD3 R13, P0, PT, R11, UR19, RZ ;  /* 0x000000130b0d7c10 */ /* 0x000fe2000ff1e0ff */
[----:B------:R-:W-:Y:S01]  /*2210*/  UMOV UR54, URZ ;  /* 0x000000ff00367c82 */ /* 0x000fe20008000000 */
[----:B------:R-:W-:Y:S01]  /*2220*/  LEA.HI.X.SX32 R2, R2, UR13, 0x1, P1 ;  /* 0x0000000d02027c11 */ /* 0x000fe200088f0eff */
[----:B------:R-:W-:Y:S01]  /*2230*/  UIMAD UR10, UR10, UR48, URZ ;  /* 0x000000300a0a72a4 */ /* 0x000fe2000f8e02ff */
[----:B------:R-:W-:Y:S01]  /*2240*/  IADD3 R22, P1, PT, R3, UR9, RZ ;  /* 0x0000000903167c10 */ /* 0x000fe2000ff3e0ff */
[----:B------:R-:W-:Y:S01]  /*2250*/  UMOV UR55, UR65 ;  /* 0x0000004100377c82 */ /* 0x000fe20008000000 */
[----:B------:R-:W-:Y:S01]  /*2260*/  LEA.HI.X.SX32 R12, R11, UR40, 0x1, P0 ;  /* 0x000000280b0c7c11 */ /* 0x000fe200080f0eff */
[----:B------:R-:W-:Y:S01]  /*2270*/  UIMAD.WIDE.U32 UR10, UR65, UR10, UR54 ;  /* 0x0000000a410a72a5 */ /* 0x000fe2000f8e0036 */
[----:B------:R-:W-:Y:S01]  /*2280*/  IADD3 R16, P0, PT, R13, UR7, RZ ;  /* 0x000000070d107c10 */ /* 0x000fe2000ff1e0ff */
[----:B------:R-:W-:-:S04]  /*2290*/  IMAD.X R11, RZ, RZ, R2, P1 ;  /* 0x000000ffff0b7224 */ /* 0x000fc800008e0602 */
[----:B------:R-:W-:Y:S02]  /*22a0*/  IMAD.X R15, RZ, RZ, R12, P0 ;  /* 0x000000ffff0f7224 */ /* 0x000fe400000e060c */
[----:B------:R-:W-:-:S04]  /*22b0*/  IMAD.WIDE.U32 R20, R11, UR14, RZ ;  /* 0x0000000e0b147c25 */ /* 0x000fc8000f8e00ff */
[----:B-1----:R-:W-:-:S04]  /*22c0*/  IMAD.WIDE.U32 R18, R15, UR4, RZ ;  /* 0x000000040f127c25 */ /* 0x002fc8000f8e00ff */
[----:B------:R-:W-:-:S04]  /*22d0*/  IMAD.WIDE.U32 R20, P1, R22, UR15, R20 ;  /* 0x0000000f16147c25 */ /* 0x000fc8000f820014 */
[----:B------:R-:W-:-:S04]  /*22e0*/  IMAD.WIDE.U32 R22, R22, UR14, RZ ;  /* 0x0000000e16167c25 */ /* 0x000fc8000f8e00ff */
[----:B------:R-:W-:-:S04]  /*22f0*/  IMAD.WIDE.U32 R18, P0, R16, UR5, R18 ;  /* 0x0000000510127c25 */ /* 0x000fc8000f800012 */
[----:B------:R-:W-:-:S04]  /*2300*/  IMAD.WIDE.U32 R16, R16, UR4, RZ ;  /* 0x0000000410107c25 */ /* 0x000fc8000f8e00ff */
[----:B------:R-:W-:Y:S01]  /*2310*/  IMAD.X R25, RZ, RZ, RZ, P1 ;  /* 0x000000ffff197224 */ /* 0x000fe200008e06ff */
[----:B------:R-:W-:Y:S01]  /*2320*/  IADD3 RZ, P1, PT, R23, R20, RZ ;  /* 0x0000001417ff7210 */ /* 0x000fe20007f3e0ff */
[----:B------:R-:W-:Y:S02]  /*2330*/  IMAD.MOV.U32 R24, RZ, RZ, R21 ;  /* 0x000000ffff187224 */ /* 0x000fe400078e0015 */
[----:B------:R-:W-:Y:S01]  /*2340*/  IMAD.X R23, RZ, RZ, RZ, P0 ;  /* 0x000000ffff177224 */ /* 0x000fe200000e06ff */
[----:B------:R-:W-:Y:S01]  /*2350*/  IADD3 RZ, P0, PT, R17, R18, RZ ;  /* 0x0000001211ff7210 */ /* 0x000fe20007f1e0ff */
[----:B------:R-:W-:Y:S02]  /*2360*/  IMAD.MOV.U32 R22, RZ, RZ, R19 ;  /* 0x000000ffff167224 */ /* 0x000fe400078e0013 */
[----:B------:R-:W-:Y:S01]  /*2370*/  IMAD.WIDE.U32.X R24, R11, UR15, R24, P1 ;  /* 0x0000000f0b187c25 */ /* 0x000fe200088e0418 */
[----:B------:R-:W-:-:S03]  /*2380*/  PLOP3.LUT P1, PT, PT, PT, UP3, 0x80, 0x8 ;  /* 0x000000000008781c */ /* 0x000fc60003f2f038 */
[----:B------:R-:W-:Y:S01]  /*2390*/  IMAD.WIDE.U32.X R22, R15, UR5, R22, P0 ;  /* 0x000000050f167c25 */ /* 0x000fe200080e0416 */
[----:B------:R-:W-:Y:S02]  /*23a0*/  PLOP3.LUT P0, PT, PT, PT, UP2, 0x80, 0x8 ;  /* 0x000000000008781c */ /* 0x000fe40003f0f028 */
[----:B------:R-:W-:Y:S02]  /*23b0*/  SEL R3, R3, R24, !P1 ;  /* 0x0000001803037207 */ /* 0x000fe40004800000 */
[----:B------:R-:W-:Y:S02]  /*23c0*/  SEL R2, R2, R25, !P1 ;  /* 0x0000001902027207 */ /* 0x000fe40004800000 */
[----:B------:R-:W-:Y:S02]  /*23d0*/  SEL R13, R13, R22, !P0 ;  /* 0x000000160d0d7207 */ /* 0x000fe40004000000 */
[----:B------:R-:W-:Y:S02]  /*23e0*/  SEL R12, R12, R23, !P0 ;  /* 0x000000170c0c7207 */ /* 0x000fe40004000000 */
[----:B------:R-:W-:-:S02]  /*23f0*/  SHF.R.U64 R3, R3, UR8, R2 ;  /* 0x0000000803037c19 */ /* 0x000fc40008001202 */
[----:B------:R-:W-:Y:S02]  /*2400*/  SHF.R.U64 R13, R13, UR6, R12 ;  /* 0x000000060d0d7c19 */ /* 0x000fe4000800120c */
[----:B------:R-:W-:Y:S02]  /*2410*/  IADD3 R11, PT, PT, R4, -0x1, R3 ;  /* 0xffffffff040b7810 */ /* 0x000fe40007ffe003 */
[----:B------:R-:W-:Y:S02]  /*2420*/  IADD3 R3, PT, PT, R0, -0x1, R13 ;  /* 0xffffffff00037810 */ /* 0x000fe40007ffe00d */
[----:B------:R-:W-:Y:S02]  /*2430*/  IABS R2, R4 ;  /* 0x0000000400027213 */ /* 0x000fe40000000000 */
[----:B------:R-:W-:Y:S02]  /*2440*/  IABS R13, R11 ;  /* 0x0000000b000d7213 */ /* 0x000fe40000000000 */
[----:B------:R-:W-:Y:S01]  /*2450*/  IABS R12, R3 ;  /* 0x00000003000c7213 */ /* 0x000fe20000000000 */
[----:B------:R-:W-:Y:S01]  /*2460*/  IMAD.MOV R2, RZ, RZ, -R2 ;  /* 0x000000ffff027224 */ /* 0x000fe200078e0a02 */
[----:B------:R-:W-:Y:S01]  /*2470*/  ISETP.GE.AND P4, PT, R11, RZ, PT ;  /* 0x000000ff0b00720c */ /* 0x000fe20003f86270 */
[----:B------:R-:W-:Y:S01]  /*2480*/  IMAD.HI.U32 R16, R13, UR11, RZ ;  /* 0x0000000b0d107c27 */ /* 0x000fe2000f8e00ff */
[----:B------:R-:W-:-:S03]  /*2490*/  ISETP.GE.AND P3, PT, R3, RZ, PT ;  /* 0x000000ff0300720c */ /* 0x000fc60003f66270 */
[----:B------:R-:W-:-:S04]  /*24a0*/  IMAD.HI.U32 R15, R12, UR53, RZ ;  /* 0x000000350c0f7c27 */ /* 0x000fc8000f8e00ff */
[----:B------:R-:W-:Y:S02]  /*24b0*/  IMAD R2, R16, R2, R13 ;  /* 0x0000000210027224 */ /* 0x000fe400078e020d */
[----:B------:R-:W-:Y:S02]  /*24c0*/  IMAD R13, R15, UR46, R12 ;  /* 0x0000002e0f0d7c24 */ /* 0x000fe4000f8e020c */
[----:B------:R-:W-:Y:S01]  /*24d0*/  IMAD.U32 R12, RZ, RZ, UR52 ;  /* 0x00000034ff0c7e24 */ /* 0x000fe2000f8e00ff */
[----:B------:R-:W-:Y:S02]  /*24e0*/  ISETP.LT.U32.AND P1, PT, R2, UR48, PT ;  /* 0x0000003002007c0c */ /* 0x000fe4000bf21070 */
[----:B------:R-:W-:-:S11]  /*24f0*/  ISETP.LT.U32.AND P0, PT, R13, UR47, PT ;  /* 0x0000002f0d007c0c */ /* 0x000fd6000bf01070 */
[----:B------:R-:W-:Y:S02]  /*2500*/  @!P1 VIADD R2, R2, -UR48 ;  /* 0x8000003002029c36 */ /* 0x000fe40008000000 */
[----:B------:R-:W-:-:S03]  /*2510*/  @!P0 VIADD R13, R13, -UR47 ;  /* 0x8000002f0d0d8c36 */ /* 0x000fc60008000000 */
[----:B------:R-:W-:Y:S02]  /*2520*/  ISETP.LT.U32.AND P1, PT, R2, UR48, PT ;  /* 0x0000003002007c0c */ /* 0x000fe4000bf21070 */
[----:B------:R-:W-:-:S11]  /*2530*/  ISETP.LT.U32.AND P0, PT, R13, UR47, PT ;  /* 0x0000002f0d007c0c */ /* 0x000fd6000bf01070 */
[----:B------:R-:W-:Y:S01]  /*2540*/  @!P1 VIADD R2, R2, -UR48 ;  /* 0x8000003002029c36 */ /* 0x000fe20008000000 */
[----:B------:R-:W-:Y:S01]  /*2550*/  PLOP3.LUT P1, PT, PT, PT, UP6, 0x80, 0x8 ;  /* 0x000000000008781c */ /* 0x000fe20003f2f068 */
[----:B------:R-:W-:Y:S01]  /*2560*/  @!P0 VIADD R13, R13, -UR47 ;  /* 0x8000002f0d0d8c36 */ /* 0x000fe20008000000 */
[----:B------:R-:W-:Y:S01]  /*2570*/  PLOP3.LUT P0, PT, PT, PT, UP5, 0x80, 0x8 ;  /* 0x000000000008781c */ /* 0x000fe20003f0f058 */
[----:B------:R-:W-:Y:S02]  /*2580*/  IMAD.MOV.U32 R15, RZ, RZ, R2 ;  /* 0x000000ffff0f7224 */ /* 0x000fe400078e0002 */
[----:B------:R-:W-:Y:S02]  /*2590*/  IMAD.U32 R2, RZ, RZ, UR49 ;  /* 0x00000031ff027e24 */ /* 0x000fe4000f8e00ff */
[----:B------:R-:W-:Y:S02]  /*25a0*/  @!P4 IMAD.MOV R15, RZ, RZ, -R15 ;  /* 0x000000ffff0fc224 */ /* 0x000fe400078e0a0f */
[----:B------:R-:W-:-:S03]  /*25b0*/  @!P3 IMAD.MOV R13, RZ, RZ, -R13 ;  /* 0x000000ffff0db224 */ /* 0x000fc600078e0a0d */
[----:B------:R-:W-:Y:S02]  /*25c0*/  SEL R12, R12, R15, !P1 ;  /* 0x0000000f0c0c7207 */ /* 0x000fe40004800000 */
[----:B------:R-:W-:Y:S02]  /*25d0*/  SEL R2, R2, R13, !P0 ;  /* 0x0000000d02027207 */ /* 0x000fe40004000000 */
[----:B------:R-:W-:Y:S01]  /*25e0*/  PLOP3.LUT P0, PT, PT, PT, UP4, 0x80, 0x8 ;  /* 0x000000000008781c */ /* 0x000fe20003f0f048 */
[----:B------:R-:W-:Y:S02]  /*25f0*/  IMAD.IADD R11, R11, 0x1, -R12 ;  /* 0x000000010b0b7824 */ /* 0x000fe400078e0a0c */
[----:B------:R-:W-:-:S04]  /*2600*/  IMAD.IADD R2, R3, 0x1, -R2 ;  /* 0x0000000103027824 */ /* 0x000fc800078e0a02 */
[----:B------:R-:W-:Y:S01]  /*2610*/  IMAD R16, R11, R2, RZ ;  /* 0x000000020b107224 */ /* 0x000fe200078e02ff */
[----:B------:R-:W-:-:S04]  /*2620*/  SEL R12, R2, R11, !P0 ;  /* 0x0000000b020c7207 */ /* 0x000fc80004000000 */
[----:B------:R-:W-:Y:S02]  /*2630*/  SHF.R.S32.HI R13, RZ, 0x1f, R12 ;  /* 0x0000001fff0d7819 */ /* 0x000fe4000001140c */
[----:B------:R-:W-:Y:S02]  /*2640*/  SHF.R.S32.HI R17, RZ, 0x1f, R16 ;  /* 0x0000001fff117819 */ /* 0x000fe40000011410 */
.L_x_17:
[----:B------:R-:W-:Y:S05]  /*2650*/  BSYNC.RECONVERGENT B0 ;  /* 0x0000000000007941 */ /* 0x000fea0003800200 */
.L_x_16:
[----:B------:R-:W2:Y:S01]  /*2660*/  SHFL.UP PT, R3, R16, 0x1, RZ ;  /* 0x0420000010037989 */ /* 0x000ea200000e00ff */
[C---:B------:R-:W-:Y:S02]  /*2670*/  ISETP.NE.AND P6, PT, R7.reuse, RZ, PT ;  /* 0x000000ff0700720c */ /* 0x040fe40003fc5270 */
[C---:B------:R-:W-:Y:S01]  /*2680*/  ISETP.GE.U32.AND P1, PT, R7.reuse, 0x2, PT ;  /* 0x000000020700780c */ /* 0x040fe20003f26070 */
[----:B------:R-:W3:Y:S01]  /*2690*/  SHFL.UP PT, R2, R17, 0x1, RZ ;  /* 0x0420000011027989 */ /* 0x000ee200000e00ff */
[C---:B------:R-:W-:Y:S02]  /*26a0*/  ISETP.GE.U32.AND P3, PT, R7.reuse, 0x4, PT ;  /* 0x000000040700780c */ /* 0x040fe40003f66070 */
[C---:B------:R-:W-:Y:S02]  /*26b0*/  ISETP.GE.U32.AND P4, PT, R7.reuse, 0x8, PT ;  /* 0x000000080700780c */ /* 0x040fe40003f86070 */
[----:B------:R-:W-:Y:S02]  /*26c0*/  ISETP.GE.U32.AND P5, PT, R7, 0x10, PT ;  /* 0x000000100700780c */ /* 0x000fe40003fa6070 */
[----:B--2---:R-:W-:-:S02]  /*26d0*/  SEL R3, R3, RZ, P6 ;  /* 0x000000ff03037207 */ /* 0x004fc40003000000 */
[----:B---3--:R-:W-:Y:S02]  /*26e0*/  SEL R2, R2, RZ, P6 ;  /* 0x000000ff02027207 */ /* 0x008fe40003000000 */
[----:B------:R-:W-:-:S05]  /*26f0*/  IADD3 R3, P0, PT, R3, R16, RZ ;  /* 0x0000001003037210 */ /* 0x000fca0007f1e0ff */
[----:B------:R-:W-:Y:S01]  /*2700*/  IMAD.X R2, R2, 0x1, R17, P0 ;  /* 0x0000000102027824 */ /* 0x000fe200000e0611 */
[----:B-1----:R-:W1:Y:S04]  /*2710*/  SHFL.UP PT, R18, R3, 0x2, RZ ;  /* 0x0440000003127989 */ /* 0x002e6800000e00ff */
[----:B------:R-:W2:Y:S01]  /*2720*/  SHFL.UP PT, R11, R2, 0x2, RZ ;  /* 0x04400000020b7989 */ /* 0x000ea200000e00ff */
[----:B-1----:R-:W-:-:S04]  /*2730*/  SEL R18, R18, RZ, P1 ;  /* 0x000000ff12127207 */ /* 0x002fc80000800000 */
[----:B------:R-:W-:Y:S02]  /*2740*/  IADD3 R18, P0, PT, R18, R3, RZ ;  /* 0x0000000312127210 */ /* 0x000fe40007f1e0ff */
[----:B--2---:R-:W-:-:S03]  /*2750*/  SEL R11, R11, RZ, P1 ;  /* 0x000000ff0b0b7207 */ /* 0x004fc60000800000 */
[----:B------:R-:W1:Y:S02]  /*2760*/  SHFL.UP PT, R15, R18, 0x4, RZ ;  /* 0x04800000120f7989 */ /* 0x000e6400000e00ff */
[----:B------:R-:W-:-:S05]  /*2770*/  IMAD.X R11, R11, 0x1, R2, P0 ;  /* 0x000000010b0b7824 */ /* 0x000fca00000e0602 */
        /* <DEDUP_REMOVED lines=9> */
[----:B--2---:R-:W-:-:S05]  /*2810*/  SEL R3, R3, RZ, P4 ;  /* 0x000000ff03037207 */ /* 0x004fca0002000000 */
[----:B------:R-:W-:Y:S02]  /*2820*/  IMAD.X R11, R3, 0x1, R2, P0 ;  /* 0x00000001030b7824 */ /* 0x000fe400000e0602 */
[----:B------:R-:W1:Y:S01]  /*2830*/  SHFL.UP PT, R3, R18, 0x10, RZ ;  /* 0x0600000012037989 */ /* 0x000e6200000e00ff */
[----:B------:R-:W-:-:S03]  /*2840*/  IMAD.U32 R2, RZ, RZ, UR17 ;  /* 0x00000011ff027e24 */ /* 0x000fc6000f8e00ff */
[----:B------:R-:W2:Y:S01]  /*2850*/  SHFL.UP PT, R22, R11, 0x10, RZ ;  /* 0x060000000b167989 */ /* 0x000ea200000e00ff */
[----:B-1----:R-:W-:Y:S02]  /*2860*/  SEL R3, R3, RZ, P5 ;  /* 0x000000ff03037207 */ /* 0x002fe40002800000 */
[----:B--2---:R-:W-:Y:S02]  /*2870*/  SEL R22, R22, RZ, P5 ;  /* 0x000000ff16167207 */ /* 0x004fe40002800000 */
[----:B------:R-:W-:-:S05]  /*2880*/  IADD3 R20, P0, PT, R3, R18, RZ ;  /* 0x0000001203147210 */ /* 0x000fca0007f1e0ff */
[----:B------:R-:W-:Y:S01]  /*2890*/  IMAD.X R19, R22, 0x1, R11, P0 ;  /* 0x0000000116137824 */ /* 0x000fe200000e060b */
[----:B------:R-:W-:Y:S01]  /*28a0*/  ISETP.LE.U32.AND P0, PT, R20, UR24, PT ;  /* 0x0000001814007c0c */ /* 0x000fe2000bf03070 */
[----:B------:R-:W-:Y:S02]  /*28b0*/  IMAD.MOV.U32 R18, RZ, RZ, R20 ;  /* 0x000000ffff127224 */ /* 0x000fe400078e0014 */
[----:B------:R-:W-:Y:S01]  /*28c0*/  IMAD.MOV.U32 R15, RZ, RZ, R19 ;  /* 0x000000ffff0f7224 */ /* 0x000fe200078e0013 */
[----:B------:R-:W-:Y:S02]  /*28d0*/  ISETP.GE.U32.AND.EX P0, PT, R2, R19, PT, P0 ;  /* 0x000000130200720c */ /* 0x000fe40003f06100 */
[----:B------:R-:W-:-:S11]  /*28e0*/  CS2R R2, SRZ ;  /* 0x0000000000027805 */ /* 0x000fd6000001ff00 */
[----:B------:R-:W-:-:S04]  /*28f0*/  VOTE.ANY R21, PT, !P0 ;  /* 0x0000000000157806 */ /* 0x000fc800040e0100 */
[----:B------:R-:W-:-:S13]  /*2900*/  ISETP.NE.AND P0, PT, R21, RZ, PT ;  /* 0x000000ff1500720c */ /* 0x000fda0003f05270 */
[----:B------:R-:W-:Y:S05]  /*2910*/  @P0 BRA `(.L_x_18) ;  /* 0x0000000800500947 */ /* 0x000fea0003800000 */
[----:B------:R-:W1:Y:S01]  /*2920*/  LDC R11, c[0x0][0xbe0] ;  /* 0x0002f800ff0b7b82 */ /* 0x000e620000000800 */
[----:B------:R-:W-:Y:S01]  /*2930*/  LOP3.LUT R10, R10, 0xfffffffe, RZ, 0xc0, !PT ;  /* 0xfffffffe0a0a7812 */ /* 0x000fe200078ec0ff */
[----:B------:R-:W2:Y:S01]  /*2940*/  LDCU UR45, c[0x0][0xbe8] ;  /* 0x00017d00ff2d77ac */ /* 0x000ea20008000800 */
[----:B------:R-:W3:Y:S01]  /*2950*/  LDCU.64 UR10, c[0x0][0xba8] ;  /* 0x00017500ff0a77ac */ /* 0x000ee20008000a00 */
[----:B------:R-:W4:Y:S01]  /*2960*/  LDCU.64 UR8, c[0x0][0xbb0] ;  /* 0x00017600ff0877ac */ /* 0x000f220008000a00 */
[----:B------:R-:W1:Y:S02]  /*2970*/  LDCU.128 UR4, c[0x0][0xbc0] ;  /* 0x00017800ff0477ac */ /* 0x000e640008000c00 */
[----:B-1----:R-:W-:-:S13]  /*2980*/  ISETP.NE.AND P0, PT, R11, 0x1, PT ;  /* 0x000000010b00780c */ /* 0x002fda0003f05270 */
[----:B--234-:R-:W-:-:S07]  /*2990*/  @P0 LOP3.LUT R10, R10, 0x1, RZ, 0xfc, !PT ;  /* 0x000000010a0a0812 */ /* 0x01cfce00078efcff */
.L_x_21:
[C---:B------:R-:W-:Y:S01]  /*29a0*/  VIADD R2, R14.reuse, 0x40 ;  /* 0x000000400e027836 */ /* 0x040fe20000000000 */
[----:B-----5:R-:W-:Y:S01]  /*29b0*/  MOV R18, R5 ;  /* 0x0000000500127202 */ /* 0x020fe20000000f00 */
[----:B------:R-:W-:Y:S02]  /*29c0*/  VIADD R14, R14, 0x20 ;  /* 0x000000200e0e7836 */ /* 0x000fe40000000000 */
[----:B------:R-:W-:Y:S01]  /*29d0*/  IMAD.MOV.U32 R15, RZ, RZ, R6 ;  /* 0x000000ffff0f7224 */ /* 0x000fe200078e0006 */
[----:B------:R-:W-:-:S13]  /*29e0*/  ISETP.GE.AND P0, PT, R2, UR45, PT ;  /* 0x0000002d02007c0c */ /* 0x000fda000bf06270 */
[----:B------:R-:W1:Y:S01]  /*29f0*/  @!P0 LDC.64 R22, c[0x0][0xbf0] ;  /* 0x0002fc00ff168b82 */ /* 0x000e620000000a00 */
[----:B------:R2:W3:Y:S01]  /*2a00*/  SHFL.IDX PT, R2, R19, 0x1f, 0x1f ;  /* 0x03e01f0013027f89 */ /* 0x0004e200000e0000 */
[----:B------:R-:W-:Y:S01]  /*2a10*/  BSSY.RECONVERGENT B0, `(.L_x_19) ;  /* 0x000005e000007945 */ /* 0x000fe20003800200 */
[----:B------:R-:W-:Y:S02]  /*2a20*/  HFMA2 R17, -RZ, RZ, 0, 0 ;  /* 0x00000000ff117431 */ /* 0x000fe400000001ff */
[----:B------:R2:W4:Y:S01]  /*2a30*/  SHFL.IDX PT, R3, R20, 0x1f, 0x1f ;  /* 0x03e01f0014037f89 */ /* 0x00052200000e0000 */
[----:B-1----:R-:W-:-:S05]  /*2a40*/  @!P0 IMAD.WIDE.U32 R22, R14, 0xc, R22 ;  /* 0x0000000c0e168825 */ /* 0x002fca00078e0016 */
[----:B------:R2:W5:Y:S04]  /*2a50*/  @!P0 LDG.E R5, desc[UR50][R22.64+0x180] ;  /* 0x0001803216058981 */ /* 0x000568000c1e1900 */
[----:B------:R2:W5:Y:S01]  /*2a60*/  @!P0 LDG.E R6, desc[UR50][R22.64+0x184] ;  /* 0x0001843216068981 */ /* 0x000562000c1e1900 */
[----:B------:R-:W-:Y:S02]  /*2a70*/  ISETP.GE.AND P0, PT, R14, UR45, PT ;  /* 0x0000002d0e007c0c */ /* 0x000fe4000bf06270 */
[----:B------:R-:W-:-:S11]  /*2a80*/  MOV R16, 0x7fffffff ;  /* 0x7fffffff00107802 */ /* 0x000fd60000000f00 */
[----:B---34-:R-:W-:Y:S05]  /*2a90*/  @P0 BRA `(.L_x_20) ;  /* 0x0000000400540947 */ /* 0x018fea0003800000 */
[----:B------:R-:W-:-:S04]  /*2aa0*/  IADD3 R13, P0, PT, R18, UR12, RZ ;  /* 0x0000000c120d7c10 */ /* 0x000fc8000ff1e0ff */
[----:B------:R-:W-:Y:S02]  /*2ab0*/  LEA.HI.X.SX32 R12, R18, UR13, 0x1, P0 ;  /* 0x0000000d120c7c11 */ /* 0x000fe400080f0eff */
[----:B------:R-:W-:-:S04]  /*2ac0*/  IADD3 R18, P0, PT, R15, UR19, RZ ;  /* 0x000000130f127c10 */ /* 0x000fc8000ff1e0ff */
[----:B------:R-:W-:Y:S02]  /*2ad0*/  LEA.HI.X.SX32 R17, R15, UR40, 0x1, P0 ;  /* 0x000000280f117c11 */ /* 0x000fe400080f0eff */
[----:B------:R-:W-:-:S05]  /*2ae0*/  IADD3 R16, P0, PT, R13, UR9, RZ ;  /* 0x000000090d107c10 */ /* 0x000fca000ff1e0ff */
[----:B------:R-:W-:Y:S01]  /*2af0*/  IMAD.X R15, RZ, RZ, R12, P0 ;  /* 0x000000ffff0f7224 */ /* 0x000fe200000e060c */
[----:B--2---:R-:W-:Y:S01]  /*2b00*/  IADD3 R20, P0, PT, R18, UR7, RZ ;  /* 0x0000000712147c10 */ /* 0x004fe2000ff1e0ff */
[----:B------:R-:W-:-:S04]  /*2b10*/  IMAD.WIDE.U32 R28, R16, UR10, RZ ;  /* 0x0000000a101c7c25 */ /* 0x000fc8000f8e00ff */
[----:B------:R-:W-:-:S04]  /*2b20*/  IMAD.WIDE.U32 R26, R15, UR10, RZ ;  /* 0x0000000a0f1a7c25 */ /* 0x000fc8000f8e00ff */
[----:B------:R-:W-:Y:S02]  /*2b30*/  IMAD.X R19, RZ, RZ, R17, P0 ;  /* 0x000000ffff137224 */ /* 0x000fe400000e0611 */
[----:B------:R-:W-:-:S04]  /*2b40*/  IMAD.WIDE.U32 R26, P0, R16, UR11, R26 ;  /* 0x0000000b101a7c25 */ /* 0x000fc8000f80001a */
[----:B------:R-:W-:-:S04]  /*2b50*/  IMAD.WIDE.U32 R22, R19, UR4, RZ ;  /* 0x0000000413167c25 */ /* 0x000fc8000f8e00ff */
[----:B------:R-:W-:Y:S02]  /*2b60*/  IMAD.X R25, RZ, RZ, RZ, P0 ;  /* 0x000000ffff197224 */ /* 0x000fe400000e06ff */
[----:B------:R-:W-:-:S04]  /*2b70*/  IMAD.WIDE.U32 R22, P0, R20, UR5, R22 ;  /* 0x0000000514167c25 */ /* 0x000fc8000f800016 */
[----:B------:R-:W-:Y:S01]  /*2b80*/  IMAD.X R21, RZ, RZ, RZ, P0 ;  /* 0x000000ffff157224 */ /* 0x000fe200000e06ff */
[----:B------:R-:W-:Y:S01]  /*2b90*/  IADD3 RZ, P0, PT, R29, R26, RZ ;  /* 0x0000001a1dff7210 */ /* 0x000fe20007f1e0ff */
[----:B------:R-:W-:Y:S02]  /*2ba0*/  IMAD.MOV.U32 R24, RZ, RZ, R27 ;  /* 0x000000ffff187224 */ /* 0x000fe400078e001b */
[----:B------:R-:W-:-:S04]  /*2bb0*/  IMAD.WIDE.U32 R26, R20, UR4, RZ ;  /* 0x00000004141a7c25 */ /* 0x000fc8000f8e00ff */
[----:B------:R-:W-:Y:S01]  /*2bc0*/  IMAD.WIDE.U32.X R24, R15, UR11, R24, P0 ;  /* 0x0000000b0f187c25 */ /* 0x000fe200080e0418 */
[----:B------:R-:W-:-:S03]  /*2bd0*/  IADD3 RZ, P0, PT, R27, R22, RZ ;  /* 0x000000161bff7210 */ /* 0x000fc60007f1e0ff */
[----:B------:R-:W-:-:S04]  /*2be0*/  IMAD.MOV.U32 R20, RZ, RZ, R23 ;  /* 0x000000ffff147224 */ /* 0x000fc800078e0017 */
[----:B------:R-:W-:Y:S01]  /*2bf0*/  IMAD.WIDE.U32.X R20, R19, UR5, R20, P0 ;  /* 0x0000000513147c25 */ /* 0x000fe200080e0414 */
[----:B------:R-:W-:-:S04]  /*2c00*/  ISETP.NE.U32.AND P0, PT, RZ, UR10, PT ;  /* 0x0000000aff007c0c */ /* 0x000fc8000bf05070 */
[----:B------:R-:W-:-:S04]  /*2c10*/  ISETP.NE.AND.EX P0, PT, RZ, UR11, PT, P0 ;  /* 0x0000000bff007c0c */ /* 0x000fc8000bf05300 */
[----:B------:R-:W-:Y:S02]  /*2c20*/  SEL R15, R13, R24, !P0 ;  /* 0x000000180d0f7207 */ /* 0x000fe40004000000 */
[----:B------:R-:W-:Y:S02]  /*2c30*/  SEL R12, R12, R25, !P0 ;  /* 0x000000190c0c7207 */ /* 0x000fe40004000000 */
[----:B------:R-:W-:Y:S02]  /*2c40*/  ISETP.NE.U32.AND P0, PT, RZ, UR4, PT ;  /* 0x00000004ff007c0c */ /* 0x000fe4000bf05070 */
[----:B------:R-:W-:Y:S02]  /*2c50*/  SHF.R.U64 R15, R15, UR8, R12 ;  /* 0x000000080f0f7c19 */ /* 0x000fe4000800120c */
[----:B------:R-:W-:Y:S02]  /*2c60*/  ISETP.NE.AND.EX P0, PT, RZ, UR5, PT, P0 ;  /* 0x00000005ff007c0c */ /* 0x000fe4000bf05300 */
[----:B------:R-:W-:-:S02]  /*2c70*/  IADD3 R19, PT, PT, R4, -0x1, R15 ;  /* 0xffffffff04137810 */ /* 0x000fc40007ffe00f */
[----:B------:R-:W-:Y:S02]  /*2c80*/  SEL R13, R17, R21, !P0 ;  /* 0x00000015110d7207 */ /* 0x000fe40004000000 */
[----:B------:R-:W-:Y:S02]  /*2c90*/  IABS R17, R4 ;  /* 0x0000000400117213 */ /* 0x000fe40000000000 */
[----:B------:R-:W-:Y:S02]  /*2ca0*/  SEL R18, R18, R20, !P0 ;  /* 0x0000001412127207 */ /* 0x000fe40004000000 */
[----:B------:R-:W1:Y:S01]  /*2cb0*/  I2F.RP R22, R17 ;  /* 0x0000001100167306 */ /* 0x000e620000209400 */
[----:B------:R-:W-:Y:S02]  /*2cc0*/  IABS R15, R19 ;  /* 0x00000013000f7213 */ /* 0x000fe40000000000 */
[----:B------:R-:W-:Y:S02]  /*2cd0*/  IABS R12, R4 ;  /* 0x00000004000c7213 */ /* 0x000fe40000000000 */
[----:B------:R-:W-:-:S03]  /*2ce0*/  SHF.R.U64 R13, R18, UR6, R13 ;  /* 0x00000006120d7c19 */ /* 0x000fc6000800120d */
[----:B------:R-:W-:Y:S01]  /*2cf0*/  IMAD.MOV R12, RZ, RZ, -R12 ;  /* 0x000000ffff0c7224 */ /* 0x000fe200078e0a0c */
[----:B------:R-:W-:-:S04]  /*2d00*/  IADD3 R18, PT, PT, R0, -0x1, R13 ;  /* 0xffffffff00127810 */ /* 0x000fc80007ffe00d */
[----:B------:R-:W-:Y:S01]  /*2d10*/  IABS R13, R18 ;  /* 0x00000012000d7213 */ /* 0x000fe20000000000 */
[----:B-1----:R-:W1:Y:S02]  /*2d20*/  MUFU.RCP R20, R22 ;  /* 0x0000001600147308 */ /* 0x002e640000001000 */
[----:B-1----:R-:W-:-:S06]  /*2d30*/  VIADD R20, R20, 0xffffffe ;  /* 0x0ffffffe14147836 */ /* 0x002fcc0000000000 */
[----:B------:R-:W1:Y:S02]  /*2d40*/  F2I.FTZ.U32.TRUNC.NTZ R21, R20 ;  /* 0x0000001400157305 */ /* 0x000e64000021f000 */
[----:B-1----:R-:W-:Y:S02]  /*2d50*/  IMAD.MOV R16, RZ, RZ, -R21 ;  /* 0x000000ffff107224 */ /* 0x002fe400078e0a15 */
[----:B------:R-:W-:Y:S02]  /*2d60*/  IMAD.MOV.U32 R20, RZ, RZ, RZ ;  /* 0x000000ffff147224 */ /* 0x000fe400078e00ff */
[----:B------:R-:W-:Y:S01]  /*2d70*/  IMAD R23, R16, R17, RZ ;  /* 0x0000001110177224 */ /* 0x000fe200078e02ff */
[----:B------:R-:W-:-:S03]  /*2d80*/  IABS R16, R0 ;  /* 0x0000000000107213 */ /* 0x000fc60000000000 */
[----:B------:R-:W-:Y:S02]  /*2d90*/  IMAD.HI.U32 R23, R21, R23, R20 ;  /* 0x0000001715177227 */ /* 0x000fe400078e0014 */
[----:B------:R-:W1:Y:S04]  /*2da0*/  I2F.RP R21, R16 ;  /* 0x0000001000157306 */ /* 0x000e680000209400 */
[----:B------:R-:W-:-:S04]  /*2db0*/  IMAD.HI.U32 R23, R23, R15, RZ ;  /* 0x0000000f17177227 */ /* 0x000fc800078e00ff */
[----:B------:R-:W-:-:S05]  /*2dc0*/  IMAD R20, R23, R12, R15 ;  /* 0x0000000c17147224 */ /* 0x000fca00078e020f */
[----:B------:R-:W-:Y:S01]  /*2dd0*/  ISETP.GT.U32.AND P0, PT, R17, R20, PT ;  /* 0x000000141100720c */ /* 0x000fe20003f04070 */
[----:B-1----:R-:W1:-:S12]  /*2de0*/  MUFU.RCP R22, R21 ;  /* 0x0000001500167308 */ /* 0x002e580000001000 */
[----:B------:R-:W-:Y:S02]  /*2df0*/  @!P0 IMAD.IADD R20, R20, 0x1, -R17 ;  /* 0x0000000114148824 */ /* 0x000fe400078e0a11 */
[----:B-1----:R-:W-:-:S04]  /*2e00*/  VIADD R22, R22, 0xffffffe ;  /* 0x0ffffffe16167836 */ /* 0x002fc80000000000 */
[----:B------:R-:W1:Y:S02]  /*2e10*/  F2I.FTZ.U32.TRUNC.NTZ R23, R22 ;  /* 0x0000001600177305 */ /* 0x000e64000021f000 */
[----:B-1----:R-:W-:Y:S02]  /*2e20*/  IMAD.MOV R12, RZ, RZ, -R23 ;  /* 0x000000ffff0c7224 */ /* 0x002fe400078e0a17 */
[----:B------:R-:W-:Y:S02]  /*2e30*/  IMAD.MOV.U32 R22, RZ, RZ, RZ ;  /* 0x000000ffff167224 */ /* 0x000fe400078e00ff */
[----:B------:R-:W-:Y:S01]  /*2e40*/  IMAD R15, R12, R16, RZ ;  /* 0x000000100c0f7224 */ /* 0x000fe200078e02ff */
[----:B------:R-:W-:-:S03]  /*2e50*/  IABS R12, R0 ;  /* 0x00000000000c7213 */ /* 0x000fc60000000000 */
[----:B------:R-:W-:-:S04]  /*2e60*/  IMAD.HI.U32 R15, R23, R15, R22 ;  /* 0x0000000f170f7227 */ /* 0x000fc800078e0016 */
[----:B------:R-:W-:Y:S02]  /*2e70*/  IMAD.MOV R12, RZ, RZ, -R12 ;  /* 0x000000ffff0c7224 */ /* 0x000fe400078e0a0c */
[----:B------:R-:W-:-:S04]  /*2e80*/  IMAD.HI.U32 R15, R15, R13, RZ ;  /* 0x0000000d0f0f7227 */ /* 0x000fc800078e00ff */
[----:B------:R-:W-:-:S05]  /*2e90*/  IMAD R13, R15, R12, R13 ;  /* 0x0000000c0f0d7224 */ /* 0x000fca00078e020d */
[----:B------:R-:W-:-:S13]  /*2ea0*/  ISETP.GT.U32.AND P0, PT, R16, R13, PT ;  /* 0x0000000d1000720c */ /* 0x000fda0003f04070 */
[----:B------:R-:W-:Y:S01]  /*2eb0*/  @!P0 IMAD.IADD R13, R13, 0x1, -R16 ;  /* 0x000000010d0d8824 */ /* 0x000fe200078e0a10 */
[----:B------:R-:W-:-:S13]  /*2ec0*/  ISETP.GT.U32.AND P0, PT, R17, R20, PT ;  /* 0x000000141100720c */ /* 0x000fda0003f04070 */
[----:B------:R-:W-:Y:S01]  /*2ed0*/  @!P0 IMAD.IADD R20, R20, 0x1, -R17 ;  /* 0x0000000114148824 */ /* 0x000fe200078e0a11 */
[----:B------:R-:W-:-:S13]  /*2ee0*/  ISETP.GT.U32.AND P0, PT, R16, R13, PT ;  /* 0x0000000d1000720c */ /* 0x000fda0003f04070 */
[----:B------:R-:W-:Y:S01]  /*2ef0*/  @!P0 IMAD.IADD R13, R13, 0x1, -R16 ;  /* 0x000000010d0d8824 */ /* 0x000fe200078e0a10 */
[----:B------:R-:W-:-:S13]  /*2f00*/  ISETP.GE.AND P0, PT, R19, RZ, PT ;  /* 0x000000ff1300720c */ /* 0x000fda0003f06270 */
[----:B------:R-:W-:Y:S01]  /*2f10*/  @!P0 IMAD.MOV R20, RZ, RZ, -R20 ;  /* 0x000000ffff148224 */ /* 0x000fe200078e0a14 */
[----:B------:R-:W-:-:S13]  /*2f20*/  ISETP.GE.AND P0, PT, R18, RZ, PT ;  /* 0x000000ff1200720c */ /* 0x000fda0003f06270 */
[----:B------:R-:W-:Y:S01]  /*2f30*/  @!P0 IMAD.MOV R13, RZ, RZ, -R13 ;  /* 0x000000ffff0d8224 */ /* 0x000fe200078e0a0d */
[----:B------:R-:W-:-:S13]  /*2f40*/  ISETP.NE.AND P0, PT, RZ, UR27, PT ;  /* 0x0000001bff007c0c */ /* 0x000fda000bf05270 */
[----:B------:R-:W-:Y:S02]  /*2f50*/  @!P0 LOP3.LUT R20, RZ, UR27, RZ, 0x33, !PT ;  /* 0x0000001bff148c12 */ /* 0x000fe4000f8e33ff */
[----:B------:R-:W-:-:S03]  /*2f60*/  ISETP.NE.AND P0, PT, RZ, UR26, PT ;  /* 0x0000001aff007c0c */ /* 0x000fc6000bf05270 */
[----:B------:R-:W-:-:S10]  /*2f70*/  IMAD.IADD R16, R19, 0x1, -R20 ;  /* 0x0000000113107824 */ /* 0x000fd400078e0a14 */
[----:B------:R-:W-:Y:S02]  /*2f80*/  @!P0 LOP3.LUT R13, RZ, UR26, RZ, 0x33, !PT ;  /* 0x0000001aff0d8c12 */ /* 0x000fe4000f8e33ff */
[----:B------:R-:W-:-:S03]  /*2f90*/  ISETP.NE.AND P0, PT, R11, 0x1, PT ;  /* 0x000000010b00780c */ /* 0x000fc60003f05270 */
[----:B------:R-:W-:-:S05]  /*2fa0*/  IMAD.IADD R13, R18, 0x1, -R13 ;  /* 0x00000001120d7824 */ /* 0x000fca00078e0a0d */
[CC--:B------:R-:W-:Y:S01]  /*2fb0*/  SEL R12, R13.reuse, R16.reuse, !P0 ;  /* 0x000000100d0c7207 */ /* 0x0c0fe20004000000 */
[----:B------:R-:W-:-:S03]  /*2fc0*/  IMAD R16, R13, R16, RZ ;  /* 0x000000100d107224 */ /* 0x000fc600078e02ff */
[----:B------:R-:W-:Y:S02]  /*2fd0*/  SHF.R.S32.HI R13, RZ, 0x1f, R12 ;  /* 0x0000001fff0d7819 */ /* 0x000fe4000001140c */
[----:B------:R-:W-:Y:S02]  /*2fe0*/  SHF.R.S32.HI R17, RZ, 0x1f, R16 ;  /* 0x0000001fff117819 */ /* 0x000fe40000011410 */
.L_x_20:
[----:B------:R-:W-:Y:S05]  /*2ff0*/  BSYNC.RECONVERGENT B0 ;  /* 0x0000000000007941 */ /* 0x000fea0003800200 */
.L_x_19:
[----:B------:R-:W1:Y:S04]  /*3000*/  SHFL.UP PT, R15, R16, 0x1, RZ ;  /* 0x04200000100f7989 */ /* 0x000e6800000e00ff */
[----:B--2---:R-:W2:Y:S01]  /*3010*/  SHFL.UP PT, R20, R17, 0x1, RZ ;  /* 0x0420000011147989 */ /* 0x004ea200000e00ff */
[----:B-1----:R-:W-:Y:S02]  /*3020*/  SEL R15, R15, RZ, P6 ;  /* 0x000000ff0f0f7207 */ /* 0x002fe40003000000 */
[----:B--2---:R-:W-:Y:S02]  /*3030*/  SEL R20, R20, RZ, P6 ;  /* 0x000000ff14147207 */ /* 0x004fe40003000000 */
[----:B------:R-:W-:-:S05]  /*3040*/  IADD3 R18, P0, PT, R15, R16, RZ ;  /* 0x000000100f127210 */ /* 0x000fca0007f1e0ff */
[----:B------:R-:W-:Y:S01]  /*3050*/  IMAD.X R15, R20, 0x1, R17, P0 ;  /* 0x00000001140f7824 */ /* 0x000fe200000e0611 */
[----:B------:R-:W1:Y:S04]  /*3060*/  SHFL.UP PT, R19, R18, 0x2, RZ ;  /* 0x0440000012137989 */ /* 0x000e6800000e00ff */
[----:B------:R-:W2:Y:S01]  /*3070*/  SHFL.UP PT, R20, R15, 0x2, RZ ;  /* 0x044000000f147989 */ /* 0x000ea200000e00ff */
        /* <DEDUP_REMOVED lines=14> */
[----:B------:R-:W-:Y:S01]  /*3160*/  IADD3 R23, P0, PT, R15, R22, RZ ;  /* 0x000000160f177210 */ /* 0x000fe20007f1e0ff */
[----:B------:R-:W-:-:S04]  /*3170*/  IMAD.U32 R22, RZ, RZ, UR17 ;  /* 0x00000011ff167e24 */ /* 0x000fc8000f8e00ff */
[----:B------:R-:W-:Y:S02]  /*3180*/  IMAD.X R24, R18, 0x1, R21, P0 ;  /* 0x0000000112187824 */ /* 0x000fe400000e0615 */
[----:B------:R-:W1:Y:S04]  /*3190*/  SHFL.UP PT, R18, R23, 0x10, RZ ;  /* 0x0600000017127989 */ /* 0x000e6800000e00ff */
[----:B------:R-:W2:Y:S01]  /*31a0*/  SHFL.UP PT, R15, R24, 0x10, RZ ;  /* 0x06000000180f7989 */ /* 0x000ea200000e00ff */
[----:B-1----:R-:W-:Y:S02]  /*31b0*/  SEL R18, R18, RZ, P5 ;  /* 0x000000ff12127207 */ /* 0x002fe40002800000 */
[----:B--2---:R-:W-:Y:S02]  /*31c0*/  SEL R15, R15, RZ, P5 ;  /* 0x000000ff0f0f7207 */ /* 0x004fe40002800000 */
[----:B------:R-:W-:-:S05]  /*31d0*/  IADD3 R18, P0, PT, R18, R23, RZ ;  /* 0x0000001712127210 */ /* 0x000fca0007f1e0ff */
[----:B------:R-:W-:Y:S01]  /*31e0*/  IMAD.X R15, R15, 0x1, R24, P0 ;  /* 0x000000010f0f7824 */ /* 0x000fe200000e0618 */
[----:B------:R-:W-:-:S05]  /*31f0*/  IADD3 R20, P0, PT, R18, R3, RZ ;  /* 0x0000000312147210 */ /* 0x000fca0007f1e0ff */
[----:B------:R-:W-:Y:S01]  /*3200*/  IMAD.X R19, R15, 0x1, R2, P0 ;  /* 0x000000010f137824 */ /* 0x000fe200000e0602 */
[----:B------:R-:W-:-:S04]  /*3210*/  ISETP.LE.U32.AND P0, PT, R20, UR24, PT ;  /* 0x0000001814007c0c */ /* 0x000fc8000bf03070 */
[----:B------:R-:W-:-:S13]  /*3220*/  ISETP.GE.U32.AND.EX P0, PT, R22, R19, PT, P0 ;  /* 0x000000131600720c */ /* 0x000fda0003f06100 */
[----:B------:R-:W-:-:S04]  /*3230*/  VOTE.ANY R21, PT, !P0 ;  /* 0x0000000000157806 */ /* 0x000fc800040e0100 */
[----:B------:R-:W-:-:S13]  /*3240*/  ISETP.NE.AND P0, PT, R21, RZ, PT ;  /* 0x000000ff1500720c */ /* 0x000fda0003f05270 */
[----:B------:R-:W-:Y:S05]  /*3250*/  @!P0 BRA `(.L_x_21) ;  /* 0xfffffff400d08947 */ /* 0x000fea000383ffff */
.L_x_18:
[----:B------:R-:W1:Y:S08]  /*3260*/  BREV R11, R21 ;  /* 0x00000015000b7301 */ /* 0x000e700000000000 */
[----:B-1----:R-:W1:Y:S02]  /*3270*/  FLO.U32.SH R11, R11 ;  /* 0x0000000b000b7300 */ /* 0x002e6400000e0400 */
[----:B-1----:R-:W1:Y:S02]  /*3280*/  SHFL.IDX PT, R14, R14, R11, 0x1f ;  /* 0x00001f0b0e0e7589 */ /* 0x002e6400000e0000 */
[----:B-1----:R-:W-:-:S05]  /*3290*/  IMAD.IADD R19, R7, 0x1, R14 ;  /* 0x0000000107137824 */ /* 0x002fca00078e020e */
[----:B------:R-:W-:-:S13]  /*32a0*/  ISETP.GE.AND P0, PT, R19, UR45, PT ;  /* 0x0000002d13007c0c */ /* 0x000fda000bf06270 */
[----:B------:R-:W1:Y:S02]  /*32b0*/  @!P0 LDC.64 R22, c[0x0][0xbf0] ;  /* 0x0002fc00ff168b82 */ /* 0x000e640000000a00 */
[----:B-1----:R-:W-:-:S05]  /*32c0*/  @!P0 IMAD.WIDE R22, R19, 0xc, R22 ;  /* 0x0000000c13168825 */ /* 0x002fca00078e0216 */
[----:B-----5:R1:W5:Y:S04]  /*32d0*/  @!P0 LDG.E R5, desc[UR50][R22.64] ;  /* 0x0000003216058981 */ /* 0x020368000c1e1900 */
[----:B------:R1:W5:Y:S01]  /*32e0*/  @!P0 LDG.E R6, desc[UR50][R22.64+0x4] ;  /* 0x0000043216068981 */ /* 0x000362000c1e1900 */
[----:B------:R-:W-:-:S03]  /*32f0*/  IADD3 R18, P1, P0, R3, R18, -R16 ;  /* 0x0000001203127210 */ /* 0x000fc6000783e810 */
[----:B------:R-:W-:Y:S01]  /*3300*/  SHFL.IDX PT, R16, R16, R11, 0x1f ;  /* 0x00001f0b10107589 */ /* 0x000fe200000e0000 */
[----:B------:R-:W-:-:S03]  /*3310*/  IADD3.X R2, PT, PT, R2, R15, ~R17, P1, P0 ;  /* 0x0000000f02027210 */ /* 0x000fc60000fe0c11 */
[----:B------:R-:W2:Y:S04]  /*3320*/  SHFL.IDX PT, R18, R18, R11, 0x1f ;  /* 0x00001f0b12127589 */ /* 0x000ea800000e0000 */
[----:B------:R-:W3:Y:S04]  /*3330*/  SHFL.IDX PT, R2, R2, R11, 0x1f ;  /* 0x00001f0b02027589 */ /* 0x000ee800000e0000 */
[----:B------:R1:W4:Y:S04]  /*3340*/  SHFL.IDX PT, R19, R17, R11, 0x1f ;  /* 0x00001f0b11137589 */ /* 0x00032800000e0000 */
[----:B------:R1:W1:Y:S04]  /*3350*/  SHFL.IDX PT, R13, R13, R11, 0x1f ;  /* 0x00001f0b0d0d7589 */ /* 0x00026800000e0000 */
[----:B------:R1:W1:Y:S01]  /*3360*/  SHFL.IDX PT, R12, R12, R11, 0x1f ;  /* 0x00001f0b0c0c7589 */ /* 0x00026200000e0000 */
[----:B--2---:R-:W-:Y:S01]  /*3370*/  R2UR UR41, R18 ;  /* 0x00000000122972ca */ /* 0x004fe200000e0000 */
[----:B------:R-:W-:Y:S01]  /*3380*/  IMAD.MOV.U32 R18, RZ, RZ, R16 ;  /* 0x000000ffff127224 */ /* 0x000fe200078e0010 */
[----:B---3--:R-:W-:-:S15]  /*3390*/  R2UR UR40, R2 ;  /* 0x00000000022872ca */ /* 0x008fde00000e0000 */
.L_x_15:
[----:B------:R-:W-:Y:S01]  /*33a0*/  ISETP.GE.AND P0, PT, R14, UR45, PT ;  /* 0x0000002d0e007c0c */ /* 0x000fe2000bf06270 */
[----:B------:R-:W-:Y:S01]  /*33b0*/  UMOV UR19, 0xffffffff ;  /* 0xffffffff00137882 */ /* 0x000fe20000000000 */
[----:B------:R-:W-:-:S11]  /*33c0*/  MOV R16, 0xffffffff ;  /* 0xffffffff00107802 */ /* 0x000fd60000000f00 */
[----:B------:R-:W-:Y:S05]  /*33d0*/  @P0 BRA `(.L_x_14) ;  /* 0x0000000400100947 */ /* 0x000fea0003800000 */
[----:B------:R-:W2:Y:S01]  /*33e0*/  LDCU UR8, c[0x0][0xb98] ;  /* 0x00017300ff0877ac */ /* 0x000ea20008000800 */
[----:B-1----:R-:W-:Y:S02]  /*33f0*/  R2UR UR4, R12 ;  /* 0x000000000c0472ca */ /* 0x002fe400000e0000 */
[----:B------:R-:W-:Y:S01]  /*3400*/  R2UR UR5, R13 ;  /* 0x000000000d0572ca */ /* 0x000fe200000e0000 */
[----:B------:R-:W1:Y:S01]  /*3410*/  LDCU UR7, c[0x0][0xb88] ;  /* 0x00017100ff0777ac */ /* 0x000e620008000800 */
[----:B------:R-:W3:Y:S01]  /*3420*/  LDCU UR6, c[0x0][0xbdc] ;  /* 0x00017b80ff0677ac */ /* 0x000ee20008000800 */
[----:B------:R-:W-:-:S04]  /*3430*/  UIADD3 UR10, UP0, UPT, -UR41, UR24, URZ ;  /* 0x00000018290a7290 */ /* 0x000fc8000ff1e1ff */
[----:B------:R-:W-:-:S04]  /*3440*/  UIADD3.X UR9, UPT, UPT, ~UR40, UR17, URZ, UP0, !UPT ;  /* 0x0000001128097290 */ /* 0x000fc800087fe5ff */
[----:B--2---:R-:W-:Y:S02]  /*3450*/  USHF.R.U32.HI UR4, URZ, UR8, UR9 ;  /* 0x00000008ff047299 */ /* 0x004fe40008011609 */
[----:B------:R-:W-:Y:S01]  /*3460*/  USHF.R.U64 UR8, UR10, UR8, UR9 ;  /* 0x000000080a087299 */ /* 0x000fe20008001209 */
[----:B-1----:R-:W-:Y:S01]  /*3470*/  SHF.R.U64 R2, R12, UR7, R13 ;  /* 0x000000070c027c19 */ /* 0x002fe2000800120d */
[----:B------:R-:W-:Y:S02]  /*3480*/  USHF.R.U32.HI UR11, URZ, UR7, UR4 ;  /* 0x00000007ff0b7299 */ /* 0x000fe40008011604 */
[----:B------:R-:W-:Y:S02]  /*3490*/  USHF.R.U32.HI UR5, URZ, UR7, UR5 ;  /* 0x00000007ff057299 */ /* 0x000fe40008011605 */
[----:B---3--:R-:W-:Y:S02]  /*34a0*/  USHF.R.U32.HI UR9, URZ, UR6, UR11 ;  /* 0x00000006ff097299 */ /* 0x008fe4000801160b */
[----:B------:R-:W-:Y:S01]  /*34b0*/  USHF.R.U64 UR7, UR8, UR7, UR4 ;  /* 0x0000000708077299 */ /* 0x000fe20008001204 */
[----:B------:R-:W-:Y:S01]  /*34c0*/  R2UR UR4, R2 ;  /* 0x00000000020472ca */ /* 0x000fe200000e0000 */
[----:B------:R-:W-:-:S02]  /*34d0*/  ULOP3.LUT UR10, UR9, UR5, URZ, 0xfc, !UPT ;  /* 0x00000005090a7292 */ /* 0x000fc4000f8efcff */
[----:B------:R-:W-:Y:S02]  /*34e0*/  USHF.R.U64 UR6, UR7, UR6, UR11 ;  /* 0x0000000607067299 */ /* 0x000fe4000800120b */
[----:B------:R-:W-:-:S09]  /*34f0*/  UISETP.NE.U32.AND UP0, UPT, UR10, URZ, UPT ;  /* 0x000000ff0a00728c */ /* 0x000fd2000bf05070 */
[----:B------:R-:W-:Y:S05]  /*3500*/  BRA.U UP0, `(.L_x_22) ;  /* 0x0000000100607547 */ /* 0x000fea000b800000 */
[----:B------:R-:W1:Y:S01]  /*3510*/  I2F.U32.RP R3, UR4 ;  /* 0x0000000400037d06 */ /* 0x000e620008209000 */
[----:B------:R-:W-:Y:S01]  /*3520*/  UMOV UR10, URZ ;  /* 0x000000ff000a7c82 */ /* 0x000fe20008000000 */
[----:B------:R-:W-:-:S06]  /*3530*/  UISETP.NE.U32.AND UP0, UPT, UR4, URZ, UPT ;  /* 0x000000ff0400728c */ /* 0x000fcc000bf05070 */
[----:B-1----:R-:W1:Y:S02]  /*3540*/  MUFU.RCP R2, R3 ;  /* 0x0000000300027308 */ /* 0x002e640000001000 */
[----:B-1----:R-:W-:-:S06]  /*3550*/  IADD3 R2, PT, PT, R2, 0xffffffe, RZ ;  /* 0x0ffffffe02027810 */ /* 0x002fcc0007ffe0ff */
[----:B------:R-:W1:Y:S02]  /*3560*/  F2I.FTZ.U32.TRUNC.NTZ R2, R2 ;  /* 0x0000000200027305 */ /* 0x000e64000021f000 */
[----:B-1----:R-:W-:-:S13]  /*3570*/  R2UR UR11, R2 ;  /* 0x00000000020b72ca */ /* 0x002fda00000e0000 */
[----:B------:R-:W-:-:S04]  /*3580*/  UIADD3 UR5, UPT, UPT, URZ, -UR11, URZ ;  /* 0x8000000bff057290 */ /* 0x000fc8000fffe0ff */
[----:B------:R-:W-:-:S04]  /*3590*/  UIMAD UR5, UR5, UR4, URZ ;  /* 0x00000004050572a4 */ /* 0x000fc8000f8e02ff */
[----:B------:R-:W-:-:S07]  /*35a0*/  UIMAD.WIDE.U32 UR10, UR11, UR5, UR10 ;  /* 0x000000050b0a72a5 */ /* 0x000fce000f8e000a */
[----:B------:R-:W-:Y:S02]  /*35b0*/  UMOV UR5, UR11 ;  /* 0x0000000b00057c82 */ /* 0x000fe40008000000 */
[----:B------:R-:W-:-:S07]  /*35c0*/  UIMAD.WIDE.U32 UR12, UR5, UR6, URZ ;  /* 0x00000006050c72a5 */ /* 0x000fce000f8e00ff */
[----:B------:R-:W-:Y:S02]  /*35d0*/  UMOV UR12, UR13 ;  /* 0x0000000d000c7c82 */ /* 0x000fe40008000000 */
[----:B------:R-:W-:-:S04]  /*35e0*/  UIADD3 UR5, UPT, UPT, -UR12, URZ, URZ ;  /* 0x000000ff0c057290 */ /* 0x000fc8000fffe1ff */
[----:B------:R-:W-:-:S04]  /*35f0*/  UIMAD UR5, UR4, UR5, UR6 ;  /* 0x00000005040572a4 */ /* 0x000fc8000f8e0206 */
[----:B------:R-:W-:-:S11]  /*3600*/  UISETP.GE.U32.AND UP2, UPT, UR5, UR4, UPT ;  /* 0x000000040500728c */ /* 0x000fd6000bf46070 */
[----:B------:R-:W-:Y:S02]  /*3610*/  @UP2 UIADD3 UR5, UPT, UPT, UR5, -UR4, URZ ;  /* 0x8000000405052290 */ /* 0x000fe4000fffe0ff */
[----:B------:R-:W-:Y:S02]  /*3620*/  @UP2 UIADD3 UR12, UPT, UPT, UR12, 0x1, URZ ;  /* 0x000000010c0c2890 */ /* 0x000fe4000fffe0ff */
[----:B------:R-:W-:-:S11]  /*3630*/  UISETP.GE.U32.AND UP1, UPT, UR5, UR4, UPT ;  /* 0x000000040500728c */ /* 0x000fd6000bf26070 */
[----:B------:R-:W-:Y:S02]  /*3640*/  @UP1 UIADD3 UR12, UPT, UPT, UR12, 0x1, URZ ;  /* 0x000000010c0c1890 */ /* 0x000fe4000fffe0ff */
[----:B------:R-:W-:-:S04]  /*3650*/  @!UP0 ULOP3.LUT UR12, URZ, UR4, URZ, 0x33, !UPT ;  /* 0x00000004ff0c8292 */ /* 0x000fc8000f8e33ff */
[----:B------:R-:W-:-:S04]  /*3660*/  UIADD3 UR11, UPT, UPT, -UR12, URZ, URZ ;  /* 0x000000ff0c0b7290 */ /* 0x000fc8000fffe1ff */
[----:B------:R-:W-:Y:S01]  /*3670*/  UIMAD UR11, UR4, UR11, UR6 ;  /* 0x0000000b040b72a4 */ /* 0x000fe2000f8e0206 */
[----:B------:R-:W-:Y:S11]  /*3680*/  BRA `(.L_x_23) ;  /* 0x0000000000107947 */ /* 0x000ff60003800000 */
.L_x_22:
[----:B------:R-:W-:Y:S02]  /*3690*/  MOV R2, 0x36b0 ;  /* 0x000036b000027802 */ /* 0x000fe40000000f00 */
[----:B----45:R-:W-:Y:S05]  /*36a0*/  CALL.REL.NOINC `($__internal_3_$__cuda_sm20_div_u64) ;  /* 0x0000011400107944 */ /* 0x030fea0003c00000 */
[----:B------:R-:W-:-:S04]  /*36b0*/  UIADD3 UR11, UPT, UPT, -UR12, URZ, URZ ;  /* 0x000000ff0c0b7290 */ /* 0x000fc8000fffe1ff */
[----:B------:R-:W-:-:S12]  /*36c0*/  UIMAD UR11, UR4, UR11, UR6 ;  /* 0x0000000b040b72a4 */ /* 0x000fd8000f8e0206 */
.L_x_23:
[----:B------:R-:W1:Y:S01]  /*36d0*/  LDCU UR4, c[0x0][0xbdc] ;  /* 0x00017b80ff0477ac */ /* 0x000e620008000800 */
[----:B------:R-:W-:Y:S01]  /*36e0*/  PLOP3.LUT P0, PT, PT, PT, PT, 0x8, 0x80 ;  /* 0x000000000080781c */ /* 0x000fe20003f0e170 */
[----:B------:R-:W-:Y:S01]  /*36f0*/  IMAD.MOV.U32 R16, RZ, RZ, R14 ;  /* 0x000000ffff107224 */ /* 0x000fe200078e000e */
[----:B------:R-:W-:Y:S01]  /*3700*/  LOP3.LUT R10, R10, 0xfffffffd, RZ, 0xc0, !PT ;  /* 0xfffffffd0a0a7812 */ /* 0x000fe200078ec0ff */
[----:B------:R-:W2:Y:S01]  /*3710*/  LDCU UR6, c[0x0][0xb80] ;  /* 0x00017000ff0677ac */ /* 0x000ea20008000800 */
[----:B------:R-:W3:Y:S01]  /*3720*/  LDCU UR5, c[0x0][0xbe0] ;  /* 0x00017c00ff0577ac */ /* 0x000ee20008000800 */
[----:B------:R-:W-:Y:S01]  /*3730*/  UMOV UR10, 0xffffffff ;  /* 0xffffffff000a7882 */ /* 0x000fe20000000000 */
[----:B------:R-:W4:Y:S07]  /*3740*/  LDCU UR9, c[0x0][0xb90] ;  /* 0x00017200ff0977ac */ /* 0x000f2e0008000800 */
[----:B------:R-:W-:Y:S01]  /*3750*/  @P0 LOP3.LUT R10, R10, 0x2, RZ, 0xfc, !PT ;  /* 0x000000020a0a0812 */ /* 0x000fe200078efcff */
[----:B-1----:R-:W-:-:S02]  /*3760*/  USHF.L.U32 UR10, UR10, UR4, URZ ;  /* 0x000000040a0a7299 */ /* 0x002fc400080006ff */
[----:B------:R-:W-:Y:S02]  /*3770*/  USHF.L.U32 UR12, UR12, UR4, URZ ;  /* 0x000000040c0c7299 */ /* 0x000fe400080006ff */
[----:B------:R-:W-:Y:S02]  /*3780*/  ULOP3.LUT UR10, URZ, UR10, URZ, 0x33, !UPT ;  /* 0x0000000aff0a7292 */ /* 0x000fe4000f8e33ff */
[----:B--2---:R-:W-:Y:S02]  /*3790*/  UIADD3 UR4, UPT, UPT, UR6, -0x1, URZ ;  /* 0xffffffff06047890 */ /* 0x004fe4000fffe0ff */
[----:B------:R-:W-:Y:S02]  /*37a0*/  ULOP3.LUT UR10, UR7, UR10, URZ, 0xc0, !UPT ;  /* 0x0000000a070a7292 */ /* 0x000fe4000f8ec0ff */
[----:B------:R-:W-:Y:S02]  /*37b0*/  ULOP3.LUT UR4, UR4, UR8, URZ, 0xc0, !UPT ;  /* 0x0000000804047292 */ /* 0x000fe4000f8ec0ff */
[----:B------:R-:W-:-:S02]  /*37c0*/  UIADD3 UR10, UPT, UPT, UR10, UR12, URZ ;  /* 0x0000000c0a0a7290 */ /* 0x000fc4000fffe0ff */
[----:B---3--:R-:W-:Y:S02]  /*37d0*/  UISETP.NE.AND UP0, UPT, UR5, 0x1, UPT ;  /* 0x000000010500788c */ /* 0x008fe4000bf05270 */
[----:B------:R-:W-:Y:S02]  /*37e0*/  UIMAD UR4, UR11, UR6, UR4 ;  /* 0x000000060b0472a4 */ /* 0x000fe4000f8e0204 */
[----:B----4-:R-:W-:-:S04]  /*37f0*/  UIMAD UR9, UR10, UR9, UR32 ;  /* 0x000000090a0972a4 */ /* 0x010fc8000f8e0220 */
[----:B------:R-:W-:Y:S02]  /*3800*/  USEL UR18, UR9, UR4, !UP0 ;  /* 0x0000000409127287 */ /* 0x000fe4000c000000 */
[----:B------:R-:W-:-:S12]  /*3810*/  USEL UR19, UR4, UR9, !UP0 ;  /* 0x0000000904137287 */ /* 0x000fd8000c000000 */
.L_x_14:
[----:B------:R-:W2:Y:S02]  /*3820*/  LDCU UR4, c[0x0][0x36c] ;  /* 0x00006d80ff0477ac */ /* 0x000ea40008000800 */
[----:B--2---:R-:W-:-:S09]  /*3830*/  UISETP.EQ.U32.AND UP0, UPT, UR4, 0x1, UPT ;  /* 0x000000010400788c */ /* 0x004fd2000bf02070 */
[----:B------:R-:W-:Y:S05]  /*3840*/  BRA.U !UP0, `(.L_x_24) ;  /* 0x00000001080c7547 */ /* 0x000fea000b800000 */
[----:B------:R-:W-:Y:S01]  /*3850*/  UCGABAR_WAIT ;  /* 0x0000000000007dc7 */ /* 0x000fe20008000000 */
[----:B------:R-:W-:Y:S01]  /*3860*/  CCTL.IVALL ;  /* 0x00000000ff00798f */ /* 0x000fe20002000000 */
[----:B------:R-:W-:Y:S05]  /*3870*/  BRA `(.L_x_25) ;  /* 0x0000000000047947 */ /* 0x000fea0003800000 */
.L_x_24:
[----:B------:R-:W-:Y:S06]  /*3880*/  BAR.SYNC.DEFER_BLOCKING 0x0 ;  /* 0x0000000000007b1d */ /* 0x000fec0000010000 */
.L_x_25:
[----:B------:R-:W-:-:S13]  /*3890*/  LOP3.LUT P0, RZ, R10, 0x2, RZ, 0xc0, !PT ;  /* 0x000000020aff7812 */ /* 0x000fda000780c0ff */
[----:B------:R-:W-:Y:S05]  /*38a0*/  @P0 EXIT ;  /* 0x000000000000094d */ /* 0x000fea0003800000 */
[----:B------:R-:W2:Y:S01]  /*38b0*/  S2UR UR5, SR_CgaCtaId ;  /* 0x00000000000579c3 */ /* 0x000ea20000008800 */
[----:B------:R-:W-:-:S09]  /*38c0*/  UISETP.NE.AND UP0, UPT, UR37, 0x2, UPT ;  /* 0x000000022500788c */ /* 0x000fd2000bf05270 */
[----:B------:R-:W-:Y:S05]  /*38d0*/  BRA.U UP0, `(.L_x_26) ;  /* 0x0000001500c07547 */ /* 0x000fea000b800000 */
[----:B------:R-:W-:-:S04]  /*38e0*/  USHF.L.U32 UR16, UR42, 0x7, URZ ;  /* 0x000000072a107899 */ /* 0x000fc800080006ff */
[----:B------:R-:W-:-:S04]  /*38f0*/  ULOP3.LUT UR16, UR16, 0x80, URZ, 0xc0, !UPT ;  /* 0x0000008010107892 */ /* 0x000fc8000f8ec0ff */
[----:B-1--45:R-:W1:-:S00]  /*3900*/  USETMAXREG.DEALLOC.CTAPOOL 0x88 ;  /* 0x00000088000079c8 */ /* 0x032e4000080e0500 */
[----:B-1----:R-:W-:Y:S01]  /*3910*/  ISETP.NE.AND P1, PT, R7, RZ, P2 ;  /* 0x000000ff0700720c */ /* 0x002fe20001725270 */
[----:B------:R-:W-:Y:S01]  /*3920*/  IMAD.MOV.U32 R19, RZ, RZ, 0x1 ;  /* 0x00000001ff137424 */ /* 0x000fe200078e00ff */
[----:B------:R-:W-:Y:S01]  /*3930*/  PLOP3.LUT P4, PT, PT, PT, PT, 0x8, 0x80 ;  /* 0x000000000080781c */ /* 0x000fe20003f8e170 */
[----:B------:R-:W-:Y:S01]  /*3940*/  IMAD.MOV.U32 R17, RZ, RZ, RZ ;  /* 0x000000ffff117224 */ /* 0x000fe200078e00ff */
[----:B------:R-:W-:Y:S01]  /*3950*/  PRMT R18, RZ, 0x7610, R18 ;  /* 0x00007610ff127816 */ /* 0x000fe20000000012 */
[----:B------:R-:W-:Y:S01]  /*3960*/  UMOV UR15, URZ ;  /* 0x000000ff000f7c82 */ /* 0x000fe20008000000 */
[----:B------:R-:W-:-:S09]  /*3970*/  UMOV UR14, URZ ;  /* 0x000000ff000e7c82 */ /* 0x000fd20008000000 */
.L_x_50:
[----:B------:R-:W1:Y:S02]  /*3980*/  LDC.64 R10, c[0x0][0x390] ;  /* 0x0000e400ff0a7b82 */ /* 0x000e640000000a00 */
[----:B-1--4-:R-:W-:-:S05]  /*3990*/  IMAD.WIDE R10, R16, 0xc, R10 ;  /* 0x0000000c100a7825 */ /* 0x012fca00078e020a */
[----:B------:R-:W3:Y:S02]  /*39a0*/  LDG.E R0, desc[UR50][R10.64+0x8] ;  /* 0x000008320a007981 */ /* 0x000ee4000c1e1900 */
[----:B---3--:R-:W-:Y:S01]  /*39b0*/  R2UR UR4, R0 ;  /* 0x00000000000472ca */ /* 0x008fe200000e0000 */
[----:B------:R-:W-:-:S14]  /*39c0*/  @P4 BRA `(.L_x_27) ;  /* 0x0000000400b44947 */ /* 0x000fdc0003800000 */
[----:B------:R-:W1:Y:S01]  /*39d0*/  S2R R14, SR_LANEID ;  /* 0x00000000000e7919 */ /* 0x000e620000000000 */
[----:B------:R-:W-:Y:S02]  /*39e0*/  ELECT P0, URZ, PT ;  /* 0x0000000000ff782f */ /* 0x000fe40003800000 */
[----:B------:R-:W-:Y:S01]  /*39f0*/  MOV R0, 0x400 ;  /* 0x0000040000007802 */ /* 0x000fe20000000f00 */
[----:B------:R-:W-:Y:S01]  /*3a00*/  BSSY.RECONVERGENT B0, `(.L_x_28) ;  /* 0x000004f000007945 */ /* 0x000fe20003800200 */
[----:B------:R-:W3:Y:S01]  /*3a10*/  S2R R3, SR_CgaCtaId ;  /* 0x0000000000037919 */ /* 0x000ee20000008800 */
[----:B------:R-:W-:Y:S01]  /*3a20*/  LOP3.LUT R15, R18, 0xffff, RZ, 0xc0, !PT ;  /* 0x0000ffff120f7812 */ /* 0x000fe200078ec0ff */
[----:B-1----:R-:W-:Y:S01]  /*3a30*/  IMAD.SHL.U32 R14, R14, 0x4, RZ ;  /* 0x000000040e0e7824 */ /* 0x002fe200078e00ff */
[----:B---3--:R-:W-:-:S04]  /*3a40*/  LEA R3, R3, R0, 0x18 ;  /* 0x0000000003037211 */ /* 0x008fc800078ec0ff */
[----:B------:R-:W-:Y:S02]  /*3a50*/  IADD3 R0, PT, PT, R14, 0x480, R3 ;  /* 0x000004800e007810 */ /* 0x000fe40007ffe003 */
[----:B------:R-:W-:Y:S05]  /*3a60*/  @!P0 BRA `(.L_x_29) ;  /* 0x0000000400208947 */ /* 0x000fea0003800000 */
[----:B------:R-:W1:Y:S01]  /*3a70*/  LDC.64 R24, c[0x0][0x830] ;  /* 0x00020c00ff187b82 */ /* 0x000e620000000a00 */
[----:B------:R-:W3:Y:S04]  /*3a80*/  LDG.E R9, desc[UR50][R10.64] ;  /* 0x000000320a097981 */ /* 0x000ee8000c1e1900 */
[----:B------:R4:W5:Y:S03]  /*3a90*/  LDG.E R5, desc[UR50][R10.64+0x4] ;  /* 0x000004320a057981 */ /* 0x000966000c1e1900 */
[----:B------:R-:W2:Y:S08]  /*3aa0*/  LDC.64 R22, c[0x0][0x840] ;  /* 0x00021000ff167b82 */ /* 0x000eb00000000a00 */
[----:B------:R-:W4:Y:S01]  /*3ab0*/  LDC.64 R6, c[0x0][0x828] ;  /* 0x00020a00ff067b82 */ /* 0x000f220000000a00 */
[----:B-1----:R-:W-:-:S07]  /*3ac0*/  IMAD.WIDE R24, R16, 0x8, R24 ;  /* 0x0000000810187825 */ /* 0x002fce00078e0218 */
[----:B------:R-:W1:Y:S01]  /*3ad0*/  LDC.64 R2, c[0x0][0x838] ;  /* 0x00020e00ff027b82 */ /* 0x000e620000000a00 */
[----:B------:R-:W3:Y:S01]  /*3ae0*/  LDG.E.64 R24, desc[UR50][R24.64] ;  /* 0x0000003218187981 */ /* 0x000ee2000c1e1b00 */
[----:B--2---:R-:W-:-:S06]  /*3af0*/  IMAD.WIDE R22, R16, 0x8, R22 ;  /* 0x0000000810167825 */ /* 0x004fcc00078e0216 */
[----:B------:R-:W2:Y:S01]  /*3b00*/  LDG.E.64 R22, desc[UR50][R22.64] ;  /* 0x0000003216167981 */ /* 0x000ea2000c1e1b00 */
[----:B----4-:R-:W-:-:S06]  /*3b10*/  IMAD.WIDE R28, R16, 0x8, R6 ;  /* 0x00000008101c7825 */ /* 0x010fcc00078e0206 */
[----:B------:R-:W4:Y:S01]  /*3b20*/  LDG.E.64 R28, desc[UR50][R28.64] ;  /* 0x000000321c1c7981 */ /* 0x000f22000c1e1b00 */
[----:B-1----:R-:W-:-:S06]  /*3b30*/  IMAD.WIDE R26, R16, 0x8, R2 ;  /* 0x00000008101a7825 */ /* 0x002fcc00078e0202 */
[----:B------:R-:W4:Y:S01]  /*3b40*/  LDG.E.64 R26, desc[UR50][R26.64] ;  /* 0x000000321a1a7981 */ /* 0x000f22000c1e1b00 */
[----:B------:R-:W1:Y:S01]  /*3b50*/  S2UR UR5, SR_CgaCtaId ;  /* 0x00000000000579c3 */ /* 0x000e620000008800 */
[----:B------:R-:W-:Y:S02]  /*3b60*/  UMOV UR6, 0x400 ;  /* 0x0000040000067882 */ /* 0x000fe40000000000 */
[----:B-1----:R-:W-:-:S09]  /*3b70*/  ULEA UR5, UR5, UR6, 0x18 ;  /* 0x0000000605057291 */ /* 0x002fd2000f8ec0ff */
[----:B------:R-:W1:Y:S04]  /*3b80*/  LDS R7, [UR5+0x49c] ;  /* 0x00049c05ff077984 */ /* 0x000e680008000800 */
[----:B------:R-:W1:Y:S01]  /*3b90*/  LDS R4, [UR5+0x51c] ;  /* 0x00051c05ff047984 */ /* 0x000e620008000800 */
[----:B------:R-:W-:Y:S02]  /*3ba0*/  UIADD3 UR7, UPT, UPT, UR5, 0x480, URZ ;  /* 0x0000048005077890 */ /* 0x000fe4000fffe0ff */
[----:B------:R-:W-:-:S04]  /*3bb0*/  UIADD3 UR6, UPT, UPT, UR5, 0x500, URZ ;  /* 0x0000050005067890 */ /* 0x000fc8000fffe0ff */
[----:B------:R-:W-:-:S05]  /*3bc0*/  IMAD.U32 R12, RZ, RZ, UR7 ;  /* 0x00000007ff0c7e24 */ /* 0x000fca000f8e00ff */
[----:B------:R-:W-:Y:S02]  /*3bd0*/  SHF.R.U64 R12, R12, 0x4, RZ ;  /* 0x000000040c0c7819 */ /* 0x000fe400000012ff */
[----:B------:R-:W-:Y:S01]  /*3be0*/  CS2R R10, SRZ ;  /* 0x00000000000a7805 */ /* 0x000fe2000001ff00 */
[----:B------:R-:W-:Y:S04]  /*3bf0*/  STS [UR5+0x4b0], RZ ;  /* 0x0004b0ffff007988 */ /* 0x000fe80008000805 */
[----:B------:R-:W-:Y:S04]  /*3c00*/  STS [UR5+0x490], R12 ;  /* 0x0004900cff007988 */ /* 0x000fe80008000805 */
[----:B------:R-:W-:Y:S04]  /*3c10*/  STS [UR5+0x494], R12 ;  /* 0x0004940cff007988 */ /* 0x000fe80008000805 */
[----:B------:R-:W-:Y:S01]  /*3c20*/  STS [UR5+0x530], RZ ;  /* 0x000530ffff007988 */ /* 0x000fe20008000805 */
[----:B---3--:R-:W-:-:S04]  /*3c30*/  LOP3.LUT R16, R25, 0x1fffffff, RZ, 0xc0, !PT ;  /* 0x1fffffff19107812 */ /* 0x008fc800078ec0ff */
[----:B------:R-:W-:Y:S02]  /*3c40*/  SHF.R.U32.HI R2, RZ, 0x4, R16 ;  /* 0x00000004ff027819 */ /* 0x000fe40000011610 */
[----:B--2---:R-:W-:-:S04]  /*3c50*/  LOP3.LUT R20, R23, 0x1fffffff, RZ, 0xc0, !PT ;  /* 0x1fffffff17147812 */ /* 0x004fc800078ec0ff */
[----:B------:R-:W-:Y:S02]  /*3c60*/  SHF.R.U32.HI R3, RZ, 0x4, R20 ;  /* 0x00000004ff037819 */ /* 0x000fe40000011614 */
[----:B-1----:R-:W-:Y:S02]  /*3c70*/  LOP3.LUT R2, R7, 0xf, R2, 0xb8, !PT ;  /* 0x0000000f07027812 */ /* 0x002fe400078eb802 */
[----:B------:R-:W-:-:S03]  /*3c80*/  LOP3.LUT R7, R4, 0xf, R3, 0xb8, !PT ;  /* 0x0000000f04077812 */ /* 0x000fc600078eb803 */
[----:B------:R-:W-:Y:S04]  /*3c90*/  STS [UR5+0x49c], R2 ;  /* 0x00049c02ff007988 */ /* 0x000fe80008000805 */
[----:B------:R-:W-:Y:S04]  /*3ca0*/  STS [UR5+0x51c], R7 ;  /* 0x00051c07ff007988 */ /* 0x000fe80008000805 */
[----:B------:R-:W1:Y:S04]  /*3cb0*/  LDS R4, [UR5+0x49c] ;  /* 0x00049c05ff047984 */ /* 0x000e680008000800 */
[----:B------:R-:W2:Y:S01]  /*3cc0*/  LDS R3, [UR5+0x51c] ;  /* 0x00051c05ff037984 */ /* 0x000ea20008000800 */
[----:B-1----:R-:W-:-:S02]  /*3cd0*/  LOP3.LUT R4, R4, 0xf0, RZ, 0xb8, !PT ;  /* 0x000000f004047812 */ /* 0x002fc400078eb8ff */
[----:B--2---:R-:W-:-:S03]  /*3ce0*/  LOP3.LUT R6, R3, 0xf0, RZ, 0xb8, !PT ;  /* 0x000000f003067812 */ /* 0x004fc600078eb8ff */
[----:B------:R-:W-:Y:S04]  /*3cf0*/  STS [UR5+0x49c], R4 ;  /* 0x00049c04ff007988 */ /* 0x000fe80008000805 */
[----:B------:R-:W-:Y:S04]  /*3d00*/  STS [UR5+0x51c], R6 ;  /* 0x00051c06ff007988 */ /* 0x000fe80008000805 */
[----:B------:R-:W1:Y:S04]  /*3d10*/  LDS R13, [UR5+0x49c] ;  /* 0x00049c05ff0d7984 */ /* 0x000e680008000800 */
[----:B------:R-:W2:Y:S01]  /*3d20*/  LDS R3, [UR5+0x51c] ;  /* 0x00051c05ff037984 */ /* 0x000ea20008000800 */
[----:B------:R-:W-:-:S05]  /*3d30*/  IMAD.U32 R2, RZ, RZ, UR6 ;  /* 0x00000006ff027e24 */ /* 0x000fca000f8e00ff */
[----:B------:R-:W-:Y:S02]  /*3d40*/  SHF.R.U64 R2, R2, 0x4, RZ ;  /* 0x0000000402027819 */ /* 0x000fe400000012ff */
[----:B-1----:R-:W-:Y:S02]  /*3d50*/  LOP3.LUT R13, R13, 0xf00, RZ, 0xb8, !PT ;  /* 0x00000f000d0d7812 */ /* 0x002fe400078eb8ff */
[----:B--2---:R-:W-:-:S03]  /*3d60*/  LOP3.LUT R3, R3, 0xf00, RZ, 0xb8, !PT ;  /* 0x00000f0003037812 */ /* 0x004fc600078eb8ff */
[----:B------:R-:W-:Y:S04]  /*3d70*/  STS.64 [UR5+0x498], R12 ;  /* 0x0004980cff007988 */ /* 0x000fe80008000a05 */
[----:B------:R-:W-:Y:S04]  /*3d80*/  STS.64 [UR5+0x518], R2 ;  /* 0x00051802ff007988 */ /* 0x000fe80008000a05 */
[----:B------:R-:W1:Y:S04]  /*3d90*/  LDS R23, [UR5+0x49c] ;  /* 0x00049c05ff177984 */ /* 0x000e680008000800 */
[----:B------:R-:W2:Y:S01]  /*3da0*/  LDS R21, [UR5+0x51c] ;  /* 0x00051c05ff157984 */ /* 0x000ea20008000800 */
[----:B------:R-:W-:Y:S01]  /*3db0*/  UIADD3 UR6, UPT, UPT, UR4, -0x1, URZ ;  /* 0xffffffff04067890 */ /* 0x000fe2000fffe0ff */
[----:B------:R-:W-:Y:S01]  /*3dc0*/  CS2R R6, SRZ ;  /* 0x0000000000067805 */ /* 0x000fe2000001ff00 */
[----:B------:R-:W-:-:S04]  /*3dd0*/  VIADD R9, R9, 0xffffffff ;  /* 0xffffffff09097836 */ /* 0x000fc80000000000 */
[----:B------:R-:W-:Y:S01]  /*3de0*/  IMAD.U32 R8, RZ, RZ, UR6 ;  /* 0x00000006ff087e24 */ /* 0x000fe2000f8e00ff */
[----:B------:R-:W-:Y:S01]  /*3df0*/  SHF.R.U64 R16, R24, 0x4, R16 ;  /* 0x0000000418107819 */ /* 0x000fe20000001210 */
[----:B-----5:R-:W-:Y:S01]  /*3e00*/  VIADD R5, R5, 0xffffffff ;  /* 0xffffffff05057836 */ /* 0x020fe20000000000 */
[----:B------:R-:W-:Y:S01]  /*3e10*/  SHF.R.U64 R20, R22, 0x4, R20 ;  /* 0x0000000416147819 */ /* 0x000fe20000001214 */
[----:B------:R-:W-:Y:S01]  /*3e20*/  IMAD.MOV.U32 R4, RZ, RZ, R8 ;  /* 0x000000ffff047224 */ /* 0x000fe200078e0008 */
[----:B------:R3:W-:Y:S04]  /*3e30*/  STS [UR5+0x510], R2 ;  /* 0x00051002ff007988 */ /* 0x0007e80008000805 */
[----:B------:R3:W-:Y:S04]  /*3e40*/  STS [UR5+0x514], R2 ;  /* 0x00051402ff007988 */ /* 0x0007e80008000805 */
[----:B------:R3:W-:Y:S04]  /*3e50*/  STS.128 [UR5+0x4a0], R8 ;  /* 0x0004a008ff007988 */ /* 0x0007e80008000c05 */
[----:B------:R3:W-:Y:S04]  /*3e60*/  STS.128 [UR5+0x520], R4 ;  /* 0x00052004ff007988 */ /* 0x0007e80008000c05 */
[----:B------:R3:W-:Y:S01]  /*3e70*/  STS [UR5+0x48c], R16 ;  /* 0x00048c10ff007988 */ /* 0x0007e20008000805 */
[----:B-1----:R-:W-:-:S02]  /*3e80*/  LOP3.LUT R23, R23, 0xf000, RZ, 0xb8, !PT ;  /* 0x0000f00017177812 */ /* 0x002fc400078eb8ff */
[----:B--2---:R-:W-:Y:S01]  /*3e90*/  LOP3.LUT R21, R21, 0xf000, RZ, 0xb8, !PT ;  /* 0x0000f00015157812 */ /* 0x004fe200078eb8ff */
[----:B----4-:R3:W-:Y:S04]  /*3ea0*/  STS.64 [UR5+0x480], R28 ;  /* 0x0004801cff007988 */ /* 0x0107e80008000a05 */
[----:B------:R3:W-:Y:S04]  /*3eb0*/  STS.64 [UR5+0x500], R26 ;  /* 0x0005001aff007988 */ /* 0x0007e80008000a05 */
[----:B------:R3:W-:Y:S04]  /*3ec0*/  STS [UR5+0x50c], R20 ;  /* 0x00050c14ff007988 */ /* 0x0007e80008000805 */
[----:B------:R3:W-:Y:S04]  /*3ed0*/  STS [UR5+0x49c], R23 ;  /* 0x00049c17ff007988 */ /* 0x0007e80008000805 */
[----:B------:R3:W-:Y:S02]  /*3ee0*/  STS [UR5+0x51c], R21 ;  /* 0x00051c15ff007988 */ /* 0x0007e40008000805 */
.L_x_29:
[----:B--2---:R-:W-:Y:S05]  /*3ef0*/  BSYNC.RECONVERGENT B0 ;  /* 0x0000000000007941 */ /* 0x004fea0003800200 */
.L_x_28:
[----:B------:R-:W-:Y:S01]  /*3f00*/  NOP ;  /* 0x0000000000007918 */ /* 0x000fe20000000000 */
[----:B---3--:R1:W2:Y:S01]  /*3f10*/  LDS R2, [R0] ;  /* 0x0000000000027984 */ /* 0x0082a20000000800 */
[----:B------:R-:W-:Y:S01]  /*3f20*/  IMAD R15, R15, 0xd795, RZ ;  /* 0x0000d7950f0f7824 */ /* 0x000fe200078e02ff */
[----:B------:R-:W-:Y:S01]  /*3f30*/  ELECT P0, URZ, PT ;  /* 0x0000000000ff782f */ /* 0x000fe20003800000 */
[----:B------:R-:W-:Y:S01]  /*3f40*/  BSSY.RECONVERGENT B0, `(.L_x_30) ;  /* 0x000000b000007945 */ /* 0x000fe20003800200 */
[----:B------:R1:W3:Y:S02]  /*3f50*/  LDS R3, [R0+0x80] ;  /* 0x0000800000037984 */ /* 0x0002e40000000800 */
[----:B------:R-:W-:-:S04]  /*3f60*/  SHF.R.U32.HI R4, RZ, 0x14, R15 ;  /* 0x00000014ff047819 */ /* 0x000fc8000001160f */
[----:B------:R-:W-:-:S05]  /*3f70*/  PRMT R4, R4, 0x9910, RZ ;  /* 0x0000991004047816 */ /* 0x000fca00000000ff */
[----:B------:R-:W-:-:S04]  /*3f80*/  IMAD R4, R4, 0x13, RZ ;  /* 0x0000001304047824 */ /* 0x000fc800078e02ff */
[----:B------:R-:W-:-:S05]  /*3f90*/  IMAD.MOV R4, RZ, RZ, -R4 ;  /* 0x000000ffff047224 */ /* 0x000fca00078e0a04 */
[----:B------:R-:W-:-:S05]  /*3fa0*/  PRMT R5, R4, 0x7710, RZ ;  /* 0x0000771004057816 */ /* 0x000fca00000000ff */
[----:B------:R-:W-:Y:S01]  /*3fb0*/  IMAD.IADD R4, R5, 0x1, R18 ;  /* 0x0000000105047824 */ /* 0x000fe200078e0212 */
[----:B-1----:R-:W-:Y:S05]  /*3fc0*/  @!P0 BRA `(.L_x_31) ;  /* 0x0000000000088947 */ /* 0x002fea0003800000 */
[----:B------:R0:W-:Y:S01]  /*3fd0*/  UTMACMDFLUSH ;  /* 0x00000000000079b7 */ /* 0x0001e20000000000 */
[----:B------:R-:W-:-:S04]  /*3fe0*/  DEPBAR.LE SB0, 0x0 ;  /* 0x000080000000791a */ /* 0x000fc80000000000 */
.L_x_31:
[----:B------:R-:W-:Y:S05]  /*3ff0*/  BSYNC.RECONVERGENT B0 ;  /* 0x0000000000007941 */ /* 0x000fea0003800200 */
.L_x_30:
[----:B------:R-:W-:-:S13]  /*4000*/  R2UR UR5, R4 ;  /* 0x00000000040572ca */ /* 0x000fda00000e0000 */
[----:B------:R-:W-:-:S04]  /*4010*/  ULOP3.LUT UR5, UR5, 0xffff, URZ, 0xc0, !UPT ;  /* 0x0000ffff05057892 */ /* 0x000fc8000f8ec0ff */
[----:B------:R-:W-:Y:S02]  /*4020*/  UIMAD.WIDE.U32 UR6, UR5, 0x80, UR38 ;  /* 0x00000080050678a5 */ /* 0x000fe4000f8e0026 */
[----:B------:R-:W-:-:S04]  /*4030*/  UIMAD.WIDE.U32 UR8, UR5, 0x80, UR34 ;  /* 0x00000080050878a5 */ /* 0x000fc8000f8e0022 */
[C---:B------:R-:W-:Y:S02]  /*4040*/  IADD3 R4, P3, PT, R14.reuse, UR6, RZ ;  /* 0x000000060e047c10 */ /* 0x040fe4000ff7e0ff */
[----:B------:R-:W-:-:S03]  /*4050*/  IADD3 R14, P0, PT, R14, UR8, RZ ;  /* 0x000000080e0e7c10 */ /* 0x000fc6000ff1e0ff */
[----:B------:R-:W-:Y:S02]  /*4060*/  IMAD.X R5, RZ, RZ, UR7, P3 ;  /* 0x00000007ff057e24 */ /* 0x000fe400098e06ff */
[----:B------:R-:W-:-:S03]  /*4070*/  IMAD.X R15, RZ, RZ, UR9, P0 ;  /* 0x00000009ff0f7e24 */ /* 0x000fc600080e06ff */
[----:B--2---:R1:W5:Y:S04]  /*4080*/  ATOMG.E.EXCH.STRONG.GPU PT, RZ, [R4], R2 ;  /* 0x0000000204ff73a8 */ /* 0x00436800041ee100 */
[----:B---3--:R1:W5:Y:S02]  /*4090*/  ATOMG.E.EXCH.STRONG.GPU PT, RZ, [R14], R3 ;  /* 0x000000030eff73a8 */ /* 0x00836400041ee100 */
.L_x_27:
[----:B------:R-:W-:Y:S01]  /*40a0*/  LOP3.LUT R0, R18, 0xffff, RZ, 0xc0, !PT ;  /* 0x0000ffff12007812 */ /* 0x000fe200078ec0ff */
[----:B------:R-:W3:Y:S01]  /*40b0*/  S2UR UR13, SR_CgaCtaId ;  /* 0x00000000000d79c3 */ /* 0x000ee20000008800 */
[----:B------:R-:W-:-:S03]  /*40c0*/  UMOV UR12, 0x400 ;  /* 0x00000400000c7882 */ /* 0x000fc60000000000 */
[----:B------:R-:W-:-:S05]  /*40d0*/  IMAD R0, R0, 0xd795, RZ ;  /* 0x0000d79500007824 */ /* 0x000fca00078e02ff */
[----:B------:R-:W-:-:S04]  /*40e0*/  SHF.R.U32.HI R0, RZ, 0x14, R0 ;  /* 0x00000014ff007819 */ /* 0x000fc80000011600 */
[----:B------:R-:W-:-:S05]  /*40f0*/  PRMT R0, R0, 0x9910, RZ ;  /* 0x0000991000007816 */ /* 0x000fca00000000ff */
[----:B------:R-:W-:-:S04]  /*4100*/  IMAD R0, R0, 0x13, RZ ;  /* 0x0000001300007824 */ /* 0x000fc800078e02ff */
[----:B------:R-:W-:Y:S01]  /*4110*/  IMAD.MOV R0, RZ, RZ, -R0 ;  /* 0x000000ffff007224 */ /* 0x000fe200078e0a00 */
[----:B---3--:R-:W-:-:S04]  /*4120*/  ULEA UR12, UR13, UR12, 0x18 ;  /* 0x0000000c0d0c7291 */ /* 0x008fc8000f8ec0ff */
[----:B-1----:R-:W-:Y:S01]  /*4130*/  PRMT R3, R0, 0x7710, RZ ;  /* 0x0000771000037816 */ /* 0x002fe200000000ff */
[----:B--2---:R-:W-:Y:S01]  /*4140*/  ULEA UR5, UR14, UR12, 0x3 ;  /* 0x0000000c0e057291 */ /* 0x004fe2000f8e18ff */
[----:B------:R-:W-:-:S03]  /*4150*/  SHF.L.U32 R0, R19, 0x1f, RZ ;  /* 0x0000001f13007819 */ /* 0x000fc600000006ff */
[----:B------:R-:W-:-:S05]  /*4160*/  IMAD.IADD R3, R3, 0x1, R18 ;  /* 0x0000000103037824 */ /* 0x000fca00078e0212 */
[----:B------:R-:W-:-:S13]  /*4170*/  R2UR UR20, R3 ;  /* 0x00000000031472ca */ /* 0x000fda00000e0000 */
[----:B------:R-:W-:-:S04]  /*4180*/  ULOP3.LUT UR20, UR20, 0xffff, URZ, 0xc0, !UPT ;  /* 0x0000ffff14147892 */ /* 0x000fc8000f8ec0ff */
[----:B------:R-:W-:Y:S02]  /*4190*/  UIMAD.WIDE.U32 UR22, UR20, 0x80, UR38 ;  /* 0x00000080141678a5 */ /* 0x000fe4000f8e0026 */
[----:B------:R-:W-:Y:S01]  /*41a0*/  UIMAD.WIDE.U32 UR20, UR20, 0x80, UR34 ;  /* 0x00000080141478a5 */ /* 0x000fe2000f8e0022 */
[----:B------:R-:W-:Y:S11]  /*41b0*/  @P4 BRA `(.L_x_32) ;  /* 0x00000000001c4947 */ /* 0x000ff60003800000 */
[----:B------:R-:W-:-:S04]  /*41c0*/  DEPBAR {5,4,3,2,1,0} ;  /* 0x0000003f0000791a */ /* 0x000fc80000000000 */
[----:B------:R-:W1:Y:S02]  /*41d0*/  CCTL.E.C.LDCU.IV.DEEP [UR22] ;  /* 0x0000000016007540 */ /* 0x000e640009c08000 */
[----:B-1----:R1:W-:Y:S01]  /*41e0*/  UTMACCTL.IV [UR22] ;  /* 0x00000000160079b9 */ /* 0x0023e20008000000 */
[----:B------:R-:W-:-:S04]  /*41f0*/  DEPBAR {5,4,3,2,1,0} ;  /* 0x0000003f0000791a */ /* 0x000fc80000000000 */
[----:B------:R-:W2:Y:S02]  /*4200*/  CCTL.E.C.LDCU.IV.DEEP [UR20] ;  /* 0x0000000014007540 */ /* 0x000ea40009c08000 */
[----:B--2---:R1:W-:Y:S01]  /*4210*/  UTMACCTL.IV [UR20] ;  /* 0x00000000140079b9 */ /* 0x0043e20008000000 */
[----:B------:R-:W-:Y:S01]  /*4220*/  NOP ;  /* 0x0000000000007918 */ /* 0x000fe20000000000 */
.L_x_32:
[----:B------:R-:W-:Y:S01]  /*4230*/  UIADD3 UR6, UPT, UPT, UR4, 0x3f, URZ ;  /* 0x0000003f04067890 */ /* 0x000fe2000fffe0ff */
[----:B-----5:R2:W3:Y:S01]  /*4240*/  SYNCS.PHASECHK.TRANS64.TRYWAIT P0, [UR5+0x48], R0 ;  /* 0x00004800ff0075a7 */ /* 0x0204e20008001105 */
[----:B------:R-:W-:Y:S02]  /*4250*/  ULEA.HI UR11, UR18, UR18, URZ, 0x1 ;  /* 0x00000012120b7291 */ /* 0x000fe4000f8f08ff */
[----:B------:R-:W-:Y:S02]  /*4260*/  USHF.R.S32.HI UR5, URZ, 0x1f, UR6 ;  /* 0x0000001fff057899 */ /* 0x000fe40008011406 */
[----:B------:R-:W-:Y:S02]  /*4270*/  UIADD3 UR4, UPT, UPT, UR4, 0x7e, URZ ;  /* 0x0000007e04047890 */ /* 0x000fe4000fffe0ff */
[----:B------:R-:W-:Y:S02]  /*4280*/  ULEA.HI UR5, UR5, UR6, URZ, 0x6 ;  /* 0x0000000605057291 */ /* 0x000fe4000f8f30ff */
[----:B------:R-:W-:-:S02]  /*4290*/  ULEA UR7, UR19, UR16, 0x8 ;  /* 0x0000001013077291 */ /* 0x000fc4000f8e40ff */
[----:B------:R-:W-:Y:S02]  /*42a0*/  USHF.R.S32.HI UR18, URZ, 0x6, UR5 ;  /* 0x00000006ff127899 */ /* 0x000fe40008011405 */
[----:B------:R-:W-:Y:S02]  /*42b0*/  USHF.L.U32 UR11, UR11, 0x7, URZ ;  /* 0x000000070b0b7899 */ /* 0x000fe400080006ff */
[----:B------:R-:W-:Y:S02]  /*42c0*/  UISETP.LT.U32.AND UP0, UPT, UR18, 0x9, UPT ;  /* 0x000000091200788c */ /* 0x000fe4000bf01070 */
[----:B------:R-:W-:Y:S02]  /*42d0*/  ULOP3.LUT UR11, UR16, 0xffffff00, UR11, 0xf8, !UPT ;  /* 0xffffff00100b7892 */ /* 0x000fe4000f8ef80b */
[----:B------:R-:W-:Y:S02]  /*42e0*/  USEL UR19, UR18, 0x9, UP0 ;  /* 0x0000000912137887 */ /* 0x000fe40008000000 */
[----:B------:R-:W-:Y:S01]  /*42f0*/  UISETP.GE.U32.AND UP0, UPT, UR4, 0x7f, UPT ;  /* 0x0000007f0400788c */ /* 0x000fe2000bf06070 */
[----:B------:R-:W-:-:S08]  /*4300*/  UMOV UR17, URZ ;  /* 0x000000ff00117c82 */ /* 0x000fd00008000000 */
[----:B--2---:R-:W-:Y:S05]  /*4310*/  BRA.U !UP0, `(.L_x_33) ;  /* 0x0000000108a87547 */ /* 0x004fea000b800000 */
[----:B------:R-:W-:Y:S01]  /*4320*/  UIADD3 UR24, UPT, UPT, -UR19, URZ, URZ ;  /* 0x000000ff13187290 */ /* 0x000fe2000fffe1ff */
[----:B------:R-:W-:Y:S01]  /*4330*/  UMOV UR25, UR14 ;  /* 0x0000000e00197c82 */ /* 0x000fe20008000000 */
[----:B------:R-:W-:-:S10]  /*4340*/  UMOV UR10, URZ ;  /* 0x000000ff000a7c82 */ /* 0x000fd40008000000 */
.L_x_39:
[----:B------:R-:W-:Y:S01]  /*4350*/  UIADD3 UR24, UPT, UPT, UR24, 0x1, URZ ;  /* 0x0000000118187890 */ /* 0x000fe2000fffe0ff */
[----:B---3--:R-:W-:Y:S01]  /*4360*/  @P2 MOV R2, 0x8000 ;  /* 0x0000800000022802 */ /* 0x008fe20000000f00 */
[----:B------:R-:W-:Y:S02]  /*4370*/  ULEA UR9, UR25, UR12, 0x3 ;  /* 0x0000000c19097291 */ /* 0x000fe4000f8e18ff */
[----:B------:R-:W-:Y:S01]  /*4380*/  UISETP.NE.AND UP0, UPT, UR24, URZ, UPT ;  /* 0x000000ff1800728c */ /* 0x000fe2000bf05270 */
[----:B--234-:R-:W-:Y:S10]  /*4390*/  @P0 BRA `(.L_x_34) ;  /* 0x00000000000c0947 */ /* 0x01cff40003800000 */
[----:B------:R-:W-:-:S04]  /*43a0*/  SHF.L.U32 R3, R19, 0x1f, RZ ;  /* 0x0000001f13037819 */ /* 0x000fc800000006ff */
[----:B------:R-:W2:Y:S02]  /*43b0*/  SYNCS.PHASECHK.TRANS64.TRYWAIT P0, [UR9+0x48], R3 ;  /* 0x00004803ff0075a7 */ /* 0x000ea40008001109 */
[----:B--2---:R-:W-:Y:S05]  /*43c0*/  @!P0 BRA `(.L_x_35) ;  /* 0x000000f400fc8947 */ /* 0x004fea0003800000 */
.L_x_34:
[----:B------:R3:W-:Y:S01]  /*43d0*/  @P2 SYNCS.ARRIVE.TRANS64 RZ, [UR9], R2 ;  /* 0x00000002ffff29a7 */ /* 0x0007e20008000009 */
[----:B------:R-:W-:-:S04]  /*43e0*/  ULOP3.LUT UR4, UR29, 0x2, URZ, 0xfc, !UPT ;  /* 0x000000021d047892 */ /* 0x000fc8000f8efcff */
[----:B------:R-:W-:-:S09]  /*43f0*/  UISETP.NE.AND UP1, UPT, UR4, 0x2, UPT ;  /* 0x000000020400788c */ /* 0x000fd2000bf25270 */
[----:B------:R-:W-:Y:S05]  /*4400*/  BRA.U UP1, `(.L_x_36) ;  /* 0x0000000101047547 */ /* 0x000fea000b800000 */
[----:B-1----:R-:W-:Y:S05]  /*4410*/  BPT.TRAP 0x1 ;  /* 0x000000040000795c */ /* 0x002fea0000300000 */
.L_x_36:
[----:B------:R-:W-:Y:S04]  /*4420*/  BSSY.RECONVERGENT B0, `(.L_x_37) ;  /* 0x0000003000007945 */ /* 0x000fe80003800200 */
[----:B------:R-:W-:Y:S05]  /*4430*/  @!P1 BRA `(.L_x_38) ;  /* 0x0000000000049947 */ /* 0x000fea0003800000 */
[----:B-1----:R-:W-:Y:S05]  /*4440*/  BPT.TRAP 0x1 ;  /* 0x000000040000795c */ /* 0x002fea0000300000 */
.L_x_38:
[----:B-1----:R-:W-:Y:S05]  /*4450*/  BSYNC.RECONVERGENT B0 ;  /* 0x0000000000007941 */ /* 0x002fea0003800200 */
.L_x_37:
[----:B------:R-:W-:Y:S02]  /*4460*/  UIADD3 UR14, UPT, UPT, UR25, 0x1, URZ ;  /* 0x00000001190e7890 */ /* 0x000fe4000fffe0ff */
[----:B------:R-:W-:Y:S02]  /*4470*/  ULOP3.LUT UR9, UR9, 0xfefffff8, URZ, 0xc0, !UPT ;  /* 0xfefffff809097892 */ /* 0x000fe4000f8ec0ff */
[----:B------:R-:W-:Y:S01]  /*4480*/  UISETP.NE.AND UP1, UPT, UR14, 0x9, UPT ;  /* 0x000000090e00788c */ /* 0x000fe2000bf25270 */
[----:B------:R-:W-:Y:S01]  /*4490*/  UMOV UR26, 0x0 ;  /* 0x00000000001a7882 */ /* 0x000fe20000000000 */
[----:B------:R-:W-:Y:S02]  /*44a0*/  UMOV UR27, 0x10000000 ;  /* 0x10000000001b7882 */ /* 0x000fe40000000000 */
[----:B------:R-:W-:Y:S02]  /*44b0*/  USEL UR5, URZ, 0x1, UP1 ;  /* 0x00000001ff057887 */ /* 0x000fe40008800000 */
[----:B------:R-:W-:Y:S01]  /*44c0*/  USEL UR14, UR14, URZ, UP1 ;  /* 0x000000ff0e0e7287 */ /* 0x000fe20008800000 */
[----:B------:R-:W-:Y:S01]  /*44d0*/  UMOV UR6, UR10 ;  /* 0x0000000a00067c82 */ /* 0x000fe20008000000 */
[----:B------:R-:W-:-:S02]  /*44e0*/  UMOV UR17, UR19 ;  /* 0x0000001300117c82 */ /* 0x000fc40008000000 */
[----:B------:R-:W-:Y:S01]  /*44f0*/  ULEA UR4, UR14, UR12, 0x3 ;  /* 0x0000000c0e047291 */ /* 0x000fe2000f8e18ff */
[----:B------:R-:W-:Y:S01]  /*4500*/  LOP3.LUT R19, R19, UR5, RZ, 0x3c, !PT ;  /* 0x0000000513137c12 */ /* 0x000fe2000f8e3cff */
[----:B------:R-:W-:-:S03]  /*4510*/  UMOV UR5, UR9 ;  /* 0x0000000900057c82 */ /* 0x000fc60008000000 */
[----:B--2---:R-:W-:-:S04]  /*4520*/  SHF.L.U32 R0, R19, 0x1f, RZ ;  /* 0x0000001f13007819 */ /* 0x004fc800000006ff */
[----:B------:R2:W4:Y:S01]  /*4530*/  SYNCS.PHASECHK.TRANS64.TRYWAIT P0, [UR4+0x48], R0 ;  /* 0x00004800ff0075a7 */ /* 0x0005220008001104 */
[----:B------:R-:W-:-:S03]  /*4540*/  ULEA UR4, UR25, UR12, 0xd ;  /* 0x0000000c19047291 */ /* 0x000fc6000f8e68ff */
[----:B------:R-:W-:Y:S01]  /*4550*/  UMOV UR25, UR14 ;  /* 0x0000000e00197c82 */ /* 0x000fe20008000000 */
[----:B------:R-:W-:Y:S02]  /*4560*/  UIADD3 UR8, UPT, UPT, UR4, 0x11400, URZ ;  /* 0x0001140004087890 */ /* 0x000fe4000fffe0ff */
[----:B------:R-:W-:-:S07]  /*4570*/  UIADD3 UR4, UPT, UPT, UR4, 0x23400, URZ ;  /* 0x0002340004047890 */ /* 0x000fce000fffe0ff */
[----:B------:R1:W-:Y:S02]  /*4580*/  UTMALDG.2D.2CTA [UR8], [UR22], desc[UR26] ;  /* 0x00001a08160075b4 */ /* 0x0003e40008209000 */
[----:B------:R2:W-:Y:S01]  /*4590*/  UTMALDG.2D.2CTA [UR4], [UR20], desc[UR26] ;  /* 0x00001a04140075b4 */ /* 0x0005e20008209000 */
[----:B-1----:R-:W-:Y:S01]  /*45a0*/  UIADD3 UR10, UPT, UPT, UR10, 0x40, URZ ;  /* 0x000000400a0a7890 */ /* 0x002fe2000fffe0ff */
[----:B------:R-:W-:Y:S11]  /*45b0*/  BRA.U UP0, `(.L_x_39) ;  /* 0xfffffffd00647547 */ /* 0x000ff6000b83ffff */
.L_x_33:
[----:B--2---:R-:W-:Y:S01]  /*45c0*/  ULEA UR4, UR14, UR12, 0x3 ;  /* 0x0000000c0e047291 */ /* 0x004fe2000f8e18ff */
[----:B------:R-:W-:Y:S01]  /*45d0*/  SHF.L.U32 R0, R19, 0x1f, RZ ;  /* 0x0000001f13007819 */ /* 0x000fe200000006ff */
[----:B------:R-:W-:Y:S01]  /*45e0*/  @!P4 SYNCS.ARRIVE.TRANS64.A1T0 RZ, [UR12+0xd8], RZ ;  /* 0x0000d8ffffffc9a7 */ /* 0x000fe2000810000c */
[----:B------:R-:W-:-:S06]  /*45f0*/  UISETP.GT.AND UP0, UPT, UR18, UR19, UPT ;  /* 0x000000131200728c */ /* 0x000fcc000bf04270 */
[----:B---34-:R2:W3:Y:S03]  /*4600*/  SYNCS.PHASECHK.TRANS64.TRYWAIT P0, [UR4+0x48], R0 ;  /* 0x00004800ff0075a7 */ /* 0x0184e60008001104 */
[----:B------:R-:W-:Y:S05]  /*4610*/  BRA.U !UP0, `(.L_x_40) ;  /* 0x0000000108a07547 */ /* 0x000fea000b800000 */
[----:B------:R-:W-:-:S03]  /*4620*/  UIADD3 UR18, UPT, UPT, -UR19, UR17, UR18 ;  /* 0x0000001113127290 */ /* 0x000fc6000fffe112 */
[----:B------:R-:W-:-:S09]  /*4630*/  UMOV UR19, UR14 ;  /* 0x0000000e00137c82 */ /* 0x000fd20008000000 */
.L_x_46:
[----:B----4-:R-:W-:Y:S01]  /*4640*/  ULEA UR9, UR19, UR12, 0x3 ;  /* 0x0000000c13097291 */ /* 0x010fe2000f8e18ff */
[----:B---3--:R-:W-:Y:S01]  /*4650*/  @P2 MOV R2, 0x8000 ;  /* 0x0000800000022802 */ /* 0x008fe20000000f00 */
[----:B-1-3--:R-:W-:Y:S10]  /*4660*/  @P0 BRA `(.L_x_41) ;  /* 0x00000000000c0947 */ /* 0x00aff40003800000 */
[----:B------:R-:W-:-:S04]  /*4670*/  SHF.L.U32 R3, R19, 0x1f, RZ ;  /* 0x0000001f13037819 */ /* 0x000fc800000006ff */
[----:B------:R-:W3:Y:S02]  /*4680*/  SYNCS.PHASECHK.TRANS64.TRYWAIT P0, [UR9+0x48], R3 ;  /* 0x00004803ff0075a7 */ /* 0x000ee40008001109 */
[----:B---3--:R-:W-:Y:S05]  /*4690*/  @!P0 BRA `(.L_x_42) ;  /* 0x000000f400608947 */ /* 0x008fea0003800000 */
.L_x_41:
[----:B------:R3:W-:Y:S01]  /*46a0*/  @P2 SYNCS.ARRIVE.TRANS64 RZ, [UR9], R2 ;  /* 0x00000002ffff29a7 */ /* 0x0007e20008000009 */
[----:B------:R-:W-:-:S04]  /*46b0*/  ULOP3.LUT UR4, UR29, 0x2, URZ, 0xfc, !UPT ;  /* 0x000000021d047892 */ /* 0x000fc8000f8efcff */
[----:B------:R-:W-:-:S09]  /*46c0*/  UISETP.NE.AND UP0, UPT, UR4, 0x2, UPT ;  /* 0x000000020400788c */ /* 0x000fd2000bf05270 */
[----:B------:R-:W-:Y:S05]  /*46d0*/  BRA.U UP0, `(.L_x_43) ;  /* 0x0000000100047547 */ /* 0x000fea000b800000 */
[----:B-1----:R-:W-:Y:S05]  /*46e0*/  BPT.TRAP 0x1 ;  /* 0x000000040000795c */ /* 0x002fea0000300000 */
.L_x_43:
[----:B------:R-:W-:Y:S04]  /*46f0*/  BSSY.RECONVERGENT B0, `(.L_x_44) ;  /* 0x0000003000007945 */ /* 0x000fe80003800200 */
[----:B------:R-:W-:Y:S05]  /*4700*/  @!P1 BRA `(.L_x_45) ;  /* 0x0000000000049947 */ /* 0x000fea0003800000 */
[----:B-1----:R-:W-:Y:S05]  /*4710*/  BPT.TRAP 0x1 ;  /* 0x000000040000795c */ /* 0x002fea0000300000 */
.L_x_45:
[----:B-1----:R-:W-:Y:S05]  /*4720*/  BSYNC.RECONVERGENT B0 ;  /* 0x0000000000007941 */ /* 0x002fea0003800200 */
.L_x_44:
[----:B------:R-:W-:Y:S02]  /*4730*/  UIADD3 UR14, UPT, UPT, UR19, 0x1, URZ ;  /* 0x00000001130e7890 */ /* 0x000fe4000fffe0ff */
[----:B------:R-:W-:Y:S02]  /*4740*/  USHF.L.U32 UR10, UR17, 0x6, URZ ;  /* 0x00000006110a7899 */ /* 0x000fe400080006ff */
[----:B------:R-:W-:Y:S02]  /*4750*/  UISETP.NE.AND UP0, UPT, UR14, 0x9, UPT ;  /* 0x000000090e00788c */ /* 0x000fe4000bf05270 */
[----:B------:R-:W-:Y:S02]  /*4760*/  ULOP3.LUT UR9, UR9, 0xfefffff8, URZ, 0xc0, !UPT ;  /* 0xfefffff809097892 */ /* 0x000fe4000f8ec0ff */
[----:B------:R-:W-:Y:S02]  /*4770*/  USEL UR5, URZ, 0x1, UP0 ;  /* 0x00000001ff057887 */ /* 0x000fe40008000000 */
[----:B------:R-:W-:Y:S01]  /*4780*/  USEL UR14, UR14, URZ, UP0 ;  /* 0x000000ff0e0e7287 */ /* 0x000fe20008000000 */
[----:B------:R-:W-:Y:S01]  /*4790*/  UMOV UR24, 0x0 ;  /* 0x0000000000187882 */ /* 0x000fe20000000000 */
[----:B------:R-:W-:-:S02]  /*47a0*/  UMOV UR25, 0x10000000 ;  /* 0x1000000000197882 */ /* 0x000fc40000000000 */
[----:B------:R-:W-:Y:S01]  /*47b0*/  ULEA UR4, UR14, UR12, 0x3 ;  /* 0x0000000c0e047291 */ /* 0x000fe2000f8e18ff */
[----:B------:R-:W-:Y:S01]  /*47c0*/  LOP3.LUT R19, R19, UR5, RZ, 0x3c, !PT ;  /* 0x0000000513137c12 */ /* 0x000fe2000f8e3cff */
[----:B------:R-:W-:Y:S01]  /*47d0*/  UMOV UR5, UR9 ;  /* 0x0000000900057c82 */ /* 0x000fe20008000000 */
[----:B------:R-:W-:Y:S01]  /*47e0*/  UMOV UR6, UR10 ;  /* 0x0000000a00067c82 */ /* 0x000fe20008000000 */
[----:B------:R-:W-:Y:S01]  /*47f0*/  UIADD3 UR17, UPT, UPT, UR17, 0x1, URZ ;  /* 0x0000000111117890 */ /* 0x000fe2000fffe0ff */
[----:B--2---:R-:W-:-:S03]  /*4800*/  SHF.L.U32 R0, R19, 0x1f, RZ ;  /* 0x0000001f13007819 */ /* 0x004fc600000006ff */
[----:B------:R-:W-:Y:S01]  /*4810*/  UISETP.NE.AND UP0, UPT, UR17, UR18, UPT ;  /* 0x000000121100728c */ /* 0x000fe2000bf05270 */
[----:B------:R4:W1:Y:S01]  /*4820*/  SYNCS.PHASECHK.TRANS64.TRYWAIT P0, [UR4+0x48], R0 ;  /* 0x00004800ff0075a7 */ /* 0x0008620008001104 */
[----:B------:R-:W-:-:S03]  /*4830*/  ULEA UR4, UR19, UR12, 0xd ;  /* 0x0000000c13047291 */ /* 0x000fc6000f8e68ff */
[----:B------:R-:W-:Y:S01]  /*4840*/  UMOV UR19, UR14 ;  /* 0x0000000e00137c82 */ /* 0x000fe20008000000 */
[----:B------:R-:W-:Y:S02]  /*4850*/  UIADD3 UR8, UPT, UPT, UR4, 0x11400, URZ ;  /* 0x0001140004087890 */ /* 0x000fe4000fffe0ff */
[----:B------:R-:W-:-:S07]  /*4860*/  UIADD3 UR4, UPT, UPT, UR4, 0x23400, URZ ;  /* 0x0002340004047890 */ /* 0x000fce000fffe0ff */
[----:B------:R4:W-:Y:S02]  /*4870*/  UTMALDG.2D.2CTA [UR8], [UR22], desc[UR24] ;  /* 0x00001808160075b4 */ /* 0x0009e40008209000 */
[----:B------:R4:W-:Y:S01]  /*4880*/  UTMALDG.2D.2CTA [UR4], [UR20], desc[UR24] ;  /* 0x00001804140075b4 */ /* 0x0009e20008209000 */
[----:B------:R-:W-:Y:S05]  /*4890*/  BRA.U UP0, `(.L_x_46) ;  /* 0xfffffffd00687547 */ /* 0x000fea000b83ffff */
.L_x_40:
[----:B------:R-:W-:Y:S01]  /*48a0*/  UISETP.NE.AND UP0, UPT, UR37, 0x8, UPT ;  /* 0x000000082500788c */ /* 0x000fe2000bf05270 */
[----:B------:R-:W-:-:S08]  /*48b0*/  NOP ;  /* 0x0000000000007918 */ /* 0x000fd00000000000 */
[----:B------:R-:W-:Y:S05]  /*48c0*/  BRA.U UP0, `(.L_x_47) ;  /* 0x0000000100047547 */ /* 0x000fea000b800000 */
[----:B-1--4-:R-:W-:Y:S05]  /*48d0*/  BPT.TRAP 0x1 ;  /* 0x000000040000795c */ /* 0x012fea0000300000 */
.L_x_47:
[----:B----4-:R-:W-:Y:S01]  /*48e0*/  ULEA UR4, UR15, UR12, 0x3 ;  /* 0x0000000c0f047291 */ /* 0x010fe2000f8e18ff */
[----:B------:R-:W-:-:S08]  /*48f0*/  SHF.L.U32 R3, R17, 0x1f, RZ ;  /* 0x0000001f11037819 */ /* 0x000fd000000006ff */
[----:B-1-3--:R-:W1:Y:S02]  /*4900*/  SYNCS.PHASECHK.TRANS64.TRYWAIT P0, [UR4+0x1a0], R3 ;  /* 0x0001a003ff0075a7 */ /* 0x00ae640008001104 */
[----:B-1----:R-:W-:Y:S05]  /*4910*/  @!P0 BRA `(.L_x_48) ;  /* 0x000000f000d88947 */ /* 0x002fea0003800000 */
.L_x_244:
[----:B------:R-:W-:-:S09]  /*4920*/  UIMAD UR5, UR15, 0x14, UR36 ;  /* 0x000000140f0578a4 */ /* 0x000fd2000f8e0224 */
[----:B-1----:R-:W1:Y:S04]  /*4930*/  LDS R3, [UR5] ;  /* 0x00000005ff037984 */ /* 0x002e680008000800 */
[----:B------:R-:W3:Y:S04]  /*4940*/  LDS R2, [UR5+0x4] ;  /* 0x00000405ff027984 */ /* 0x000ee80008000800 */
[----:B------:R-:W4:Y:S04]  /*4950*/  LDS.U16 R18, [UR5+0x12] ;  /* 0x00001205ff127984 */ /* 0x000f280008000400 */
[----:B------:R-:W4:Y:S04]  /*4960*/  LDS R16, [UR5+0x8] ;  /* 0x00000805ff107984 */ /* 0x000f280008000800 */
[----:B--2---:R-:W2:Y:S01]  /*4970*/  LDS R0, [UR5+0xc] ;  /* 0x00000c05ff007984 */ /* 0x004ea20008000800 */
[----:B------:R-:W-:Y:S01]  /*4980*/  @!PT LDS RZ, [RZ] ;  /* 0x00000000fffff984 */ /* 0x000fe20000000800 */
[----:B------:R-:W-:Y:S01]  /*4990*/  @!PT LDS RZ, [RZ] ;  /* 0x00000000fffff984 */ /* 0x000fe20000000800 */
[----:B------:R-:W-:Y:S01]  /*49a0*/  @!PT LDS RZ, [RZ] ;  /* 0x00000000fffff984 */ /* 0x000fe20000000800 */
[----:B------:R-:W-:Y:S01]  /*49b0*/  @!PT LDS RZ, [RZ] ;  /* 0x00000000fffff984 */ /* 0x000fe20000000800 */
[----:B------:R5:W-:Y:S06]  /*49c0*/  MEMBAR.ALL.CTA ;  /* 0x0000000000007992 */ /* 0x000bec0000008000 */
[----:B-----5:R-:W2:Y:S01]  /*49d0*/  FENCE.VIEW.ASYNC.S ;  /* 0x00000000000073c6 */ /* 0x020ea20000000000 */
[----:B-1----:R-:W-:-:S02]  /*49e0*/  R2UR UR18, R3 ;  /* 0x00000000031272ca */ /* 0x002fc400000e0000 */
[----:B---3--:R-:W-:Y:S01]  /*49f0*/  R2UR UR19, R2 ;  /* 0x00000000021372ca */ /* 0x008fe200000e0000 */
[----:B------:R-:W-:-:S14]  /*4a00*/  BRA.U UP0, `(.L_x_49) ;  /* 0x0000000100047547 */ /* 0x000fdc000b800000 */
[----:B------:R-:W-:Y:S05]  /*4a10*/  BPT.TRAP 0x1 ;  /* 0x000000040000795c */ /* 0x000fea0000300000 */
.L_x_49:
[----:B------:R-:W-:Y:S01]  /*4a20*/  UIADD3 UR4, UPT, UPT, UR4, 0x1e0, URZ ;  /* 0x000001e004047890 */ /* 0x000fe2000fffe0ff */
[----:B--2---:R-:W-:Y:S01]  /*4a30*/  ISETP.NE.AND P0, PT, R0, RZ, PT ;  /* 0x000000ff0000720c */ /* 0x004fe20003f05270 */
[----:B------:R-:W-:Y:S01]  /*4a40*/  UIADD3 UR15, UPT, UPT, UR15, 0x1, URZ ;  /* 0x000000010f0f7890 */ /* 0x000fe2000fffe0ff */
[----:B------:R-:W-:Y:S01]  /*4a50*/  PLOP3.LUT P4, PT, PT, PT, PT, 0x80, 0x8 ;  /* 0x000000000008781c */ /* 0x000fe20003f8f070 */
[----:B------:R-:W-:Y:S02]  /*4a60*/  UPRMT UR4, UR13, 0x654, UR4 ;  /* 0x000006540d047896 */ /* 0x000fe40008000004 */
[----:B------:R-:W-:-:S04]  /*4a70*/  UISETP.NE.AND UP0, UPT, UR15, 0x8, UPT ;  /* 0x000000080f00788c */ /* 0x000fc8000bf05270 */
[----:B------:R-:W-:-:S03]  /*4a80*/  USEL UR15, UR15, URZ, UP0 ;  /* 0x000000ff0f0f7287 */ /* 0x000fc60008000000 */
[----:B------:R-:W-:Y:S01]  /*4a90*/  SYNCS.ARRIVE.TRANS64.RED.A1T0 RZ, [UR4], RZ ;  /* 0x000000ffffff79a7 */ /* 0x000fe20008100404 */
[----:B------:R-:W-:-:S06]  /*4aa0*/  USEL UR4, URZ, 0x1, UP0 ;  /* 0x00000001ff047887 */ /* 0x000fcc0008000000 */
[----:B------:R-:W-:Y:S01]  /*4ab0*/  LOP3.LUT R17, R17, UR4, RZ, 0x3c, !PT ;  /* 0x0000000411117c12 */ /* 0x000fe2000f8e3cff */
[----:B------:R-:W-:Y:S06]  /*4ac0*/  @P0 BRA `(.L_x_50) ;  /* 0xffffffec00ac0947 */ /* 0x000fec000383ffff */
[----:B------:R-:W-:Y:S01]  /*4ad0*/  UIADD3 UR12, UPT, UPT, UR12, 0x48, URZ ;  /* 0x000000480c0c7890 */ /* 0x000fe2000fffe0ff */
[----:B------:R-:W-:-:S03]  /*4ae0*/  SHF.L.U32 R3, R19, 0x1f, RZ ;  /* 0x0000001f13037819 */ /* 0x000fc600000006ff */
[----:B------:R-:W-:-:S09]  /*4af0*/  ULEA UR4, UR14, UR12, 0x3 ;  /* 0x0000000c0e047291 */ /* 0x000fd2000f8e18ff */
[----:B------:R-:W1:Y:S02]  /*4b00*/  SYNCS.PHASECHK.TRANS64.TRYWAIT P0, [UR4], R3 ;  /* 0x00000003ff0075a7 */ /* 0x000e640008001104 */
[----:B-1----:R-:W-:Y:S05]  /*4b10*/  @!P0 BRA `(.L_x_51) ;  /* 0x000000f000708947 */ /* 0x002fea0003800000 */
.L_x_246:
[----:B------:R-:W-:-:S04]  /*4b20*/  UIADD3 UR5, UPT, UPT, UR14, 0x1, URZ ;  /* 0x000000010e057890 */ /* 0x000fc8000fffe0ff */
[----:B------:R-:W-:-:S04]  /*4b30*/  UISETP.NE.AND UP0, UPT, UR5, 0x9, UPT ;  /* 0x000000090500788c */ /* 0x000fc8000bf05270 */
[----:B------:R-:W-:Y:S02]  /*4b40*/  USEL UR6, URZ, 0x1, UP0 ;  /* 0x00000001ff067887 */ /* 0x000fe40008000000 */
[----:B------:R-:W-:-:S04]  /*4b50*/  USEL UR5, UR5, URZ, UP0 ;  /* 0x000000ff05057287 */ /* 0x000fc80008000000 */
[----:B------:R-:W-:Y:S01]  /*4b60*/  ULEA UR4, UR5, UR12, 0x3 ;  /* 0x0000000c05047291 */ /* 0x000fe2000f8e18ff */
[----:B------:R-:W-:-:S04]  /*4b70*/  LOP3.LUT R2, R19, UR6, RZ, 0x3c, !PT ;  /* 0x0000000613027c12 */ /* 0x000fc8000f8e3cff */
[----:B-1----:R-:W-:-:S04]  /*4b80*/  SHF.L.U32 R3, R2, 0x1f, RZ ;  /* 0x0000001f02037819 */ /* 0x002fc800000006ff */
[----:B------:R-:W1:Y:S02]  /*4b90*/  SYNCS.PHASECHK.TRANS64.TRYWAIT P0, [UR4], R3 ;  /* 0x00000003ff0075a7 */ /* 0x000e640008001104 */
[----:B-1----:R-:W-:Y:S05]  /*4ba0*/  @!P0 BRA `(.L_x_52) ;  /* 0x000000f000648947 */ /* 0x002fea0003800000 */
.L_x_248:
        /* <DEDUP_REMOVED lines=9> */
.L_x_250:
        /* <DEDUP_REMOVED lines=9> */
.L_x_252:
        /* <DEDUP_REMOVED lines=9> */
.L_x_254:
        /* <DEDUP_REMOVED lines=9> */
.L_x_256:
        /* <DEDUP_REMOVED lines=9> */
.L_x_258:
        /* <DEDUP_REMOVED lines=9> */
.L_x_260:
[----:B------:R-:W-:-:S04]  /*4f10*/  UIADD3 UR5, UPT, UPT, UR5, 0x1, URZ ;  /* 0x0000000105057890 */ /* 0x000fc8000fffe0ff */
[----:B------:R-:W-:-:S04]  /*4f20*/  UISETP.NE.AND UP0, UPT, UR5, 0x9, UPT ;  /* 0x000000090500788c */ /* 0x000fc8000bf05270 */
[----:B------:R-:W-:Y:S02]  /*4f30*/  USEL UR4, URZ, 0x1, UP0 ;  /* 0x00000001ff047887 */ /* 0x000fe40008000000 */
[----:B------:R-:W-:-:S04]  /*4f40*/  USEL UR5, UR5, URZ, UP0 ;  /* 0x000000ff05057287 */ /* 0x000fc80008000000 */
[----:B------:R-:W-:Y:S01]  /*4f50*/  LOP3.LUT R2, R2, UR4, RZ, 0x3c, !PT ;  /* 0x0000000402027c12 */ /* 0x000fe2000f8e3cff */
[----:B------:R-:W-:-:S12]  /*4f60*/  ULEA UR5, UR5, UR12, 0x3 ;  /* 0x0000000c05057291 */ /* 0x000fd8000f8e18ff */
.L_x_59:
[----:B-1----:R-:W-:Y:S02]  /*4f70*/  SHF.L.U32 R3, R2, 0x1f, RZ ;  /* 0x0000001f02037819 */ /* 0x002fe400000006ff */
[----:B------:R-:W-:-:S04]  /*4f80*/  MOV R0, UR5 ;  /* 0x0000000500007c02 */ /* 0x000fc80008000f00 */
[----:B------:R1:W2:Y:S03]  /*4f90*/  SYNCS.PHASECHK.TRANS64.TRYWAIT P0, [R0+URZ], R3 ;  /* 0x00000003000075a7 */ /* 0x0002a600080011ff */
[----:B--2---:R-:W-:Y:S05]  /*4fa0*/  @!P0 NANOSLEEP.SYNCS 0x989680 ;  /* 0x009896800000895d */ /* 0x004fea0003900000 */
[----:B------:R-:W2:Y:S02]  /*4fb0*/  @!P0 SYNCS.PHASECHK.TRANS64 P0, [R0+URZ], R3 ;  /* 0x00000003000085a7 */ /* 0x000ea400080010ff */
[----:B--2---:R-:W-:Y:S05]  /*4fc0*/  @P0 EXIT ;  /* 0x000000000000094d */ /* 0x004fea0003800000 */
[----:B------:R-:W-:Y:S05]  /*4fd0*/  BRA `(.L_x_59) ;  /* 0xfffffffc00e47947 */ /* 0x000fea000383ffff */
.L_x_26:
[----:B------:R-:W-:-:S04]  /*4fe0*/  UISETP.LT.U32.AND UP0, UPT, UR37, 0x9, UPT ;  /* 0x000000092500788c */ /* 0x000fc8000bf01070 */
[----:B------:R-:W-:-:S04]  /*4ff0*/  USEL UR4, UR37, 0x9, UP0 ;  /* 0x0000000925047887 */ /* 0x000fc80008000000 */
[----:B------:R-:W-:-:S12]  /*5000*/  USHF.L.U32 UR4, UR4, 0x2, URZ ;  /* 0x0000000204047899 */ /* 0x000fd800080006ff */
[----:B------:R-:W3:Y:S02]  /*5010*/  LDCU UR6, c[0x2][UR4] ;  /* 0x00800000040677ac */ /* 0x000ee40008000800 */
[----:B---3--:R-:W-:-:S10]  /*5020*/  USHF.R.S32.HI UR7, URZ, 0x1f, UR6 ;  /* 0x0000001fff077899 */ /* 0x008fd40008011406 */
.L_x_302:
[----:B--2---:R-:W-:Y:S05]  /*5030*/  BRXU UR6 -0x5040                                                                                                                                                                                                                                                                                                                                                                                                                                                                                                                                                                                                                                                                                                                                                                                                                                                                                                                                                                                                                                                                                                                                                                                                                                                                                                                                                                                                                                          (*"BRANCH_TARGETS .L_x_303,.L_x_304,.L_x_311"*) ;  /* 0xffffffac06f07958 */ /* 0x004fea000b83ffff */
.L_x_304:
[----:B------:R-:W-:-:S09]  /*5040*/  UISETP.NE.AND UP0, UPT, UR37, 0x1, UPT ;  /* 0x000000012500788c */ /* 0x000fd2000bf05270 */
[----:B------:R-:W-:Y:S05]  /*5050*/  BRA.U UP0, `(.L_x_60) ;  /* 0x0000003900447547 */ /* 0x000fea000b800000 */
[----:B------:R-:W-:-:S08]  /*5060*/  NOP ;  /* 0x0000000000007918 */ /* 0x000fd00000000000 */
[----:B-1--45:R-:W1:-:S00]  /*5070*/  USETMAXREG.DEALLOC.CTAPOOL 0x88 ;  /* 0x00000088000079c8 */ /* 0x032e4000080e0500 */
[----:B------:R-:W2:Y:S01]  /*5080*/  LDCU.64 UR14, c[0x0][0xba0] ;  /* 0x00017400ff0e77ac */ /* 0x000ea20008000a00 */
[----:B-1----:R-:W-:Y:S01]  /*5090*/  HFMA2 R8, -RZ, RZ, 0, 5.9604644775390625e-08 ;  /* 0x00000001ff087431 */ /* 0x002fe200000001ff */
[----:B------:R-:W-:Y:S01]  /*50a0*/  PRMT R10, RZ, 0x7610, R10 ;  /* 0x00007610ff0a7816 */ /* 0x000fe2000000000a */
[----:B------:R-:W1:Y:S01]  /*50b0*/  LDCU.64 UR12, c[0x0][0xbb8] ;  /* 0x00017700ff0c77ac */ /* 0x000e620008000a00 */
[----:B------:R-:W3:Y:S01]  /*50c0*/  LDCU UR4, c[0x0][0xbdc] ;  /* 0x00017b80ff0477ac */ /* 0x000ee20008000800 */
[----:B------:R-:W4:Y:S01]  /*50d0*/  LDCU UR19, c[0x0][0xb80] ;  /* 0x00017000ff1377ac */ /* 0x000f220008000800 */
[----:B------:R-:W-:Y:S01]  /*50e0*/  UMOV UR5, 0xffffffff ;  /* 0xffffffff00057882 */ /* 0x000fe20000000000 */
[----:B------:R-:W-:Y:S01]  /*50f0*/  UMOV UR20, URZ ;  /* 0x000000ff00147c82 */ /* 0x000fe20008000000 */
[----:B--2---:R-:W-:-:S04]  /*5100*/  UIADD3 UR18, UP0, UPT, UR14, -0x1, URZ ;  /* 0xffffffff0e127890 */ /* 0x004fc8000ff1e0ff */
[----:B------:R-:W-:Y:S02]  /*5110*/  UIADD3.X UR15, UPT, UPT, UR15, -0x1, URZ, UP0, !UPT ;  /* 0xffffffff0f0f7890 */ /* 0x000fe400087fe4ff */
[----:B-1----:R-:W-:Y:S02]  /*5120*/  UIADD3 UR14, UP0, UPT, UR12, -0x1, URZ ;  /* 0xffffffff0c0e7890 */ /* 0x002fe4000ff1e0ff */
[----:B---3--:R-:W-:Y:S02]  /*5130*/  USHF.L.U32 UR4, UR5, UR4, URZ ;  /* 0x0000000405047299 */ /* 0x008fe400080006ff */
[----:B------:R-:W-:Y:S02]  /*5140*/  UIADD3.X UR13, UPT, UPT, UR13, -0x1, URZ, UP0, !UPT ;  /* 0xffffffff0d0d7890 */ /* 0x000fe400087fe4ff */
[----:B----4-:R-:W-:Y:S02]  /*5150*/  UIADD3 UR19, UPT, UPT, UR19, -0x1, URZ ;  /* 0xffffffff13137890 */ /* 0x010fe4000fffe0ff */
[----:B------:R-:W-:-:S12]  /*5160*/  ULOP3.LUT UR12, URZ, UR4, URZ, 0x33, !UPT ;  /* 0x00000004ff0c7292 */ /* 0x000fd8000f8e33ff */
.L_x_77:
[----:B------:R-:W1:Y:S01]  /*5170*/  LDC.64 R2, c[0x0][0xbd0] ;  /* 0x0002f400ff027b82 */ /* 0x000e620000000a00 */
[----:B------:R-:W-:Y:S01]  /*5180*/  UIADD3 UR24, UP0, UPT, UR24, UR30, URZ ;  /* 0x0000001e18187290 */ /* 0x000fe2000ff1e0ff */
[----:B------:R-:W-:Y:S01]  /*5190*/  ISETP.NE.AND P1, PT, RZ, UR16, PT ;  /* 0x00000010ff007c0c */ /* 0x000fe2000bf25270 */
[----:B------:R-:W-:Y:S01]  /*51a0*/  IMAD.MOV.U32 R17, RZ, RZ, -0x1 ;  /* 0xffffffffff117424 */ /* 0x000fe200078e00ff */
[----:B------:R-:W-:Y:S01]  /*51b0*/  PLOP3.LUT P2, PT, PT, PT, PT, 0x80, 0x8 ;  /* 0x000000000008781c */ /* 0x000fe20003f4f070 */
[----:B------:R-:W-:Y:S01]  /*51c0*/  UIADD3.X UR17, UPT, UPT, UR17, UR25, URZ, UP0, !UPT ;  /* 0x0000001911117290 */ /* 0x000fe200087fe4ff */
[----:B------:R-:W-:Y:S02]  /*51d0*/  IMAD.MOV.U32 R9, RZ, RZ, -0x1 ;  /* 0xffffffffff097424 */ /* 0x000fe400078e00ff */
[----:B------:R-:W-:Y:S02]  /*51e0*/  P2R R11, PR, RZ, 0x4 ;  /* 0x00000004ff0b7803 */ /* 0x000fe40000000000 */
[----:B-1----:R-:W-:Y:S01]  /*51f0*/  ISETP.LE.U32.AND P0, PT, R2, UR24, PT ;  /* 0x0000001802007c0c */ /* 0x002fe2000bf03070 */
[----:B------:R-:W-:-:S05]  /*5200*/  IMAD.U32 R2, RZ, RZ, UR17 ;  /* 0x00000011ff027e24 */ /* 0x000fca000f8e00ff */
[----:B------:R-:W-:Y:S01]  /*5210*/  ISETP.GE.U32.AND.EX P0, PT, R2, R3, PT, P0 ;  /* 0x000000030200720c */ /* 0x000fe20003f06100 */
[----:B------:R-:W-:Y:S02]  /*5220*/  IMAD.MOV.U32 R3, RZ, RZ, RZ ;  /* 0x000000ffff037224 */ /* 0x000fe400078e00ff */
[----:B------:R-:W-:-:S10]  /*5230*/  IMAD.MOV.U32 R2, RZ, RZ, -0x1 ;  /* 0xffffffffff027424 */ /* 0x000fd400078e00ff */
[----:B----45:R-:W-:Y:S05]  /*5240*/  @P0 BRA P1, `(.L_x_61) ;  /* 0x0000001800080947 */ /* 0x030fea0000800000 */
[----:B------:R-:W-:Y:S01]  /*5250*/  IADD3 R15, P1, PT, R18, UR41, RZ ;  /* 0x00000029120f7c10 */ /* 0x000fe2000ff3e0ff */
[----:B------:R-:W-:-:S03]  /*5260*/  IMAD.U32 R9, RZ, RZ, UR17 ;  /* 0x00000011ff097e24 */ /* 0x000fc6000f8e00ff */
[----:B------:R-:W-:Y:S02]  /*5270*/  ISETP.LE.U32.AND P0, PT, R15, UR24, PT ;  /* 0x000000180f007c0c */ /* 0x000fe4000bf03070 */
[----:B------:R-:W-:-:S04]  /*5280*/  IADD3.X R20, PT, PT, R19, UR40, RZ, P1, !PT ;  /* 0x0000002813147c10 */ /* 0x000fc80008ffe4ff */
[----:B------:R-:W-:-:S13]  /*5290*/  ISETP.GE.U32.AND.EX P0, PT, R9, R20, PT, P0 ;  /* 0x000000140900720c */ /* 0x000fda0003f06100 */
[----:B------:R-:W-:Y:S05]  /*52a0*/  @!P0 BRA `(.L_x_62) ;  /* 0x0000001000ec8947 */ /* 0x000fea0003800000 */
[----:B------:R-:W1:Y:S01]  /*52b0*/  LDCU UR21, c[0x0][0xbe8] ;  /* 0x00017d00ff1577ac */ /* 0x000e620008000800 */
[----:B------:R-:W-:Y:S01]  /*52c0*/  IMAD.IADD R23, R7, 0x1, R14 ;  /* 0x0000000107177824 */ /* 0x000fe200078e020e */
[----:B------:R-:W-:Y:S01]  /*52d0*/  MOV R14, R5 ;  /* 0x00000005000e7202 */ /* 0x000fe20000000f00 */
[----:B------:R-:W-:Y:S02]  /*52e0*/  IMAD.MOV.U32 R17, RZ, RZ, R6 ;  /* 0x000000ffff117224 */ /* 0x000fe400078e0006 */
[----:B------:R-:W-:-:S05]  /*52f0*/  VIADD R9, R23, 0x20 ;  /* 0x0000002017097836 */ /* 0x000fca0000000000 */
[----:B-1----:R-:W-:-:S13]  /*5300*/  ISETP.GE.AND P0, PT, R9, UR21, PT ;  /* 0x0000001509007c0c */ /* 0x002fda000bf06270 */
[----:B------:R-:W1:Y:S01]  /*5310*/  @!P0 LDC.64 R20, c[0x0][0xbf0] ;  /* 0x0002fc00ff148b82 */ /* 0x000e620000000a00 */
[----:B------:R-:W-:Y:S01]  /*5320*/  BSSY.RECONVERGENT B0, `(.L_x_63) ;  /* 0x0000062000007945 */ /* 0x000fe20003800200 */
[----:B------:R-:W-:Y:S01]  /*5330*/  HFMA2 R15, -RZ, RZ, 0, 0 ;  /* 0x00000000ff0f7431 */ /* 0x000fe200000001ff */
[----:B------:R-:W-:Y:S01]  /*5340*/  MOV R18, 0x7fffffff ;  /* 0x7fffffff00127802 */ /* 0x000fe20000000f00 */
[----:B-1----:R-:W-:-:S05]  /*5350*/  @!P0 IMAD.WIDE R20, R23, 0xc, R20 ;  /* 0x0000000c17148825 */ /* 0x002fca00078e0214 */
[----:B------:R1:W5:Y:S04]  /*5360*/  @!P0 LDG.E R5, desc[UR50][R20.64+0x180] ;  /* 0x0001803214058981 */ /* 0x000368000c1e1900 */
[----:B------:R1:W5:Y:S01]  /*5370*/  @!P0 LDG.E R6, desc[UR50][R20.64+0x184] ;  /* 0x0001843214068981 */ /* 0x000362000c1e1900 */
[----:B------:R-:W-:-:S13]  /*5380*/  ISETP.GE.AND P0, PT, R23, UR21, PT ;  /* 0x0000001517007c0c */ /* 0x000fda000bf06270 */
[----:B------:R-:W-:Y:S05]  /*5390*/  @P0 BRA `(.L_x_64) ;  /* 0x0000000400680947 */ /* 0x000fea0003800000 */
[----:B------:R-:W-:Y:S01]  /*53a0*/  IABS R13, R4 ;  /* 0x00000004000d7213 */ /* 0x000fe20000000000 */
[----:B------:R-:W2:Y:S01]  /*53b0*/  LDCU.128 UR4, c[0x0][0xbc0] ;  /* 0x00017800ff0477ac */ /* 0x000ea20008000c00 */
[----:B------:R-:W-:Y:S02]  /*53c0*/  IABS R12, R0 ;  /* 0x00000000000c7213 */ /* 0x000fe40000000000 */
[----:B------:R-:W3:Y:S01]  /*53d0*/  I2F.RP R24, R13 ;  /* 0x0000000d00187306 */ /* 0x000ee20000209400 */
[----:B------:R-:W4:Y:S01]  /*53e0*/  LDCU.64 UR8, c[0x0][0xbb0] ;  /* 0x00017600ff0877ac */ /* 0x000f220008000a00 */
[C---:B-1----:R-:W-:Y:S02]  /*53f0*/  IADD3 R20, P2, PT, R17.reuse, UR14, RZ ;  /* 0x0000000e11147c10 */ /* 0x042fe4000ff5e0ff */
[----:B------:R-:W-:Y:S01]  /*5400*/  IADD3 R15, P0, PT, R14, UR18, RZ ;  /* 0x000000120e0f7c10 */ /* 0x000fe2000ff1e0ff */
[----:B------:R-:W1:Y:S01]  /*5410*/  LDCU.64 UR10, c[0x0][0xba8] ;  /* 0x00017500ff0a77ac */ /* 0x000e620008000a00 */
[----:B------:R-:W-:-:S02]  /*5420*/  LEA.HI.X.SX32 R19, R17, UR13, 0x1, P2 ;  /* 0x0000000d11137c11 */ /* 0x000fc400090f0eff */
[----:B------:R-:W1:Y:S01]  /*5430*/  I2F.RP R9, R12 ;  /* 0x0000000c00097306 */ /* 0x000e620000209400 */
[----:B------:R-:W-:Y:S02]  /*5440*/  LEA.HI.X.SX32 R14, R14, UR15, 0x1, P0 ;  /* 0x0000000f0e0e7c11 */ /* 0x000fe400080f0eff */
[----:B--2---:R-:W-:-:S05]  /*5450*/  IADD3 R22, P1, PT, R20, UR7, RZ ;  /* 0x0000000714167c10 */ /* 0x004fca000ff3e0ff */
[----:B---3--:R-:W2:Y:S01]  /*5460*/  MUFU.RCP R24, R24 ;  /* 0x0000001800187308 */ /* 0x008ea20000001000 */
[----:B----4-:R-:W-:Y:S01]  /*5470*/  IADD3 R18, P0, PT, R15, UR9, RZ ;  /* 0x000000090f127c10 */ /* 0x010fe2000ff1e0ff */
[----:B------:R-:W-:Y:S02]  /*5480*/  IMAD.X R21, RZ, RZ, R19, P1 ;  /* 0x000000ffff157224 */ /* 0x000fe400008e0613 */
[----:B------:R-:W-:-:S04]  /*5490*/  IMAD.WIDE.U32 R36, R22, UR4, RZ ;  /* 0x0000000416247c25 */ /* 0x000fc8000f8e00ff */
[----:B-1----:R-:W1:Y:S01]  /*54a0*/  MUFU.RCP R9, R9 ;  /* 0x0000000900097308 */ /* 0x002e620000001000 */
[----:B------:R-:W-:Y:S02]  /*54b0*/  IMAD.X R17, RZ, RZ, R14, P0 ;  /* 0x000000ffff117224 */ /* 0x000fe400000e060e */
[----:B------:R-:W-:-:S04]  /*54c0*/  IMAD.WIDE.U32 R26, R21, UR4, RZ ;  /* 0x00000004151a7c25 */ /* 0x000fc8000f8e00ff */
[----:B------:R-:W-:-:S04]  /*54d0*/  IMAD.WIDE.U32 R28, R17, UR10, RZ ;  /* 0x0000000a111c7c25 */ /* 0x000fc8000f8e00ff */
[----:B--2---:R-:W-:Y:S02]  /*54e0*/  VIADD R24, R24, 0xffffffe ;  /* 0x0ffffffe18187836 */ /* 0x004fe40000000000 */
[----:B------:R-:W-:Y:S02]  /*54f0*/  IMAD.WIDE.U32 R26, P0, R22, UR5, R26 ;  /* 0x00000005161a7c25 */ /* 0x000fe4000f80001a */
[----:B------:R-:W2:Y:S02]  /*5500*/  F2I.FTZ.U32.TRUNC.NTZ R25, R24 ;  /* 0x0000001800197305 */ /* 0x000ea4000021f000 */
[----:B------:R-:W-:Y:S01]  /*5510*/  IMAD.WIDE.U32 R28, P1, R18, UR11, R28 ;  /* 0x0000000b121c7c25 */ /* 0x000fe2000f82001c */
[----:B------:R-:W-:-:S03]  /*5520*/  IADD3 RZ, P2, PT, R37, R26, RZ ;  /* 0x0000001a25ff7210 */ /* 0x000fc60007f5e0ff */
[----:B------:R-:W-:-:S04]  /*5530*/  IMAD.WIDE.U32 R34, R18, UR10, RZ ;  /* 0x0000000a12227c25 */ /* 0x000fc8000f8e00ff */
[----:B-1----:R-:W-:Y:S02]  /*5540*/  VIADD R9, R9, 0xffffffe ;  /* 0x0ffffffe09097836 */ /* 0x002fe40000000000 */
[----:B------:R-:W-:Y:S01]  /*5550*/  IMAD.X R33, RZ, RZ, RZ, P1 ;  /* 0x000000ffff217224 */ /* 0x000fe200008e06ff */
[----:B------:R-:W-:Y:S01]  /*5560*/  IADD3 RZ, P1, PT, R35, R28, RZ ;  /* 0x0000001c23ff7210 */ /* 0x000fe20007f3e0ff */
[----:B------:R-:W-:Y:S02]  /*5570*/  IMAD.MOV.U32 R30, RZ, RZ, R27 ;  /* 0x000000ffff1e7224 */ /* 0x000fe400078e001b */
[----:B------:R-:W1:Y:S01]  /*5580*/  F2I.FTZ.U32.TRUNC.NTZ R27, R9 ;  /* 0x00000009001b7305 */ /* 0x000e62000021f000 */
[----:B------:R-:W-:Y:S02]  /*5590*/  IMAD.MOV.U32 R32, RZ, RZ, R29 ;  /* 0x000000ffff207224 */ /* 0x000fe400078e001d */
[----:B------:R-:W-:Y:S01]  /*55a0*/  IMAD.X R31, RZ, RZ, RZ, P0 ;  /* 0x000000ffff1f7224 */ /* 0x000fe200000e06ff */
[----:B------:R-:W-:Y:S01]  /*55b0*/  ISETP.NE.U32.AND P0, PT, RZ, UR10, PT ;  /* 0x0000000aff007c0c */ /* 0x000fe2000bf05070 */
[----:B------:R-:W-:Y:S01]  /*55c0*/  IMAD.WIDE.U32.X R32, R17, UR11, R32, P1 ;  /* 0x0000000b11207c25 */ /* 0x000fe200088e0420 */
[----:B------:R-:W-:-:S02]  /*55d0*/  ISETP.NE.U32.AND P1, PT, RZ, UR4, PT ;  /* 0x00000004ff007c0c */ /* 0x000fc4000bf25070 */
[----:B------:R-:W-:Y:S01]  /*55e0*/  ISETP.NE.AND.EX P0, PT, RZ, UR11, PT, P0 ;  /* 0x0000000bff007c0c */ /* 0x000fe2000bf05300 */
[----:B--2---:R-:W-:Y:S01]  /*55f0*/  IMAD.MOV R18, RZ, RZ, -R25 ;  /* 0x000000ffff127224 */ /* 0x004fe200078e0a19 */
[----:B------:R-:W-:Y:S01]  /*5600*/  ISETP.NE.AND.EX P1, PT, RZ, UR5, PT, P1 ;  /* 0x00000005ff007c0c */ /* 0x000fe2000bf25310 */
[----:B------:R-:W-:Y:S01]  /*5610*/  IMAD.WIDE.U32.X R30, R21, UR5, R30, P2 ;  /* 0x00000005151e7c25 */ /* 0x000fe200090e041e */
[----:B------:R-:W-:Y:S02]  /*5620*/  SEL R15, R15, R32, !P0 ;  /* 0x000000200f0f7207 */ /* 0x000fe40004000000 */
[----:B------:R-:W-:Y:S01]  /*5630*/  SEL R14, R14, R33, !P0 ;  /* 0x000000210e0e7207 */ /* 0x000fe20004000000 */
[----:B------:R-:W-:Y:S01]  /*5640*/  IMAD R17, R18, R13, RZ ;  /* 0x0000000d12117224 */ /* 0x000fe200078e02ff */
[----:B------:R-:W-:Y:S01]  /*5650*/  SEL R20, R20, R30, !P1 ;  /* 0x0000001e14147207 */ /* 0x000fe20004800000 */
[----:B------:R-:W-:Y:S01]  /*5660*/  IMAD.MOV.U32 R24, RZ, RZ, RZ ;  /* 0x000000ffff187224 */ /* 0x000fe200078e00ff */
[----:B------:R-:W-:Y:S01]  /*5670*/  SEL R19, R19, R31, !P1 ;  /* 0x0000001f13137207 */ /* 0x000fe20004800000 */
[----:B-1----:R-:W-:Y:S01]  /*5680*/  IMAD.MOV R9, RZ, RZ, -R27 ;  /* 0x000000ffff097224 */ /* 0x002fe200078e0a1b */
[----:B------:R-:W-:Y:S01]  /*5690*/  SHF.R.U64 R21, R15, UR8, R14 ;  /* 0x000000080f157c19 */ /* 0x000fe2000800120e */
[----:B------:R-:W-:Y:S01]  /*56a0*/  IMAD.HI.U32 R17, R25, R17, R24 ;  /* 0x0000001119117227 */ /* 0x000fe200078e0018 */
[----:B------:R-:W-:-:S02]  /*56b0*/  SHF.R.U64 R25, R20, UR6, R19 ;  /* 0x0000000614197c19 */ /* 0x000fc40008001213 */
[----:B------:R-:W-:Y:S01]  /*56c0*/  IADD3 R21, PT, PT, R4, -0x1, R21 ;  /* 0xffffffff04157810 */ /* 0x000fe20007ffe015 */
[----:B------:R-:W-:Y:S01]  /*56d0*/  IMAD.MOV.U32 R19, RZ, RZ, R9 ;  /* 0x000000ffff137224 */ /* 0x000fe200078e0009 */
[----:B------:R-:W-:Y:S01]  /*56e0*/  IABS R15, R4 ;  /* 0x00000004000f7213 */ /* 0x000fe20000000000 */
[----:B------:R-:W-:Y:S01]  /*56f0*/  IMAD.MOV.U32 R26, RZ, RZ, RZ ;  /* 0x000000ffff1a7224 */ /* 0x000fe200078e00ff */
[----:B------:R-:W-:Y:S01]  /*5700*/  IADD3 R20, PT, PT, R0, -0x1, R25 ;  /* 0xffffffff00147810 */ /* 0x000fe20007ffe019 */
[----:B------:R-:W-:Y:S01]  /*5710*/  IMAD R19, R19, R12, RZ ;  /* 0x0000000c13137224 */ /* 0x000fe200078e02ff */
[----:B------:R-:W-:Y:S01]  /*5720*/  IABS R18, R21 ;  /* 0x0000001500127213 */ /* 0x000fe20000000000 */
[----:B------:R-:W-:Y:S01]  /*5730*/  IMAD.MOV R15, RZ, RZ, -R15 ;  /* 0x000000ffff0f7224 */ /* 0x000fe200078e0a0f */
[----:B------:R-:W-:Y:S01]  /*5740*/  IABS R9, R0 ;  /* 0x0000000000097213 */ /* 0x000fe20000000000 */
[----:B------:R-:W-:Y:S01]  /*5750*/  IMAD.HI.U32 R19, R27, R19, R26 ;  /* 0x000000131b137227 */ /* 0x000fe200078e001a */
[----:B------:R-:W-:-:S02]  /*5760*/  IABS R14, R20 ;  /* 0x00000014000e7213 */ /* 0x000fc40000000000 */
[----:B------:R-:W-:Y:S01]  /*5770*/  ISETP.GE.AND P4, PT, R21, RZ, PT ;  /* 0x000000ff1500720c */ /* 0x000fe20003f86270 */
[----:B------:R-:W-:Y:S01]  /*5780*/  IMAD.HI.U32 R17, R17, R18, RZ ;  /* 0x0000001211117227 */ /* 0x000fe200078e00ff */
[----:B------:R-:W-:-:S03]  /*5790*/  ISETP.GE.AND P2, PT, R20, RZ, PT ;  /* 0x000000ff1400720c */ /* 0x000fc60003f46270 */
[----:B------:R-:W-:Y:S02]  /*57a0*/  IMAD.MOV R9, RZ, RZ, -R9 ;  /* 0x000000ffff097224 */ /* 0x000fe400078e0a09 */
[----:B------:R-:W-:-:S04]  /*57b0*/  IMAD.HI.U32 R19, R19, R14, RZ ;  /* 0x0000000e13137227 */ /* 0x000fc800078e00ff */
[----:B------:R-:W-:Y:S02]  /*57c0*/  IMAD R18, R17, R15, R18 ;  /* 0x0000000f11127224 */ /* 0x000fe400078e0212 */
[----:B------:R-:W-:Y:S02]  /*57d0*/  IMAD R19, R19, R9, R14 ;  /* 0x0000000913137224 */ /* 0x000fe400078e020e */
[----:B------:R-:W1:Y:S01]  /*57e0*/  LDC R9, c[0x0][0xbe0] ;  /* 0x0002f800ff097b82 */ /* 0x000e620000000800 */
[----:B------:R-:W-:Y:S02]  /*57f0*/  ISETP.GT.U32.AND P1, PT, R13, R18, PT ;  /* 0x000000120d00720c */ /* 0x000fe40003f24070 */
[----:B------:R-:W-:-:S11]  /*5800*/  ISETP.GT.U32.AND P0, PT, R12, R19, PT ;  /* 0x000000130c00720c */ /* 0x000fd60003f04070 */
[----:B------:R-:W-:Y:S01]  /*5810*/  @!P1 IMAD.IADD R18, R18, 0x1, -R13 ;  /* 0x0000000112129824 */ /* 0x000fe200078e0a0d */
[----:B------:R-:W-:Y:S01]  /*5820*/  ISETP.NE.AND P1, PT, RZ, UR27, PT ;  /* 0x0000001bff007c0c */ /* 0x000fe2000bf25270 */
[----:B------:R-:W-:-:S03]  /*5830*/  @!P0 IMAD.IADD R19, R19, 0x1, -R12 ;  /* 0x0000000113138824 */ /* 0x000fc600078e0a0c */
[----:B------:R-:W-:Y:S02]  /*5840*/  ISETP.GT.U32.AND P0, PT, R13, R18, PT ;  /* 0x000000120d00720c */ /* 0x000fe40003f04070 */
[----:B------:R-:W-:-:S11]  /*5850*/  ISETP.GT.U32.AND P3, PT, R12, R19, PT ;  /* 0x000000130c00720c */ /* 0x000fd60003f64070 */
[----:B------:R-:W-:Y:S01]  /*5860*/  @!P0 IMAD.IADD R18, R18, 0x1, -R13 ;  /* 0x0000000112128824 */ /* 0x000fe200078e0a0d */
[----:B------:R-:W-:Y:S01]  /*5870*/  ISETP.NE.AND P0, PT, RZ, UR26, PT ;  /* 0x0000001aff007c0c */ /* 0x000fe2000bf05270 */
[----:B------:R-:W-:Y:S02]  /*5880*/  @!P3 IMAD.IADD R19, R19, 0x1, -R12 ;  /* 0x000000011313b824 */ /* 0x000fe400078e0a0c */
[----:B------:R-:W-:Y:S01]  /*5890*/  @!P4 IMAD.MOV R18, RZ, RZ, -R18 ;  /* 0x000000ffff12c224 */ /* 0x000fe200078e0a12 */
[----:B------:R-:W-:Y:S01]  /*58a0*/  @!P1 LOP3.LUT R18, RZ, UR27, RZ, 0x33, !PT ;  /* 0x0000001bff129c12 */ /* 0x000fe2000f8e33ff */
[----:B------:R-:W-:-:S04]  /*58b0*/  @!P2 IMAD.MOV R19, RZ, RZ, -R19 ;  /* 0x000000ffff13a224 */ /* 0x000fc800078e0a13 */
[----:B------:R-:W-:-:S04]  /*58c0*/  IMAD.IADD R21, R21, 0x1, -R18 ;  /* 0x0000000115157824 */ /* 0x000fc800078e0a12 */
[----:B------:R-:W-:Y:S02]  /*58d0*/  @!P0 LOP3.LUT R19, RZ, UR26, RZ, 0x33, !PT ;  /* 0x0000001aff138c12 */ /* 0x000fe4000f8e33ff */
[----:B-1----:R-:W-:-:S03]  /*58e0*/  ISETP.NE.AND P0, PT, R9, 0x1, PT ;  /* 0x000000010900780c */ /* 0x002fc60003f05270 */
[----:B------:R-:W-:-:S04]  /*58f0*/  IMAD.IADD R12, R20, 0x1, -R19 ;  /* 0x00000001140c7824 */ /* 0x000fc800078e0a13 */
[----:B------:R-:W-:Y:S01]  /*5900*/  IMAD R18, R21, R12, RZ ;  /* 0x0000000c15127224 */ /* 0x000fe200078e02ff */
[----:B------:R-:W-:-:S04]  /*5910*/  SEL R12, R12, R21, !P0 ;  /* 0x000000150c0c7207 */ /* 0x000fc80004000000 */
[----:B------:R-:W-:Y:S02]  /*5920*/  SHF.R.S32.HI R15, RZ, 0x1f, R18 ;  /* 0x0000001fff0f7819 */ /* 0x000fe40000011412 */
[----:B------:R-:W-:Y:S02]  /*5930*/  SHF.R.S32.HI R13, RZ, 0x1f, R12 ;  /* 0x0000001fff0d7819 */ /* 0x000fe4000001140c */
.L_x_64:
[----:B------:R-:W-:Y:S05]  /*5940*/  BSYNC.RECONVERGENT B0 ;  /* 0x0000000000007941 */ /* 0x000fea0003800200 */
.L_x_63:
[----:B------:R-:W2:Y:S01]  /*5950*/  SHFL.UP PT, R9, R18, 0x1, RZ ;  /* 0x0420000012097989 */ /* 0x000ea200000e00ff */
[C---:B------:R-:W-:Y:S02]  /*5960*/  ISETP.NE.AND P5, PT, R7.reuse, RZ, PT ;  /* 0x000000ff0700720c */ /* 0x040fe40003fa5270 */
[C---:B------:R-:W-:Y:S01]  /*5970*/  ISETP.GE.U32.AND P4, PT, R7.reuse, 0x2, PT ;  /* 0x000000020700780c */ /* 0x040fe20003f86070 */
[----:B-1----:R-:W1:Y:S01]  /*5980*/  SHFL.UP PT, R20, R15, 0x1, RZ ;  /* 0x042000000f147989 */ /* 0x002e6200000e00ff */
[C---:B------:R-:W-:Y:S02]  /*5990*/  ISETP.GE.U32.AND P1, PT, R7.reuse, 0x4, PT ;  /* 0x000000040700780c */ /* 0x040fe40003f26070 */
[C---:B------:R-:W-:Y:S02]  /*59a0*/  ISETP.GE.U32.AND P2, PT, R7.reuse, 0x8, PT ;  /* 0x000000080700780c */ /* 0x040fe40003f46070 */
[----:B------:R-:W-:Y:S02]  /*59b0*/  ISETP.GE.U32.AND P3, PT, R7, 0x10, PT ;  /* 0x000000100700780c */ /* 0x000fe40003f66070 */
[----:B--2---:R-:W-:-:S02]  /*59c0*/  SEL R9, R9, RZ, P5 ;  /* 0x000000ff09097207 */ /* 0x004fc40002800000 */
[----:B-1----:R-:W-:Y:S02]  /*59d0*/  SEL R20, R20, RZ, P5 ;  /* 0x000000ff14147207 */ /* 0x002fe40002800000 */
[----:B------:R-:W-:-:S05]  /*59e0*/  IADD3 R14, P0, PT, R9, R18, RZ ;  /* 0x00000012090e7210 */ /* 0x000fca0007f1e0ff */
[----:B------:R-:W-:Y:S01]  /*59f0*/  IMAD.X R9, R20, 0x1, R15, P0 ;  /* 0x0000000114097824 */ /* 0x000fe200000e060f */
[----:B------:R-:W1:Y:S04]  /*5a00*/  SHFL.UP PT, R17, R14, 0x2, RZ ;  /* 0x044000000e117989 */ /* 0x000e6800000e00ff */
[----:B------:R-:W2:Y:S01]  /*5a10*/  SHFL.UP PT, R19, R9, 0x2, RZ ;  /* 0x0440000009137989 */ /* 0x000ea200000e00ff */
[----:B-1----:R-:W-:-:S04]  /*5a20*/  SEL R17, R17, RZ, P4 ;  /* 0x000000ff11117207 */ /* 0x002fc80002000000 */
[----:B------:R-:W-:Y:S02]  /*5a30*/  IADD3 R17, P0, PT, R17, R14, RZ ;  /* 0x0000000e11117210 */ /* 0x000fe40007f1e0ff */
[----:B--2---:R-:W-:-:S05]  /*5a40*/  SEL R20, R19, RZ, P4 ;  /* 0x000000ff13147207 */ /* 0x004fca0002000000 */
[----:B------:R-:W-:Y:S02]  /*5a50*/  IMAD.X R19, R20, 0x1, R9, P0 ;  /* 0x0000000114137824 */ /* 0x000fe400000e0609 */
[----:B------:R-:W1:Y:S04]  /*5a60*/  SHFL.UP PT, R20, R17, 0x4, RZ ;  /* 0x0480000011147989 */ /* 0x000e6800000e00ff */
[----:B------:R-:W2:Y:S01]  /*5a70*/  SHFL.UP PT, R21, R19, 0x4, RZ ;  /* 0x0480000013157989 */ /* 0x000ea200000e00ff */
[----:B-1----:R-:W-:-:S04]  /*5a80*/  SEL R20, R20, RZ, P1 ;  /* 0x000000ff14147207 */ /* 0x002fc80000800000 */
[----:B------:R-:W-:Y:S02]  /*5a90*/  IADD3 R20, P0, PT, R20, R17, RZ ;  /* 0x0000001114147210 */ /* 0x000fe40007f1e0ff */
[----:B--2---:R-:W-:-:S03]  /*5aa0*/  SEL R14, R21, RZ, P1 ;  /* 0x000000ff150e7207 */ /* 0x004fc60000800000 */
[----:B------:R-:W1:Y:S02]  /*5ab0*/  SHFL.UP PT, R21, R20, 0x8, RZ ;  /* 0x0500000014157989 */ /* 0x000e6400000e00ff */
[----:B------:R-:W-:Y:S02]  /*5ac0*/  IMAD.X R9, R14, 0x1, R19, P0 ;  /* 0x000000010e097824 */ /* 0x000fe400000e0613 */
[----:B------:R-:W-:-:S03]  /*5ad0*/  IMAD.U32 R19, RZ, RZ, UR17 ;  /* 0x00000011ff137e24 */ /* 0x000fc6000f8e00ff */
        /* <DEDUP_REMOVED lines=10> */
[----:B------:R-:W-:Y:S01]  /*5b80*/  IMAD.X R20, R9, 0x1, R22, P0 ;  /* 0x0000000109147824 */ /* 0x000fe200000e0616 */
[----:B------:R-:W-:-:S04]  /*5b90*/  IADD3 R9, P0, PT, R17, UR41, RZ ;  /* 0x0000002911097c10 */ /* 0x000fc8000ff1e0ff */
[----:B------:R-:W-:Y:S02]  /*5ba0*/  IADD3.X R14, PT, PT, R20, UR40, RZ, P0, !PT ;  /* 0x00000028140e7c10 */ /* 0x000fe400087fe4ff */
[----:B------:R-:W-:-:S04]  /*5bb0*/  ISETP.LE.U32.AND P0, PT, R9, UR24, PT ;  /* 0x0000001809007c0c */ /* 0x000fc8000bf03070 */
[----:B------:R-:W-:-:S13]  /*5bc0*/  ISETP.GE.U32.AND.EX P0, PT, R19, R14, PT, P0 ;  /* 0x0000000e1300720c */ /* 0x000fda0003f06100 */
[----:B------:R-:W-:-:S04]  /*5bd0*/  VOTE.ANY R19, PT, !P0 ;  /* 0x0000000000137806 */ /* 0x000fc800040e0100 */
[----:B------:R-:W-:-:S13]  /*5be0*/  ISETP.NE.AND P0, PT, R19, RZ, PT ;  /* 0x000000ff1300720c */ /* 0x000fda0003f05270 */
[----:B------:R-:W-:Y:S05]  /*5bf0*/  @P0 BRA `(.L_x_65) ;  /* 0x00000008004c0947 */ /* 0x000fea0003800000 */
[----:B------:R-:W1:Y:S01]  /*5c00*/  LDC R15, c[0x0][0xbe0] ;  /* 0x0002f800ff0f7b82 */ /* 0x000e620000000800 */
[----:B------:R-:W2:Y:S01]  /*5c10*/  LDCU UR21, c[0x0][0xbe8] ;  /* 0x00017d00ff1577ac */ /* 0x000ea20008000800 */
[----:B------:R-:W3:Y:S01]  /*5c20*/  LDCU.64 UR10, c[0x0][0xba8] ;  /* 0x00017500ff0a77ac */ /* 0x000ee20008000a00 */
[----:B------:R-:W4:Y:S01]  /*5c30*/  LDCU.64 UR8, c[0x0][0xbb0] ;  /* 0x00017600ff0877ac */ /* 0x000f220008000a00 */
[----:B------:R-:W1:Y:S02]  /*5c40*/  LDCU.128 UR4, c[0x0][0xbc0] ;  /* 0x00017800ff0477ac */ /* 0x000e640008000c00 */
[----:B-1234-:R-:W-:-:S13]  /*5c50*/  ISETP.NE.AND P6, PT, R15, 0x1, PT ;  /* 0x000000010f00780c */ /* 0x01efda0003fc5270 */
.L_x_68:
[C---:B------:R-:W-:Y:S01]  /*5c60*/  VIADD R15, R23.reuse, 0x40 ;  /* 0x00000040170f7836 */ /* 0x040fe20000000000 */
[----:B-----5:R-:W-:Y:S01]  /*5c70*/  MOV R19, R5 ;  /* 0x0000000500137202 */ /* 0x020fe20000000f00 */
[----:B------:R-:W-:Y:S02]  /*5c80*/  VIADD R23, R23, 0x20 ;  /* 0x0000002017177836 */ /* 0x000fe40000000000 */
[----:B------:R-:W-:Y:S01]  /*5c90*/  IMAD.MOV.U32 R17, RZ, RZ, R6 ;  /* 0x000000ffff117224 */ /* 0x000fe200078e0006 */
[----:B------:R-:W-:-:S13]  /*5ca0*/  ISETP.GE.AND P0, PT, R15, UR21, PT ;  /* 0x000000150f007c0c */ /* 0x000fda000bf06270 */
[----:B------:R-:W1:Y:S01]  /*5cb0*/  @!P0 LDC.64 R20, c[0x0][0xbf0] ;  /* 0x0002fc00ff148b82 */ /* 0x000e620000000a00 */
[----:B------:R-:W2:Y:S01]  /*5cc0*/  SHFL.IDX PT, R14, R14, 0x1f, 0x1f ;  /* 0x03e01f000e0e7f89 */ /* 0x000ea200000e0000 */
[----:B------:R-:W-:Y:S01]  /*5cd0*/  BSSY.RECONVERGENT B0, `(.L_x_66) ;  /* 0x000005d000007945 */ /* 0x000fe20003800200 */
[----:B------:R-:W-:Y:S02]  /*5ce0*/  HFMA2 R15, -RZ, RZ, 0, 0 ;  /* 0x00000000ff0f7431 */ /* 0x000fe400000001ff */
[----:B------:R-:W3:Y:S01]  /*5cf0*/  SHFL.IDX PT, R9, R9, 0x1f, 0x1f ;  /* 0x03e01f0009097f89 */ /* 0x000ee200000e0000 */
[----:B-1----:R-:W-:-:S05]  /*5d00*/  @!P0 IMAD.WIDE R20, R23, 0xc, R20 ;  /* 0x0000000c17148825 */ /* 0x002fca00078e0214 */
[----:B------:R1:W5:Y:S04]  /*5d10*/  @!P0 LDG.E R5, desc[UR50][R20.64+0x180] ;  /* 0x0001803214058981 */ /* 0x000368000c1e1900 */
[----:B------:R1:W5:Y:S01]  /*5d20*/  @!P0 LDG.E R6, desc[UR50][R20.64+0x184] ;  /* 0x0001843214068981 */ /* 0x000362000c1e1900 */
[----:B------:R-:W-:Y:S02]  /*5d30*/  ISETP.GE.AND P0, PT, R23, UR21, PT ;  /* 0x0000001517007c0c */ /* 0x000fe4000bf06270 */
[----:B------:R-:W-:-:S11]  /*5d40*/  MOV R18, 0x7fffffff ;  /* 0x7fffffff00127802 */ /* 0x000fd60000000f00 */
[----:B--23--:R-:W-:Y:S05]  /*5d50*/  @P0 BRA `(.L_x_67) ;  /* 0x0000000400500947 */ /* 0x00cfea0003800000 */
[----:B------:R-:W-:-:S04]  /*5d60*/  IADD3 R13, P0, PT, R19, UR18, RZ ;  /* 0x00000012130d7c10 */ /* 0x000fc8000ff1e0ff */
[----:B------:R-:W-:Y:S02]  /*5d70*/  LEA.HI.X.SX32 R12, R19, UR15, 0x1, P0 ;  /* 0x0000000f130c7c11 */ /* 0x000fe400080f0eff */
[----:B------:R-:W-:-:S04]  /*5d80*/  IADD3 R19, P0, PT, R17, UR14, RZ ;  /* 0x0000000e11137c10 */ /* 0x000fc8000ff1e0ff */
[----:B------:R-:W-:Y:S02]  /*5d90*/  LEA.HI.X.SX32 R18, R17, UR13, 0x1, P0 ;  /* 0x0000000d11127c11 */ /* 0x000fe400080f0eff */
[----:B------:R-:W-:-:S05]  /*5da0*/  IADD3 R17, P0, PT, R13, UR9, RZ ;  /* 0x000000090d117c10 */ /* 0x000fca000ff1e0ff */
[----:B------:R-:W-:Y:S01]  /*5db0*/  IMAD.X R15, RZ, RZ, R12, P0 ;  /* 0x000000ffff0f7224 */ /* 0x000fe200000e060c */
[----:B-1----:R-:W-:Y:S01]  /*5dc0*/  IADD3 R21, P0, PT, R19, UR7, RZ ;  /* 0x0000000713157c10 */ /* 0x002fe2000ff1e0ff */
        /* <DEDUP_REMOVED lines=22> */
[----:B------:R-:W-:-:S02]  /*5f30*/  IABS R12, R4 ;  /* 0x00000004000c7213 */ /* 0x000fc40000000000 */
[----:B------:R-:W-:Y:S02]  /*5f40*/  SEL R22, R18, R21, !P0 ;  /* 0x0000001512167207 */ /* 0x000fe40004000000 */
[----:B------:R-:W-:Y:S01]  /*5f50*/  IABS R18, R4 ;  /* 0x0000000400127213 */ /* 0x000fe20000000000 */
[----:B------:R-:W-:Y:S01]  /*5f60*/  IMAD.MOV R12, RZ, RZ, -R12 ;  /* 0x000000ffff0c7224 */ /* 0x000fe200078e0a0c */
[----:B------:R-:W-:Y:S02]  /*5f70*/  SEL R19, R19, R20, !P0 ;  /* 0x0000001413137207 */ /* 0x000fe40004000000 */
[----:B------:R-:W1:Y:S01]  /*5f80*/  I2F.RP R17, R18 ;  /* 0x0000001200117306 */ /* 0x000e620000209400 */
[----:B------:R-:W-:Y:S02]  /*5f90*/  IADD3 R20, PT, PT, R4, -0x1, R13 ;  /* 0xffffffff04147810 */ /* 0x000fe40007ffe00d */
[----:B------:R-:W-:Y:S02]  /*5fa0*/  SHF.R.U64 R19, R19, UR6, R22 ;  /* 0x0000000613137c19 */ /* 0x000fe40008001216 */
[----:B------:R-:W-:-:S02]  /*5fb0*/  IABS R13, R20 ;  /* 0x00000014000d7213 */ /* 0x000fc40000000000 */
[----:B------:R-:W-:Y:S01]  /*5fc0*/  IADD3 R19, PT, PT, R0, -0x1, R19 ;  /* 0xffffffff00137810 */ /* 0x000fe20007ffe013 */
[----:B-1----:R-:W1:Y:S02]  /*5fd0*/  MUFU.RCP R24, R17 ;  /* 0x0000001100187308 */ /* 0x002e640000001000 */
[----:B-1----:R-:W-:Y:S01]  /*5fe0*/  VIADD R24, R24, 0xffffffe ;  /* 0x0ffffffe18187836 */ /* 0x002fe20000000000 */
[----:B------:R-:W-:-:S05]  /*5ff0*/  IABS R17, R0 ;  /* 0x0000000000117213 */ /* 0x000fca0000000000 */
[----:B------:R-:W1:Y:S08]  /*6000*/  F2I.FTZ.U32.TRUNC.NTZ R25, R24 ;  /* 0x0000001800197305 */ /* 0x000e70000021f000 */
[----:B------:R-:W2:Y:S01]  /*6010*/  I2F.RP R26, R17 ;  /* 0x00000011001a7306 */ /* 0x000ea20000209400 */
[----:B-1----:R-:W-:Y:S02]  /*6020*/  IMAD.MOV R15, RZ, RZ, -R25 ;  /* 0x000000ffff0f7224 */ /* 0x002fe400078e0a19 */
[----:B------:R-:W-:-:S02]  /*6030*/  IMAD.MOV.U32 R24, RZ, RZ, RZ ;  /* 0x000000ffff187224 */ /* 0x000fc400078e00ff */
[----:B------:R-:W-:-:S04]  /*6040*/  IMAD R15, R15, R18, RZ ;  /* 0x000000120f0f7224 */ /* 0x000fc800078e02ff */
[----:B------:R-:W-:Y:S02]  /*6050*/  IMAD.HI.U32 R15, R25, R15, R24 ;  /* 0x0000000f190f7227 */ /* 0x000fe400078e0018 */
[----:B--2---:R-:W1:Y:S04]  /*6060*/  MUFU.RCP R24, R26 ;  /* 0x0000001a00187308 */ /* 0x004e680000001000 */
[----:B------:R-:W-:-:S04]  /*6070*/  IMAD.HI.U32 R15, R15, R13, RZ ;  /* 0x0000000d0f0f7227 */ /* 0x000fc800078e00ff */
[----:B------:R-:W-:Y:S01]  /*6080*/  IMAD R21, R15, R12, R13 ;  /* 0x0000000c0f157224 */ /* 0x000fe200078e020d */
[----:B------:R-:W-:-:S04]  /*6090*/  IABS R13, R19 ;  /* 0x00000013000d7213 */ /* 0x000fc80000000000 */
[----:B------:R-:W-:Y:S01]  /*60a0*/  ISETP.GT.U32.AND P0, PT, R18, R21, PT ;  /* 0x000000151200720c */ /* 0x000fe20003f04070 */
[----:B-1----:R-:W-:-:S04]  /*60b0*/  VIADD R24, R24, 0xffffffe ;  /* 0x0ffffffe18187836 */ /* 0x002fc80000000000 */
[----:B------:R-:W1:Y:S08]  /*60c0*/  F2I.FTZ.U32.TRUNC.NTZ R25, R24 ;  /* 0x0000001800197305 */ /* 0x000e70000021f000 */
[----:B------:R-:W-:Y:S02]  /*60d0*/  @!P0 IMAD.IADD R21, R21, 0x1, -R18 ;  /* 0x0000000115158824 */ /* 0x000fe400078e0a12 */
[----:B-1----:R-:W-:-:S02]  /*60e0*/  IMAD.MOV R12, RZ, RZ, -R25 ;  /* 0x000000ffff0c7224 */ /* 0x002fc400078e0a19 */
        /* <DEDUP_REMOVED lines=21> */
[----:B------:R-:W-:-:S05]  /*6240*/  @!P0 LOP3.LUT R12, RZ, UR26, RZ, 0x33, !PT ;  /* 0x0000001aff0c8c12 */ /* 0x000fca000f8e33ff */
[----:B------:R-:W-:-:S05]  /*6250*/  IMAD.IADD R19, R19, 0x1, -R12 ;  /* 0x0000000113137824 */ /* 0x000fca00078e0a0c */
[CC--:B------:R-:W-:Y:S01]  /*6260*/  SEL R12, R19.reuse, R18.reuse, !P6 ;  /* 0x00000012130c7207 */ /* 0x0c0fe20007000000 */
[----:B------:R-:W-:-:S03]  /*6270*/  IMAD R18, R19, R18, RZ ;  /* 0x0000001213127224 */ /* 0x000fc600078e02ff */
[----:B------:R-:W-:Y:S02]  /*6280*/  SHF.R.S32.HI R13, RZ, 0x1f, R12 ;  /* 0x0000001fff0d7819 */ /* 0x000fe4000001140c */
[----:B------:R-:W-:Y:S02]  /*6290*/  SHF.R.S32.HI R15, RZ, 0x1f, R18 ;  /* 0x0000001fff0f7819 */ /* 0x000fe40000011412 */
.L_x_67:
[----:B------:R-:W-:Y:S05]  /*62a0*/  BSYNC.RECONVERGENT B0 ;  /* 0x0000000000007941 */ /* 0x000fea0003800200 */
.L_x_66:
[----:B------:R-:W2:Y:S01]  /*62b0*/  SHFL.UP PT, R19, R18, 0x1, RZ ;  /* 0x0420000012137989 */ /* 0x000ea200000e00ff */
[----:B------:R-:W-:Y:S02]  /*62c0*/  R2UR UR41, R9 ;  /* 0x00000000092972ca */ /* 0x000fe400000e0000 */
[----:B------:R-:W-:Y:S01]  /*62d0*/  R2UR UR40, R14 ;  /* 0x000000000e2872ca */ /* 0x000fe200000e0000 */
[----:B-1----:R-:W1:Y:S01]  /*62e0*/  SHFL.UP PT, R20, R15, 0x1, RZ ;  /* 0x042000000f147989 */ /* 0x002e6200000e00ff */
[----:B--2---:R-:W-:Y:S02]  /*62f0*/  SEL R19, R19, RZ, P5 ;  /* 0x000000ff13137207 */ /* 0x004fe40002800000 */
[----:B-1----:R-:W-:Y:S02]  /*6300*/  SEL R20, R20, RZ, P5 ;  /* 0x000000ff14147207 */ /* 0x002fe40002800000 */
        /* <DEDUP_REMOVED lines=26> */
[----:B------:R-:W-:Y:S01]  /*64b0*/  IADD3 R9, P0, PT, R17, UR41, RZ ;  /* 0x0000002911097c10 */ /* 0x000fe2000ff1e0ff */
[----:B------:R-:W-:-:S03]  /*64c0*/  IMAD.U32 R19, RZ, RZ, UR17 ;  /* 0x00000011ff137e24 */ /* 0x000fc6000f8e00ff */
[----:B------:R-:W-:Y:S02]  /*64d0*/  IADD3.X R14, PT, PT, R20, UR40, RZ, P0, !PT ;  /* 0x00000028140e7c10 */ /* 0x000fe400087fe4ff */
[----:B------:R-:W-:-:S04]  /*64e0*/  ISETP.LE.U32.AND P0, PT, R9, UR24, PT ;  /* 0x0000001809007c0c */ /* 0x000fc8000bf03070 */
[----:B------:R-:W-:-:S13]  /*64f0*/  ISETP.GE.U32.AND.EX P0, PT, R19, R14, PT, P0 ;  /* 0x0000000e1300720c */ /* 0x000fda0003f06100 */
[----:B------:R-:W-:-:S04]  /*6500*/  VOTE.ANY R19, PT, !P0 ;  /* 0x0000000000137806 */ /* 0x000fc800040e0100 */
[----:B------:R-:W-:-:S13]  /*6510*/  ISETP.NE.AND P0, PT, R19, RZ, PT ;  /* 0x000000ff1300720c */ /* 0x000fda0003f05270 */
[----:B------:R-:W-:Y:S05]  /*6520*/  @!P0 BRA `(.L_x_68) ;  /* 0xfffffff400cc8947 */ /* 0x000fea000383ffff */
.L_x_65:
        /* <DEDUP_REMOVED lines=9> */
[----:B------:R-:W-:-:S03]  /*65c0*/  IADD3 R22, P1, P0, R17, UR41, -R18 ;  /* 0x0000002911167c10 */ /* 0x000fc6000f83e812 */
[----:B------:R-:W-:Y:S01]  /*65d0*/  SHFL.IDX PT, R19, R15, R9, 0x1f ;  /* 0x00001f090f137589 */ /* 0x000fe200000e0000 */
[----:B------:R-:W-:-:S03]  /*65e0*/  IADD3.X R20, PT, PT, R20, UR40, ~R15, P1, P0 ;  /* 0x0000002814147c10 */ /* 0x000fc60008fe0c0f */
[----:B------:R-:W2:Y:S04]  /*65f0*/  SHFL.IDX PT, R22, R22, R9, 0x1f ;  /* 0x00001f0916167589 */ /* 0x000ea800000e0000 */
[----:B------:R-:W3:Y:S04]  /*6600*/  SHFL.IDX PT, R17, R20, R9, 0x1f ;  /* 0x00001f0914117589 */ /* 0x000ee800000e0000 */
[----:B------:R1:W4:Y:S04]  /*6610*/  SHFL.IDX PT, R18, R18, R9, 0x1f ;  /* 0x00001f0912127589 */ /* 0x00032800000e0000 */
[----:B------:R1:W1:Y:S04]  /*6620*/  SHFL.IDX PT, R13, R13, R9, 0x1f ;  /* 0x00001f090d0d7589 */ /* 0x00026800000e0000 */
[----:B------:R1:W1:Y:S01]  /*6630*/  SHFL.IDX PT, R12, R12, R9, 0x1f ;  /* 0x00001f090c0c7589 */ /* 0x00026200000e0000 */
[----:B--2---:R-:W-:-:S02]  /*6640*/  R2UR UR41, R22 ;  /* 0x00000000162972ca */ /* 0x004fc400000e0000 */
[----:B---3--:R-:W-:-:S15]  /*6650*/  R2UR UR40, R17 ;  /* 0x00000000112872ca */ /* 0x008fde00000e0000 */
.L_x_62:
[----:B------:R-:W2:Y:S01]  /*6660*/  LDCU UR4, c[0x0][0xbe8] ;  /* 0x00017d00ff0477ac */ /* 0x000ea20008000800 */
[----:B------:R-:W-:Y:S01]  /*6670*/  IMAD.MOV.U32 R17, RZ, RZ, -0x1 ;  /* 0xffffffffff117424 */ /* 0x000fe200078e00ff */
[----:B-1----:R-:W-:Y:S02]  /*6680*/  MOV R9, 0xffffffff ;  /* 0xffffffff00097802 */ /* 0x002fe40000000f00 */
[----:B--2---:R-:W-:-:S13]  /*6690*/  ISETP.GE.AND P0, PT, R14, UR4, PT ;  /* 0x000000040e007c0c */ /* 0x004fda000bf06270 */
[----:B------:R-:W-:Y:S05]  /*66a0*/  @P0 BRA `(.L_x_61) ;  /* 0x0000000000f00947 */ /* 0x000fea0003800000 */
[----:B------:R-:W1:Y:S01]  /*66b0*/  LDCU UR9, c[0x0][0xb98] ;  /* 0x00017300ff0977ac */ /* 0x000e620008000800 */
[----:B------:R-:W2:Y:S01]  /*66c0*/  LDCU UR7, c[0x0][0xb88] ;  /* 0x00017100ff0777ac */ /* 0x000ea20008000800 */
[----:B------:R-:W3:Y:S01]  /*66d0*/  LDCU UR5, c[0x0][0xbdc] ;  /* 0x00017b80ff0577ac */ /* 0x000ee20008000800 */
[----:B------:R-:W-:-:S04]  /*66e0*/  UIADD3 UR11, UP0, UPT, -UR41, UR24, URZ ;  /* 0x00000018290b7290 */ /* 0x000fc8000ff1e1ff */
[----:B------:R-:W-:-:S04]  /*66f0*/  UIADD3.X UR10, UPT, UPT, ~UR40, UR17, URZ, UP0, !UPT ;  /* 0x00000011280a7290 */ /* 0x000fc800087fe5ff */
[----:B-1----:R-:W-:Y:S01]  /*6700*/  USHF.R.U32.HI UR8, URZ, UR9, UR10 ;  /* 0x00000009ff087299 */ /* 0x002fe2000801160a */
[--C-:B--2---:R-:W-:Y:S01]  /*6710*/  SHF.R.U32.HI R3, RZ, UR7, R13.reuse ;  /* 0x00000007ff037c19 */ /* 0x104fe2000801160d */
[----:B------:R-:W-:Y:S01]  /*6720*/  USHF.R.U64 UR11, UR11, UR9, UR10 ;  /* 0x000000090b0b7299 */ /* 0x000fe2000800120a */
[----:B------:R-:W-:Y:S01]  /*6730*/  SHF.R.U64 R20, R12, UR7, R13 ;  /* 0x000000070c147c19 */ /* 0x000fe2000800120d */
[----:B------:R-:W-:Y:S02]  /*6740*/  USHF.R.U32.HI UR6, URZ, UR7, UR8 ;  /* 0x00000007ff067299 */ /* 0x000fe40008011608 */
[----:B------:R-:W-:Y:S02]  /*6750*/  USHF.R.U64 UR8, UR11, UR7, UR8 ;  /* 0x000000070b087299 */ /* 0x000fe40008001208 */
[----:B---3--:R-:W-:Y:S02]  /*6760*/  USHF.R.U32.HI UR4, URZ, UR5, UR6 ;  /* 0x00000005ff047299 */ /* 0x008fe40008011606 */
[----:B------:R-:W-:-:S04]  /*6770*/  USHF.R.U64 UR5, UR8, UR5, UR6 ;  /* 0x0000000508057299 */ /* 0x000fc80008001206 */
[----:B------:R-:W-:-:S04]  /*6780*/  LOP3.LUT R2, R3, UR4, RZ, 0xfc, !PT ;  /* 0x0000000403027c12 */ /* 0x000fc8000f8efcff */
[----:B------:R-:W-:-:S13]  /*6790*/  ISETP.NE.U32.AND P0, PT, R2, RZ, PT ;  /* 0x000000ff0200720c */ /* 0x000fda0003f05070 */
[----:B------:R-:W-:Y:S05]  /*67a0*/  @P0 BRA `(.L_x_69) ;  /* 0x0000000000540947 */ /* 0x000fea0003800000 */
[----:B------:R-:W1:Y:S01]  /*67b0*/  I2F.U32.RP R9, R20 ;  /* 0x0000001400097306 */ /* 0x000e620000209000 */
[----:B------:R-:W-:-:S07]  /*67c0*/  ISETP.NE.U32.AND P1, PT, R20, RZ, PT ;  /* 0x000000ff1400720c */ /* 0x000fce0003f25070 */
[----:B-1----:R-:W1:Y:S02]  /*67d0*/  MUFU.RCP R22, R9 ;  /* 0x0000000900167308 */ /* 0x002e640000001000 */
[----:B-1----:R-:W-:-:S06]  /*67e0*/  IADD3 R22, PT, PT, R22, 0xffffffe, RZ ;  /* 0x0ffffffe16167810 */ /* 0x002fcc0007ffe0ff */
[----:B------:R1:W2:Y:S02]  /*67f0*/  F2I.FTZ.U32.TRUNC.NTZ R23, R22 ;  /* 0x0000001600177305 */ /* 0x0002a4000021f000 */
[----:B-1----:R-:W-:Y:S02]  /*6800*/  HFMA2 R22, -RZ, RZ, 0, 0 ;  /* 0x00000000ff167431 */ /* 0x002fe400000001ff */
[----:B--2---:R-:W-:-:S04]  /*6810*/  IMAD.MOV R2, RZ, RZ, -R23 ;  /* 0x000000ffff027224 */ /* 0x004fc800078e0a17 */
[----:B------:R-:W-:-:S04]  /*6820*/  IMAD R2, R2, R20, RZ ;  /* 0x0000001402027224 */ /* 0x000fc800078e02ff */
[----:B------:R-:W-:-:S06]  /*6830*/  IMAD.HI.U32 R2, R23, R2, R22 ;  /* 0x0000000217027227 */ /* 0x000fcc00078e0016 */
[----:B------:R-:W-:-:S04]  /*6840*/  IMAD.HI.U32 R15, R2, UR5, RZ ;  /* 0x00000005020f7c27 */ /* 0x000fc8000f8e00ff */
[----:B------:R-:W-:-:S04]  /*6850*/  IMAD.MOV R3, RZ, RZ, -R15 ;  /* 0x000000ffff037224 */ /* 0x000fc800078e0a0f */
[----:B------:R-:W-:-:S05]  /*6860*/  IMAD R3, R20, R3, UR5 ;  /* 0x0000000514037e24 */ /* 0x000fca000f8e0203 */
[----:B------:R-:W-:-:S13]  /*6870*/  ISETP.GE.U32.AND P0, PT, R3, R20, PT ;  /* 0x000000140300720c */ /* 0x000fda0003f06070 */
[----:B------:R-:W-:Y:S01]  /*6880*/  @P0 IADD3 R3, PT, PT, R3, -R20, RZ ;  /* 0x8000001403030210 */ /* 0x000fe20007ffe0ff */
[----:B------:R-:W-:-:S03]  /*6890*/  @P0 VIADD R15, R15, 0x1 ;  /* 0x000000010f0f0836 */ /* 0x000fc60000000000 */
[----:B------:R-:W-:-:S13]  /*68a0*/  ISETP.GE.U32.AND P2, PT, R3, R20, PT ;  /* 0x000000140300720c */ /* 0x000fda0003f46070 */
[----:B------:R-:W-:Y:S02]  /*68b0*/  @P2 IADD3 R15, PT, PT, R15, 0x1, RZ ;  /* 0x000000010f0f2810 */ /* 0x000fe40007ffe0ff */
[----:B------:R-:W-:-:S04]  /*68c0*/  @!P1 LOP3.LUT R15, RZ, R20, RZ, 0x33, !PT ;  /* 0x00000014ff0f9212 */ /* 0x000fc800078e33ff */
[----:B------:R-:W-:-:S05]  /*68d0*/  IADD3 R11, PT, PT, -R15, RZ, RZ ;  /* 0x000000ff0f0b7210 */ /* 0x000fca0007ffe1ff */
[----:B------:R-:W-:Y:S01]  /*68e0*/  IMAD R11, R20, R11, UR5 ;  /* 0x00000005140b7e24 */ /* 0x000fe2000f8e020b */
[----:B------:R-:W-:Y:S06]  /*68f0*/  BRA `(.L_x_70) ;  /* 0x0000000000187947 */ /* 0x000fec0003800000 */
.L_x_69:
[----:B------:R-:W-:Y:S01]  /*6900*/  IMAD.U32 R17, RZ, RZ, UR5 ;  /* 0x00000005ff117e24 */ /* 0x000fe2000f8e00ff */
[----:B------:R-:W-:Y:S02]  /*6910*/  MOV R15, UR4 ;  /* 0x00000004000f7c02 */ /* 0x000fe40008000f00 */
[----:B------:R-:W-:Y:S02]  /*6920*/  MOV R2, 0x6940 ;  /* 0x0000694000027802 */ /* 0x000fe40000000f00 */
[----:B----45:R-:W-:Y:S05]  /*6930*/  CALL.REL.NOINC `(.L_x_71) ;  /* 0x000000e400887944 */ /* 0x030fea0003c00000 */
[----:B------:R-:W-:-:S05]  /*6940*/  IADD3 R11, PT, PT, -R15, RZ, RZ ;  /* 0x000000ff0f0b7210 */ /* 0x000fca0007ffe1ff */
[----:B------:R-:W-:-:S07]  /*6950*/  IMAD R11, R20, R11, UR5 ;  /* 0x00000005140b7e24 */ /* 0x000fce000f8e020b */
.L_x_70:
[----:B------:R-:W1:Y:S01]  /*6960*/  LDC R20, c[0x0][0xbdc] ;  /* 0x0002f700ff147b82 */ /* 0x000e620000000800 */
[----:B------:R-:W-:Y:S01]  /*6970*/  ULOP3.LUT UR8, UR8, UR12, URZ, 0xc0, !UPT ;  /* 0x0000000c08087292 */ /* 0x000fe2000f8ec0ff */
[----:B------:R-:W-:Y:S01]  /*6980*/  PLOP3.LUT P1, PT, PT, PT, PT, 0x8, 0x80 ;  /* 0x000000000080781c */ /* 0x000fe20003f2e170 */
[----:B------:R-:W-:-:S05]  /*6990*/  ULOP3.LUT UR11, UR19, UR11, URZ, 0xc0, !UPT ;  /* 0x0000000b130b7292 */ /* 0x000fca000f8ec0ff */
[----:B------:R-:W2:Y:S08]  /*69a0*/  LDC R2, c[0x0][0xb80] ;  /* 0x0002e000ff027b82 */ /* 0x000eb00000000800 */
[----:B------:R-:W3:Y:S08]  /*69b0*/  LDC R3, c[0x0][0xb90] ;  /* 0x0002e400ff037b82 */ /* 0x000ef00000000800 */
[----:B------:R-:W4:Y:S01]  /*69c0*/  LDC R9, c[0x0][0xbe0] ;  /* 0x0002f800ff097b82 */ /* 0x000f220000000800 */
[----:B-1----:R-:W-:-:S05]  /*69d0*/  SHF.L.U32 R15, R15, R20, RZ ;  /* 0x000000140f0f7219 */ /* 0x002fca00000006ff */
[----:B------:R-:W-:Y:S02]  /*69e0*/  VIADD R20, R15, UR8 ;  /* 0x000000080f147c36 */ /* 0x000fe40008000000 */
[----:B--2---:R-:W-:Y:S02]  /*69f0*/  IMAD R11, R11, R2, UR11 ;  /* 0x0000000b0b0b7e24 */ /* 0x004fe4000f8e0202 */
[----:B---3--:R-:W-:Y:S02]  /*6a00*/  IMAD R20, R20, R3, UR32 ;  /* 0x0000002014147e24 */ /* 0x008fe4000f8e0203 */
[----:B------:R-:W-:Y:S01]  /*6a10*/  IMAD.MOV.U32 R3, RZ, RZ, 0x1 ;  /* 0x00000001ff037424 */ /* 0x000fe200078e00ff */
[----:B----4-:R-:W-:Y:S01]  /*6a20*/  ISETP.NE.AND P0, PT, R9, 0x1, PT ;  /* 0x000000010900780c */ /* 0x010fe20003f05270 */
[----:B------:R-:W-:-:S03]  /*6a30*/  IMAD.MOV.U32 R9, RZ, RZ, R14 ;  /* 0x000000ffff097224 */ /* 0x000fc600078e000e */
[----:B------:R-:W-:Y:S02]  /*6a40*/  SEL R2, R20, R11, !P0 ;  /* 0x0000000b14027207 */ /* 0x000fe40004000000 */
[----:B------:R-:W-:Y:S02]  /*6a50*/  SEL R17, R11, R20, !P0 ;  /* 0x000000140b117207 */ /* 0x000fe40004000000 */
[----:B------:R-:W-:Y:S02]  /*6a60*/  P2R R11, PR, RZ, 0x2 ;  /* 0x00000002ff0b7803 */ /* 0x000fe40000000000 */
.L_x_61:
[----:B------:R-:W-:-:S09]  /*6a70*/  UISETP.NE.AND UP0, UPT, UR37, 0x1, UPT ;  /* 0x000000012500788c */ /* 0x000fd2000bf05270 */
[----:B------:R-:W-:Y:S05]  /*6a80*/  BRA.U !UP0, `(.L_x_72) ;  /* 0x0000000108047547 */ /* 0x000fea000b800000 */
[----:B------:R-:W-:Y:S05]  /*6a90*/  BPT.TRAP 0x1 ;  /* 0x000000040000795c */ /* 0x000fea0000300000 */
.L_x_72:
[----:B------:R-:W1:Y:S01]  /*6aa0*/  S2UR UR4, SR_CgaCtaId ;  /* 0x00000000000479c3 */ /* 0x000e620000008800 */
[----:B------:R-:W-:Y:S01]  /*6ab0*/  UMOV UR5, 0x400 ;  /* 0x0000040000057882 */ /* 0x000fe20000000000 */
[----:B------:R-:W-:Y:S01]  /*6ac0*/  SHF.L.U32 R15, R8, 0x1f, RZ ;  /* 0x0000001f080f7819 */ /* 0x000fe200000006ff */
[----:B------:R-:W-:Y:S01]  /*6ad0*/  VIADD R20, R10, 0x1 ;  /* 0x000000010a147836 */ /* 0x000fe20000000000 */
[----:B------:R-:W-:Y:S01]  /*6ae0*/  ISETP.NE.AND P1, PT, R16, R9, PT ;  /* 0x000000091000720c */ /* 0x000fe20003f25270 */
[----:B-1----:R-:W-:-:S04]  /*6af0*/  ULEA UR4, UR4, UR5, 0x18 ;  /* 0x0000000504047291 */ /* 0x002fc8000f8ec0ff */
[----:B------:R-:W-:-:S09]  /*6b00*/  ULEA UR4, UR20, UR4, 0x3 ;  /* 0x0000000414047291 */ /* 0x000fd2000f8e18ff */
[----:B------:R-:W1:Y:S02]  /*6b10*/  SYNCS.PHASECHK.TRANS64.TRYWAIT P0, [UR4+0x120], R15 ;  /* 0x0001200fff0075a7 */ /* 0x000e640008001104 */
[----:B-1----:R-:W-:Y:S05]  /*6b20*/  @!P0 BRA `(.L_x_73) ;  /* 0x000000d4002c8947 */ /* 0x002fea0003800000 */
.L_x_262:
[----:B------:R-:W-:Y:S01]  /*6b30*/  ELECT P0, URZ, PT ;  /* 0x0000000000ff782f */ /* 0x000fe20003800000 */
[----:B------:R-:W-:Y:S01]  /*6b40*/  @!P1 IMAD.MOV R20, RZ, RZ, R10 ;  /* 0x000000ffff149224 */ /* 0x000fe200078e020a */
[----:B------:R-:W-:Y:S01]  /*6b50*/  BSSY.RECONVERGENT B0, `(.L_x_74) ;  /* 0x0000017000007945 */ /* 0x000fe20003800200 */
[----:B------:R-:W-:-:S03]  /*6b60*/  ISETP.NE.AND P2, PT, R11, RZ, PT ;  /* 0x000000ff0b00720c */ /* 0x000fc60003f45270 */
[----:B------:R-:W-:-:S07]  /*6b70*/  PRMT R10, R20, 0x7610, R10 ;  /* 0x00007610140a7816 */ /* 0x000fce000000000a */
[----:B------:R-:W-:Y:S05]  /*6b80*/  @!P0 BRA `(.L_x_75) ;  /* 0x00000000004c8947 */ /* 0x000fea0003800000 */
[----:B------:R-:W-:Y:S01]  /*6b90*/  PLOP3.LUT P0, PT, P1, P2, PT, 0x20, 0x2 ;  /* 0x000000000002781c */ /* 0x000fe20000f04470 */
[----:B------:R-:W-:Y:S01]  /*6ba0*/  UIMAD UR5, UR20, 0x14, UR36 ;  /* 0x00000014140578a4 */ /* 0x000fe2000f8e0224 */
[----:B------:R-:W-:Y:S02]  /*6bb0*/  SEL R11, R10, RZ, !P2 ;  /* 0x000000ff0a0b7207 */ /* 0x000fe40005000000 */
[----:B-1----:R-:W-:-:S04]  /*6bc0*/  SEL R16, RZ, 0x1, !P0 ;  /* 0x00000001ff107807 */ /* 0x002fc80004000000 */
[----:B------:R-:W-:Y:S02]  /*6bd0*/  PRMT R11, R16, 0x5410, R11 ;  /* 0x00005410100b7816 */ /* 0x000fe4000000000b */
[----:B------:R1:W-:Y:S04]  /*6be0*/  STS [UR5], R2 ;  /* 0x00000002ff007988 */ /* 0x0003e80008000805 */
[----:B------:R1:W-:Y:S04]  /*6bf0*/  STS [UR5+0x4], R17 ;  /* 0x00000411ff007988 */ /* 0x0003e80008000805 */
[----:B------:R1:W-:Y:S04]  /*6c00*/  STS [UR5+0xc], R3 ;  /* 0x00000c03ff007988 */ /* 0x0003e80008000805 */
[----:B------:R1:W-:Y:S04]  /*6c10*/  STS [UR5+0x10], R11 ;  /* 0x0000100bff007988 */ /* 0x0003e80008000805 */
[----:B------:R1:W-:Y:S01]  /*6c20*/  STS [UR5+0x8], R9 ;  /* 0x00000809ff007988 */ /* 0x0003e20008000805 */
[----:B------:R-:W-:Y:S01]  /*6c30*/  @!PT LDS RZ, [RZ] ;  /* 0x00000000fffff984 */ /* 0x000fe20000000800 */
[----:B------:R-:W-:Y:S01]  /*6c40*/  @!PT LDS RZ, [RZ] ;  /* 0x00000000fffff984 */ /* 0x000fe20000000800 */
[----:B------:R-:W-:Y:S01]  /*6c50*/  @!PT LDS RZ, [RZ] ;  /* 0x00000000fffff984 */ /* 0x000fe20000000800 */
[----:B------:R-:W-:Y:S01]  /*6c60*/  @!PT LDS RZ, [RZ] ;  /* 0x00000000fffff984 */ /* 0x000fe20000000800 */
[----:B------:R2:W-:Y:S06]  /*6c70*/  MEMBAR.ALL.CTA ;  /* 0x0000000000007992 */ /* 0x0005ec0000008000 */
[----:B--2---:R-:W2:Y:S01]  /*6c80*/  FENCE.VIEW.ASYNC.S ;  /* 0x00000000000073c6 */ /* 0x004ea20000000000 */
[----:B------:R-:W-:Y:S05]  /*6c90*/  BRA.U !UP0, `(.L_x_76) ;  /* 0x0000000108047547 */ /* 0x000fea000b800000 */
[----:B------:R-:W-:Y:S05]  /*6ca0*/  BPT.TRAP 0x1 ;  /* 0x000000040000795c */ /* 0x000fea0000300000 */
.L_x_76:
[----:B--2---:R-:W-:Y:S01]  /*6cb0*/  SYNCS.ARRIVE.TRANS64.A1T0 RZ, [UR4+0xe0], RZ ;  /* 0x0000e0ffffff79a7 */ /* 0x004fe20008100004 */
.L_x_75:
[----:B------:R-:W-:Y:S05]  /*6cc0*/  BSYNC.RECONVERGENT B0 ;  /* 0x0000000000007941 */ /* 0x000fea0003800200 */
.L_x_74:
[----:B------:R-:W-:Y:S01]  /*6cd0*/  UIADD3 UR20, UPT, UPT, UR20, 0x1, URZ ;  /* 0x0000000114147890 */ /* 0x000fe2000fffe0ff */
[----:B-1----:R-:W-:-:S03]  /*6ce0*/  MOV R16, R9 ;  /* 0x0000000900107202 */ /* 0x002fc60000000f00 */
[----:B------:R-:W-:-:S04]  /*6cf0*/  UISETP.NE.AND UP0, UPT, UR20, 0x8, UPT ;  /* 0x000000081400788c */ /* 0x000fc8000bf05270 */
[----:B------:R-:W-:Y:S02]  /*6d00*/  USEL UR4, URZ, 0x1, UP0 ;  /* 0x00000001ff047887 */ /* 0x000fe40008000000 */
[----:B------:R-:W-:-:S04]  /*6d10*/  USEL UR20, UR20, URZ, UP0 ;  /* 0x000000ff14147287 */ /* 0x000fc80008000000 */
[----:B------:R-:W-:Y:S01]  /*6d20*/  LOP3.LUT R8, R8, UR4, RZ, 0x3c, !PT ;  /* 0x0000000408087c12 */ /* 0x000fe2000f8e3cff */
[----:B------:R-:W-:Y:S07]  /*6d30*/  @!P2 BRA `(.L_x_77) ;  /* 0xffffffe4000ca947 */ /* 0x000fee000383ffff */
[----:B------:R-:W-:Y:S01]  /*6d40*/  HFMA2 R10, -RZ, RZ, 0, 0 ;  /* 0x00000000ff0a7431 */ /* 0x000fe200000001ff */
[----:B------:R-:W-:Y:S02]  /*6d50*/  PRMT R11, RZ, 0x7610, R11 ;  /* 0x00007610ff0b7816 */ /* 0x000fe4000000000b */
.L_x_93:
[----:B-1----:R-:W1:Y:S01]  /*6d60*/  LDC.64 R2, c[0x0][0xbd0] ;  /* 0x0002f400ff027b82 */ /* 0x002e620000000a00 */
[----:B------:R-:W-:Y:S01]  /*6d70*/  UIADD3 UR24, UP0, UPT, UR24, UR30, URZ ;  /* 0x0000001e18187290 */ /* 0x000fe2000ff1e0ff */
[----:B------:R-:W-:Y:S01]  /*6d80*/  ISETP.NE.AND P1, PT, RZ, UR16, PT ;  /* 0x00000010ff007c0c */ /* 0x000fe2000bf25270 */
[----:B------:R-:W-:Y:S01]  /*6d90*/  IMAD.MOV.U32 R23, RZ, RZ, RZ ;  /* 0x000000ffff177224 */ /* 0x000fe200078e00ff */
[----:B------:R-:W-:Y:S01]  /*6da0*/  PLOP3.LUT P2, PT, PT, PT, PT, 0x80, 0x8 ;  /* 0x000000000008781c */ /* 0x000fe20003f4f070 */
[----:B------:R-:W-:Y:S01]  /*6db0*/  UIADD3.X UR17, UPT, UPT, UR17, UR25, URZ, UP0, !UPT ;  /* 0x0000001911117290 */ /* 0x000fe200087fe4ff */
[----:B------:R-:W-:Y:S02]  /*6dc0*/  IMAD.MOV.U32 R22, RZ, RZ, -0x1 ;  /* 0xffffffffff167424 */ /* 0x000fe400078e00ff */
[----:B------:R-:W-:Y:S01]  /*6dd0*/  P2R R24, PR, RZ, 0x4 ;  /* 0x00000004ff187803 */ /* 0x000fe20000000000 */
[----:B------:R-:W-:Y:S01]  /*6de0*/  IMAD.MOV.U32 R16, RZ, RZ, -0x1 ;  /* 0xffffffffff107424 */ /* 0x000fe200078e00ff */
[----:B-1----:R-:W-:Y:S01]  /*6df0*/  ISETP.LE.U32.AND P0, PT, R2, UR24, PT ;  /* 0x0000001802007c0c */ /* 0x002fe2000bf03070 */
[----:B------:R-:W-:-:S05]  /*6e00*/  IMAD.U32 R2, RZ, RZ, UR17 ;  /* 0x00000011ff027e24 */ /* 0x000fca000f8e00ff */
[----:B------:R-:W-:Y:S01]  /*6e10*/  ISETP.GE.U32.AND.EX P0, PT, R2, R3, PT, P0 ;  /* 0x000000030200720c */ /* 0x000fe20003f06100 */
[----:B------:R-:W-:-:S12]  /*6e20*/  IMAD.MOV.U32 R3, RZ, RZ, -0x1 ;  /* 0xffffffffff037424 */ /* 0x000fd800078e00ff */
[----:B------:R-:W-:Y:S05]  /*6e30*/  @P0 BRA P1, `(.L_x_78) ;  /* 0x0000001800080947 */ /* 0x000fea0000800000 */
[----:B----4-:R-:W-:Y:S01]  /*6e40*/  IADD3 R3, P1, PT, R18, UR41, RZ ;  /* 0x0000002912037c10 */ /* 0x010fe2000ff3e0ff */
[----:B------:R-:W-:-:S03]  /*6e50*/  IMAD.U32 R2, RZ, RZ, UR17 ;  /* 0x00000011ff027e24 */ /* 0x000fc6000f8e00ff */
[----:B------:R-:W-:Y:S02]  /*6e60*/  ISETP.LE.U32.AND P0, PT, R3, UR24, PT ;  /* 0x0000001803007c0c */ /* 0x000fe4000bf03070 */
[----:B------:R-:W-:-:S04]  /*6e70*/  IADD3.X R3, PT, PT, R19, UR40, RZ, P1, !PT ;  /* 0x0000002813037c10 */ /* 0x000fc80008ffe4ff */
[----:B------:R-:W-:-:S13]  /*6e80*/  ISETP.GE.U32.AND.EX P0, PT, R2, R3, PT, P0 ;  /* 0x000000030200720c */ /* 0x000fda0003f06100 */
[----:B------:R-:W-:Y:S05]  /*6e90*/  @!P0 BRA `(.L_x_79) ;  /* 0x0000001000e88947 */ /* 0x000fea0003800000 */
[----:B------:R-:W1:Y:S01]  /*6ea0*/  LDCU UR21, c[0x0][0xbe8] ;  /* 0x00017d00ff1577ac */ /* 0x000e620008000800 */
[----:B------:R-:W-:Y:S01]  /*6eb0*/  IMAD.IADD R21, R7, 0x1, R14 ;  /* 0x0000000107157824 */ /* 0x000fe200078e020e */
[----:B-----5:R-:W-:Y:S01]  /*6ec0*/  MOV R16, R5 ;  /* 0x0000000500107202 */ /* 0x020fe20000000f00 */
        /* <DEDUP_REMOVED lines=13> */
[----:B------:R-:W2:Y:S01]  /*6fa0*/  LDCU.64 UR8, c[0x0][0xbb0] ;  /* 0x00017600ff0877ac */ /* 0x000ea20008000a00 */
[----:B-1----:R-:W-:Y:S02]  /*6fb0*/  IABS R3, R0 ;  /* 0x0000000000037213 */ /* 0x002fe40000000000 */
[----:B------:R-:W1:Y:S01]  /*6fc0*/  I2F.RP R26, R12 ;  /* 0x0000000c001a7306 */ /* 0x000e620000209400 */
[----:B------:R-:W3:Y:S01]  /*6fd0*/  LDCU.128 UR4, c[0x0][0xbc0] ;  /* 0x00017800ff0477ac */ /* 0x000ee20008000c00 */
[C---:B------:R-:W-:Y:S02]  /*6fe0*/  IADD3 R14, P0, PT, R16.reuse, UR18, RZ ;  /* 0x00000012100e7c10 */ /* 0x040fe4000ff1e0ff */
[----:B------:R-:W-:Y:S01]  /*6ff0*/  IADD3 R18, P2, PT, R15, UR14, RZ ;  /* 0x0000000e0f127c10 */ /* 0x000fe2000ff5e0ff */
[----:B------:R-:W4:Y:S01]  /*7000*/  LDCU.64 UR10, c[0x0][0xba8] ;  /* 0x00017500ff0a77ac */ /* 0x000f220008000a00 */
[----:B------:R-:W-:-:S02]  /*7010*/  LEA.HI.X.SX32 R13, R16, UR15, 0x1, P0 ;  /* 0x0000000f100d7c11 */ /* 0x000fc400080f0eff */
[----:B------:R-:W4:Y:S01]  /*7020*/  I2F.RP R2, R3 ;  /* 0x0000000300027306 */ /* 0x000f220000209400 */
[----:B------:R-:W-:Y:S02]  /*7030*/  LEA.HI.X.SX32 R17, R15, UR13, 0x1, P2 ;  /* 0x0000000d0f117c11 */ /* 0x000fe400090f0eff */
[----:B--2---:R-:W-:-:S05]  /*7040*/  IADD3 R16, P0, PT, R14, UR9, RZ ;  /* 0x000000090e107c10 */ /* 0x004fca000ff1e0ff */
[----:B-1----:R-:W1:Y:S01]  /*7050*/  MUFU.RCP R26, R26 ;  /* 0x0000001a001a7308 */ /* 0x002e620000001000 */
[----:B---3--:R-:W-:Y:S01]  /*7060*/  IADD3 R20, P1, PT, R18, UR7, RZ ;  /* 0x0000000712147c10 */ /* 0x008fe2000ff3e0ff */
[----:B------:R-:W-:Y:S02]  /*7070*/  IMAD.X R15, RZ, RZ, R13, P0 ;  /* 0x000000ffff0f7224 */ /* 0x000fe400000e060d */
[----:B----4-:R-:W-:-:S04]  /*7080*/  IMAD.WIDE.U32 R36, R16, UR10, RZ ;  /* 0x0000000a10247c25 */ /* 0x010fc8000f8e00ff */
[----:B------:R-:W2:Y:S01]  /*7090*/  MUFU.RCP R2, R2 ;  /* 0x0000000200027308 */ /* 0x000ea20000001000 */
[----:B------:R-:W-:Y:S02]  /*70a0*/  IMAD.X R19, RZ, RZ, R17, P1 ;  /* 0x000000ffff137224 */ /* 0x000fe400008e0611 */
[----:B------:R-:W-:-:S04]  /*70b0*/  IMAD.WIDE.U32 R30, R15, UR10, RZ ;  /* 0x0000000a0f1e7c25 */ /* 0x000fc8000f8e00ff */
[----:B------:R-:W-:-:S04]  /*70c0*/  IMAD.WIDE.U32 R28, R19, UR4, RZ ;  /* 0x00000004131c7c25 */ /* 0x000fc8000f8e00ff */
[----:B------:R-:W-:-:S04]  /*70d0*/  IMAD.WIDE.U32 R30, P1, R16, UR11, R30 ;  /* 0x0000000b101e7c25 */ /* 0x000fc8000f82001e */
[----:B-1----:R-:W-:Y:S02]  /*70e0*/  VIADD R26, R26, 0xffffffe ;  /* 0x0ffffffe1a1a7836 */ /* 0x002fe40000000000 */
[C---:B------:R-:W-:Y:S02]  /*70f0*/  IMAD.WIDE.U32 R28, P0, R20.reuse, UR5, R28 ;  /* 0x00000005141c7c25 */ /* 0x040fe4000f80001c */
[----:B------:R-:W1:Y:S02]  /*7100*/  F2I.FTZ.U32.TRUNC.NTZ R27, R26 ;  /* 0x0000001a001b7305 */ /* 0x000e64000021f000 */
[----:B------:R-:W-:-:S04]  /*7110*/  IMAD.WIDE.U32 R38, R20, UR4, RZ ;  /* 0x0000000414267c25 */ /* 0x000fc8000f8e00ff */
[----:B------:R-:W-:Y:S01]  /*7120*/  IMAD.X R35, RZ, RZ, RZ, P1 ;  /* 0x000000ffff237224 */ /* 0x000fe200008e06ff */
[----:B------:R-:W-:Y:S01]  /*7130*/  IADD3 RZ, P1, PT, R37, R30, RZ ;  /* 0x0000001e25ff7210 */ /* 0x000fe20007f3e0ff */
[----:B--2---:R-:W-:Y:S01]  /*7140*/  VIADD R2, R2, 0xffffffe ;  /* 0x0ffffffe02027836 */ /* 0x004fe20000000000 */
[----:B------:R-:W-:Y:S01]  /*7150*/  IADD3 RZ, P2, PT, R39, R28, RZ ;  /* 0x0000001c27ff7210 */ /* 0x000fe20007f5e0ff */
[----:B------:R-:W-:Y:S02]  /*7160*/  IMAD.MOV.U32 R34, RZ, RZ, R31 ;  /* 0x000000ffff227224 */ /* 0x000fe400078e001f */
[----:B------:R-:W-:Y:S01]  /*7170*/  IMAD.X R33, RZ, RZ, RZ, P0 ;  /* 0x000000ffff217224 */ /* 0x000fe200000e06ff */
[----:B------:R-:W-:Y:S01]  /*7180*/  ISETP.NE.U32.AND P0, PT, RZ, UR10, PT ;  /* 0x0000000aff007c0c */ /* 0x000fe2000bf05070 */
[----:B------:R-:W-:Y:S02]  /*7190*/  IMAD.MOV.U32 R32, RZ, RZ, R29 ;  /* 0x000000ffff207224 */ /* 0x000fe400078e001d */
[----:B------:R-:W2:Y:S01]  /*71a0*/  F2I.FTZ.U32.TRUNC.NTZ R29, R2 ;  /* 0x00000002001d7305 */ /* 0x000ea2000021f000 */
[----:B------:R-:W-:Y:S01]  /*71b0*/  IMAD.WIDE.U32.X R34, R15, UR11, R34, P1 ;  /* 0x0000000b0f227c25 */ /* 0x000fe200088e0422 */
[----:B------:R-:W-:-:S02]  /*71c0*/  ISETP.NE.U32.AND P1, PT, RZ, UR4, PT ;  /* 0x00000004ff007c0c */ /* 0x000fc4000bf25070 */
[----:B------:R-:W-:Y:S01]  /*71d0*/  ISETP.NE.AND.EX P0, PT, RZ, UR11, PT, P0 ;  /* 0x0000000bff007c0c */ /* 0x000fe2000bf05300 */
[----:B------:R-:W-:Y:S01]  /*71e0*/  IMAD.WIDE.U32.X R32, R19, UR5, R32, P2 ;  /* 0x0000000513207c25 */ /* 0x000fe200090e0420 */
[----:B------:R-:W-:Y:S02]  /*71f0*/  ISETP.NE.AND.EX P1, PT, RZ, UR5, PT, P1 ;  /* 0x00000005ff007c0c */ /* 0x000fe4000bf25310 */
[----:B------:R-:W-:Y:S01]  /*7200*/  SEL R14, R14, R34, !P0 ;  /* 0x000000220e0e7207 */ /* 0x000fe20004000000 */
[----:B-1----:R-:W-:Y:S01]  /*7210*/  IMAD.MOV R16, RZ, RZ, -R27 ;  /* 0x000000ffff107224 */ /* 0x002fe200078e0a1b */
[----:B------:R-:W-:Y:S01]  /*7220*/  SEL R13, R13, R35, !P0 ;  /* 0x000000230d0d7207 */ /* 0x000fe20004000000 */
[----:B------:R-:W-:Y:S01]  /*7230*/  IMAD.MOV.U32 R26, RZ, RZ, RZ ;  /* 0x000000ffff1a7224 */ /* 0x000fe200078e00ff */
[----:B------:R-:W-:Y:S01]  /*7240*/  SEL R18, R18, R32, !P1 ;  /* 0x0000002012127207 */ /* 0x000fe20004800000 */
[----:B------:R-:W-:Y:S01]  /*7250*/  IMAD R15, R16, R12, RZ ;  /* 0x0000000c100f7224 */ /* 0x000fe200078e02ff */
[----:B------:R-:W-:Y:S01]  /*7260*/  SEL R17, R17, R33, !P1 ;  /* 0x0000002111117207 */ /* 0x000fe20004800000 */
[----:B--2---:R-:W-:Y:S01]  /*7270*/  IMAD.MOV R20, RZ, RZ, -R29 ;  /* 0x000000ffff147224 */ /* 0x004fe200078e0a1d */
[----:B------:R-:W-:Y:S01]  /*7280*/  SHF.R.U64 R13, R14, UR8, R13 ;  /* 0x000000080e0d7c19 */ /* 0x000fe2000800120d */
[----:B------:R-:W-:Y:S01]  /*7290*/  IMAD.HI.U32 R15, R27, R15, R26 ;  /* 0x0000000f1b0f7227 */ /* 0x000fe200078e001a */
[----:B------:R-:W-:-:S02]  /*72a0*/  SHF.R.U64 R17, R18, UR6, R17 ;  /* 0x0000000612117c19 */ /* 0x000fc40008001211 */
[----:B------:R-:W-:Y:S01]  /*72b0*/  IADD3 R19, PT, PT, R4, -0x1, R13 ;  /* 0xffffffff04137810 */ /* 0x000fe20007ffe00d */
[----:B------:R-:W-:Y:S01]  /*72c0*/  IMAD.MOV.U32 R28, RZ, RZ, RZ ;  /* 0x000000ffff1c7224 */ /* 0x000fe200078e00ff */
[----:B------:R-:W-:Y:S01]  /*72d0*/  IADD3 R18, PT, PT, R0, -0x1, R17 ;  /* 0xffffffff00127810 */ /* 0x000fe20007ffe011 */
[----:B------:R-:W-:Y:S01]  /*72e0*/  IMAD R17, R20, R3, RZ ;  /* 0x0000000314117224 */ /* 0x000fe200078e02ff */
[----:B------:R-:W-:Y:S02]  /*72f0*/  IABS R14, R4 ;  /* 0x00000004000e7213 */ /* 0x000fe40000000000 */
[----:B------:R-:W-:Y:S01]  /*7300*/  IABS R16, R19 ;  /* 0x0000001300107213 */ /* 0x000fe20000000000 */
[----:B------:R-:W-:Y:S01]  /*7310*/  IMAD.HI.U32 R17, R29, R17, R28 ;  /* 0x000000111d117227 */ /* 0x000fe200078e001c */
[----:B------:R-:W-:Y:S02]  /*7320*/  IABS R2, R0 ;  /* 0x0000000000027213 */ /* 0x000fe40000000000 */
[----:B------:R-:W-:Y:S01]  /*7330*/  IABS R13, R18 ;  /* 0x00000012000d7213 */ /* 0x000fe20000000000 */
[----:B------:R-:W-:Y:S01]  /*7340*/  IMAD.MOV R14, RZ, RZ, -R14 ;  /* 0x000000ffff0e7224 */ /* 0x000fe200078e0a0e */
        /* <DEDUP_REMOVED lines=29> */
.L_x_81:
[----:B------:R-:W-:Y:S05]  /*7520*/  BSYNC.RECONVERGENT B0 ;  /* 0x0000000000007941 */ /* 0x000fea0003800200 */
.L_x_80:
[----:B-1----:R-:W1:Y:S01]  /*7530*/  SHFL.UP PT, R3, R18, 0x1, RZ ;  /* 0x0420000012037989 */ /* 0x002e6200000e00ff */
[C---:B------:R-:W-:Y:S02]  /*7540*/  ISETP.NE.AND P5, PT, R7.reuse, RZ, PT ;  /* 0x000000ff0700720c */ /* 0x040fe40003fa5270 */
[C---:B------:R-:W-:Y:S01]  /*7550*/  ISETP.GE.U32.AND P4, PT, R7.reuse, 0x2, PT ;  /* 0x000000020700780c */ /* 0x040fe20003f86070 */
[----:B------:R-:W2:Y:S01]  /*7560*/  SHFL.UP PT, R2, R17, 0x1, RZ ;  /* 0x0420000011027989 */ /* 0x000ea200000e00ff */
[C---:B------:R-:W-:Y:S02]  /*7570*/  ISETP.GE.U32.AND P1, PT, R7.reuse, 0x4, PT ;  /* 0x000000040700780c */ /* 0x040fe40003f26070 */
[C---:B------:R-:W-:Y:S02]  /*7580*/  ISETP.GE.U32.AND P2, PT, R7.reuse, 0x8, PT ;  /* 0x000000080700780c */ /* 0x040fe40003f46070 */
[----:B------:R-:W-:Y:S02]  /*7590*/  ISETP.GE.U32.AND P3, PT, R7, 0x10, PT ;  /* 0x000000100700780c */ /* 0x000fe40003f66070 */
[----:B-1----:R-:W-:-:S02]  /*75a0*/  SEL R3, R3, RZ, P5 ;  /* 0x000000ff03037207 */ /* 0x002fc40002800000 */
[----:B--2---:R-:W-:Y:S02]  /*75b0*/  SEL R2, R2, RZ, P5 ;  /* 0x000000ff02027207 */ /* 0x004fe40002800000 */
[----:B------:R-:W-:-:S05]  /*75c0*/  IADD3 R3, P0, PT, R3, R18, RZ ;  /* 0x0000001203037210 */ /* 0x000fca0007f1e0ff */
[----:B------:R-:W-:Y:S01]  /*75d0*/  IMAD.X R2, R2, 0x1, R17, P0 ;  /* 0x0000000102027824 */ /* 0x000fe200000e0611 */
[----:B------:R-:W1:Y:S04]  /*75e0*/  SHFL.UP PT, R14, R3, 0x2, RZ ;  /* 0x04400000030e7989 */ /* 0x000e6800000e00ff */
        /* <DEDUP_REMOVED lines=8> */
[----:B------:R-:W-:Y:S01]  /*7670*/  IADD3 R19, P0, PT, R19, R14, RZ ;  /* 0x0000000e13137210 */ /* 0x000fe20007f1e0ff */
[----:B------:R-:W-:Y:S01]  /*7680*/  IMAD.U32 R14, RZ, RZ, UR17 ;  /* 0x00000011ff0e7e24 */ /* 0x000fe2000f8e00ff */
        /* <DEDUP_REMOVED lines=27> */
.L_x_85:
[C---:B------:R-:W-:Y:S01]  /*7840*/  VIADD R14, R21.reuse, 0x40 ;  /* 0x00000040150e7836 */ /* 0x040fe20000000000 */
[----:B-----5:R-:W-:Y:S01]  /*7850*/  MOV R15, R5 ;  /* 0x00000005000f7202 */ /* 0x020fe20000000f00 */
[----:B------:R-:W-:-:S03]  /*7860*/  VIADD R21, R21, 0x20 ;  /* 0x0000002015157836 */ /* 0x000fc60000000000 */
[----:B------:R-:W-:Y:S01]  /*7870*/  ISETP.GE.AND P0, PT, R14, UR21, PT ;  /* 0x000000150e007c0c */ /* 0x000fe2000bf06270 */
[----:B------:R-:W-:-:S12]  /*7880*/  IMAD.MOV.U32 R14, RZ, RZ, R6 ;  /* 0x000000ffff0e7224 */ /* 0x000fd800078e0006 */
        /* <DEDUP_REMOVED lines=17> */
[----:B------:R-:W-:Y:S01]  /*79a0*/  IADD3 R19, P0, PT, R17, UR7, RZ ;  /* 0x0000000711137c10 */ /* 0x000fe2000ff1e0ff */
[----:B------:R-:W-:-:S04]  /*79b0*/  IMAD.WIDE.U32 R34, R15, UR10, RZ ;  /* 0x0000000a0f227c25 */ /* 0x000fc8000f8e00ff */
[----:B------:R-:W-:-:S04]  /*79c0*/  IMAD.WIDE.U32 R32, R14, UR10, RZ ;  /* 0x0000000a0e207c25 */ /* 0x000fc8000f8e00ff */
[----:B------:R-:W-:Y:S02]  /*79d0*/  IMAD.X R18, RZ, RZ, R16, P0 ;  /* 0x000000ffff127224 */ /* 0x000fe400000e0610 */
[----:B------:R-:W-:-:S04]  /*79e0*/  IMAD.WIDE.U32 R32, P0, R15, UR11, R32 ;  /* 0x0000000b0f207c25 */ /* 0x000fc8000f800020 */
[----:B------:R-:W-:-:S04]  /*79f0*/  IMAD.WIDE.U32 R28, R18, UR4, RZ ;  /* 0x00000004121c7c25 */ /* 0x000fc8000f8e00ff */
[----:B------:R-:W-:Y:S02]  /*7a00*/  IMAD.X R31, RZ, RZ, RZ, P0 ;  /* 0x000000ffff1f7224 */ /* 0x000fe400000e06ff */
[----:B------:R-:W-:-:S04]  /*7a10*/  IMAD.WIDE.U32 R28, P0, R19, UR5, R28 ;  /* 0x00000005131c7c25 */ /* 0x000fc8000f80001c */
[----:B-1----:R-:W-:Y:S01]  /*7a20*/  IMAD.X R27, RZ, RZ, RZ, P0 ;  /* 0x000000ffff1b7224 */ /* 0x002fe200000e06ff */
[----:B------:R-:W-:Y:S01]  /*7a30*/  IADD3 RZ, P0, PT, R35, R32, RZ ;  /* 0x0000002023ff7210 */ /* 0x000fe20007f1e0ff */
[----:B------:R-:W-:Y:S02]  /*7a40*/  IMAD.MOV.U32 R30, RZ, RZ, R33 ;  /* 0x000000ffff1e7224 */ /* 0x000fe400078e0021 */
[----:B------:R-:W-:Y:S02]  /*7a50*/  IMAD.MOV.U32 R26, RZ, RZ, R29 ;  /* 0x000000ffff1a7224 */ /* 0x000fe400078e001d */
[----:B------:R-:W-:-:S04]  /*7a60*/  IMAD.WIDE.U32.X R14, R14, UR11, R30, P0 ;  /* 0x0000000b0e0e7c25 */ /* 0x000fc800080e041e */
[----:B------:R-:W-:-:S05]  /*7a70*/  IMAD.WIDE.U32 R30, R19, UR4, RZ ;  /* 0x00000004131e7c25 */ /* 0x000fca000f8e00ff */
[----:B------:R-:W-:-:S05]  /*7a80*/  IADD3 RZ, P0, PT, R31, R28, RZ ;  /* 0x0000001c1fff7210 */ /* 0x000fca0007f1e0ff */
        /* <DEDUP_REMOVED lines=19> */
[----:B-1----:R-:W-:-:S06]  /*7bc0*/  VIADD R26, R26, 0xffffffe ;  /* 0x0ffffffe1a1a7836 */ /* 0x002fcc0000000000 */
[----:B------:R-:W1:Y:S02]  /*7bd0*/  F2I.FTZ.U32.TRUNC.NTZ R27, R26 ;  /* 0x0000001a001b7305 */ /* 0x000e64000021f000 */
[----:B-1----:R-:W-:Y:S02]  /*7be0*/  IMAD.MOV R15, RZ, RZ, -R27 ;  /* 0x000000ffff0f7224 */ /* 0x002fe400078e0a1b */
[----:B------:R-:W-:Y:S02]  /*7bf0*/  IMAD.MOV.U32 R26, RZ, RZ, RZ ;  /* 0x000000ffff1a7224 */ /* 0x000fe400078e00ff */
[----:B------:R-:W-:-:S04]  /*7c00*/  IMAD R15, R15, R16, RZ ;  /* 0x000000100f0f7224 */ /* 0x000fc800078e02ff */
[----:B------:R-:W-:-:S06]  /*7c10*/  IMAD.HI.U32 R15, R27, R15, R26 ;  /* 0x0000000f1b0f7227 */ /* 0x000fcc00078e001a */
[----:B------:R-:W-:-:S04]  /*7c20*/  IMAD.HI.U32 R15, R15, R13, RZ ;  /* 0x0000000d0f0f7227 */ /* 0x000fc800078e00ff */
[----:B------:R-:W-:Y:S01]  /*7c30*/  IMAD R19, R15, R12, R13 ;  /* 0x0000000c0f137224 */ /* 0x000fe200078e020d */
[----:B------:R-:W-:Y:S02]  /*7c40*/  IABS R15, R0 ;  /* 0x00000000000f7213 */ /* 0x000fe40000000000 */
[----:B------:R-:W-:Y:S02]  /*7c50*/  IABS R13, R17 ;  /* 0x00000011000d7213 */ /* 0x000fe40000000000 */
[----:B------:R-:W1:Y:S01]  /*7c60*/  I2F.RP R20, R15 ;  /* 0x0000000f00147306 */ /* 0x000e620000209400 */
[----:B------:R-:W-:-:S13]  /*7c70*/  ISETP.GT.U32.AND P0, PT, R16, R19, PT ;  /* 0x000000131000720c */ /* 0x000fda0003f04070 */
[----:B------:R-:W-:Y:S01]  /*7c80*/  @!P0 IMAD.IADD R19, R19, 0x1, -R16 ;  /* 0x0000000113138824 */ /* 0x000fe200078e0a10 */
[----:B-1----:R-:W1:Y:S02]  /*7c90*/  MUFU.RCP R26, R20 ;  /* 0x00000014001a7308 */ /* 0x002e640000001000 */
[----:B-1----:R-:W-:-:S06]  /*7ca0*/  VIADD R26, R26, 0xffffffe ;  /* 0x0ffffffe1a1a7836 */ /* 0x002fcc0000000000 */
        /* <DEDUP_REMOVED lines=29> */
.L_x_84:
[----:B------:R-:W-:Y:S05]  /*7e80*/  BSYNC.RECONVERGENT B0 ;  /* 0x0000000000007941 */ /* 0x000fea0003800200 */
.L_x_83:
[----:B------:R-:W2:Y:S01]  /*7e90*/  SHFL.UP PT, R15, R18, 0x1, RZ ;  /* 0x04200000120f7989 */ /* 0x000ea200000e00ff */
[----:B------:R-:W-:Y:S02]  /*7ea0*/  R2UR UR41, R2 ;  /* 0x00000000022972ca */ /* 0x000fe400000e0000 */
[----:B------:R-:W-:Y:S01]  /*7eb0*/  R2UR UR40, R3 ;  /* 0x00000000032872ca */ /* 0x000fe200000e0000 */
[----:B------:R-:W3:Y:S01]  /*7ec0*/  SHFL.UP PT, R14, R17, 0x1, RZ ;  /* 0x04200000110e7989 */ /* 0x000ee200000e00ff */
[----:B--2---:R-:W-:Y:S02]  /*7ed0*/  SEL R15, R15, RZ, P5 ;  /* 0x000000ff0f0f7207 */ /* 0x004fe40002800000 */
[----:B---3--:R-:W-:Y:S02]  /*7ee0*/  SEL R14, R14, RZ, P5 ;  /* 0x000000ff0e0e7207 */ /* 0x008fe40002800000 */
[----:B------:R-:W-:-:S05]  /*7ef0*/  IADD3 R15, P0, PT, R15, R18, RZ ;  /* 0x000000120f0f7210 */ /* 0x000fca0007f1e0ff */
[----:B------:R-:W-:Y:S01]  /*7f00*/  IMAD.X R14, R14, 0x1, R17, P0 ;  /* 0x000000010e0e7824 */ /* 0x000fe200000e0611 */
[----:B------:R-:W2:Y:S04]  /*7f10*/  SHFL.UP PT, R16, R15, 0x2, RZ ;  /* 0x044000000f107989 */ /* 0x000ea800000e00ff */
        /* <DEDUP_REMOVED lines=16> */
[----:B-1----:R-:W-:Y:S02]  /*8020*/  IMAD.X R26, R15, 0x1, R20, P0 ;  /* 0x000000010f1a7824 */ /* 0x002fe400000e0614 */
[----:B------:R-:W1:Y:S01]  /*8030*/  SHFL.UP PT, R15, R14, 0x10, RZ ;  /* 0x060000000e0f7989 */ /* 0x000e6200000e00ff */
[----:B------:R-:W-:-:S03]  /*8040*/  IMAD.U32 R20, RZ, RZ, UR17 ;  /* 0x00000011ff147e24 */ /* 0x000fc6000f8e00ff */
[----:B------:R-:W2:Y:S01]  /*8050*/  SHFL.UP PT, R19, R26, 0x10, RZ ;  /* 0x060000001a137989 */ /* 0x000ea200000e00ff */
[----:B-1----:R-:W-:Y:S02]  /*8060*/  SEL R15, R15, RZ, P3 ;  /* 0x000000ff0f0f7207 */ /* 0x002fe40001800000 */
[----:B--2---:R-:W-:Y:S02]  /*8070*/  SEL R19, R19, RZ, P3 ;  /* 0x000000ff13137207 */ /* 0x004fe40001800000 */
[----:B------:R-:W-:-:S05]  /*8080*/  IADD3 R15, P0, PT, R15, R14, RZ ;  /* 0x0000000e0f0f7210 */ /* 0x000fca0007f1e0ff */
[----:B------:R-:W-:Y:S01]  /*8090*/  IMAD.X R16, R19, 0x1, R26, P0 ;  /* 0x0000000113107824 */ /* 0x000fe200000e061a */
[----:B------:R-:W-:-:S04]  /*80a0*/  IADD3 R2, P0, PT, R15, UR41, RZ ;  /* 0x000000290f027c10 */ /* 0x000fc8000ff1e0ff */
[----:B------:R-:W-:Y:S02]  /*80b0*/  IADD3.X R3, PT, PT, R16, UR40, RZ, P0, !PT ;  /* 0x0000002810037c10 */ /* 0x000fe400087fe4ff */
[----:B------:R-:W-:-:S04]  /*80c0*/  ISETP.LE.U32.AND P0, PT, R2, UR24, PT ;  /* 0x0000001802007c0c */ /* 0x000fc8000bf03070 */
[----:B------:R-:W-:-:S13]  /*80d0*/  ISETP.GE.U32.AND.EX P0, PT, R20, R3, PT, P0 ;  /* 0x000000031400720c */ /* 0x000fda0003f06100 */
[----:B------:R-:W-:-:S04]  /*80e0*/  VOTE.ANY R19, PT, !P0 ;  /* 0x0000000000137806 */ /* 0x000fc800040e0100 */
[----:B------:R-:W-:-:S13]  /*80f0*/  ISETP.NE.AND P0, PT, R19, RZ, PT ;  /* 0x000000ff1300720c */ /* 0x000fda0003f05270 */
[----:B------:R-:W-:Y:S05]  /*8100*/  @!P0 BRA `(.L_x_85) ;  /* 0xfffffff400cc8947 */ /* 0x000fea000383ffff */
.L_x_82:
        /* <DEDUP_REMOVED lines=19> */
.L_x_79:
[----:B------:R-:W2:Y:S01]  /*8240*/  LDCU UR4, c[0x0][0xbe8] ;  /* 0x00017d00ff0477ac */ /* 0x000ea20008000800 */
[----:B-1----:R-:W-:Y:S01]  /*8250*/  IMAD.MOV.U32 R3, RZ, RZ, -0x1 ;  /* 0xffffffffff037424 */ /* 0x002fe200078e00ff */
[----:B------:R-:W-:Y:S02]  /*8260*/  MOV R16, 0xffffffff ;  /* 0xffffffff00107802 */ /* 0x000fe40000000f00 */
        /* <DEDUP_REMOVED lines=39> */
.L_x_86:
[----:B------:R-:W-:Y:S01]  /*84e0*/  IMAD.U32 R17, RZ, RZ, UR5 ;  /* 0x00000005ff117e24 */ /* 0x000fe2000f8e00ff */
[----:B------:R-:W-:Y:S02]  /*84f0*/  MOV R15, UR4 ;  /* 0x00000004000f7c02 */ /* 0x000fe40008000f00 */
[----:B------:R-:W-:Y:S02]  /*8500*/  MOV R2, 0x8520 ;  /* 0x0000852000027802 */ /* 0x000fe40000000f00 */
[----:B----45:R-:W-:Y:S05]  /*8510*/  CALL.REL.NOINC `(.L_x_71) ;  /* 0x000000c800907944 */ /* 0x030fea0003c00000 */
[----:B------:R-:W-:Y:S02]  /*8520*/  IADD3 R3, PT, PT, -R15, RZ, RZ ;  /* 0x000000ff0f037210 */ /* 0x000fe40007ffe1ff */
[----:B------:R-:W-:-:S03]  /*8530*/  MOV R2, R15 ;  /* 0x0000000f00027202 */ /* 0x000fc60000000f00 */
[----:B------:R-:W-:-:S07]  /*8540*/  IMAD R20, R20, R3, UR5 ;  /* 0x0000000514147e24 */ /* 0x000fce000f8e0203 */
.L_x_87:
[----:B------:R-:W1:Y:S01]  /*8550*/  LDC R17, c[0x0][0xbdc] ;  /* 0x0002f700ff117b82 */ /* 0x000e620000000800 */
[----:B------:R-:W-:Y:S01]  /*8560*/  ULOP3.LUT UR8, UR8, UR12, URZ, 0xc0, !UPT ;  /* 0x0000000c08087292 */ /* 0x000fe2000f8ec0ff */
[----:B------:R-:W-:Y:S01]  /*8570*/  PLOP3.LUT P1, PT, PT, PT, PT, 0x8, 0x80 ;  /* 0x000000000080781c */ /* 0x000fe20003f2e170 */
[----:B------:R-:W-:Y:S01]  /*8580*/  ULOP3.LUT UR11, UR19, UR11, URZ, 0xc0, !UPT ;  /* 0x0000000b130b7292 */ /* 0x000fe2000f8ec0ff */
[----:B------:R-:W-:Y:S02]  /*8590*/  IMAD.MOV.U32 R23, RZ, RZ, 0x1 ;  /* 0x00000001ff177424 */ /* 0x000fe400078e00ff */
[----:B------:R-:W-:Y:S02]  /*85a0*/  P2R R24, PR, RZ, 0x2 ;  /* 0x00000002ff187803 */ /* 0x000fe40000000000 */
[----:B------:R-:W2:Y:S08]  /*85b0*/  LDC R3, c[0x0][0xb80] ;  /* 0x0002e000ff037b82 */ /* 0x000eb00000000800 */
[----:B------:R-:W3:Y:S08]  /*85c0*/  LDC R15, c[0x0][0xb90] ;  /* 0x0002e400ff0f7b82 */ /* 0x000ef00000000800 */
[----:B------:R-:W4:Y:S01]  /*85d0*/  LDC R16, c[0x0][0xbe0] ;  /* 0x0002f800ff107b82 */ /* 0x000f220000000800 */
[----:B-1----:R-:W-:-:S05]  /*85e0*/  SHF.L.U32 R2, R2, R17, RZ ;  /* 0x0000001102027219 */ /* 0x002fca00000006ff */
[----:B------:R-:W-:Y:S02]  /*85f0*/  VIADD R2, R2, UR8 ;  /* 0x0000000802027c36 */ /* 0x000fe40008000000 */
[----:B--2---:R-:W-:Y:S02]  /*8600*/  IMAD R3, R20, R3, UR11 ;  /* 0x0000000b14037e24 */ /* 0x004fe4000f8e0203 */
[----:B---3--:R-:W-:Y:S01]  /*8610*/  IMAD R2, R2, R15, UR32 ;  /* 0x0000002002027e24 */ /* 0x008fe2000f8e020f */
[----:B----4-:R-:W-:Y:S01]  /*8620*/  ISETP.NE.AND P0, PT, R16, 0x1, PT ;  /* 0x000000011000780c */ /* 0x010fe20003f05270 */
[----:B------:R-:W-:-:S03]  /*8630*/  IMAD.MOV.U32 R16, RZ, RZ, R14 ;  /* 0x000000ffff107224 */ /* 0x000fc600078e000e */
[----:B------:R-:W-:Y:S02]  /*8640*/  SEL R22, R2, R3, !P0 ;  /* 0x0000000302167207 */ /* 0x000fe40004000000 */
[----:B------:R-:W-:Y:S02]  /*8650*/  SEL R3, R3, R2, !P0 ;  /* 0x0000000203037207 */ /* 0x000fe40004000000 */
.L_x_78:
[----:B------:R-:W-:-:S09]  /*8660*/  UISETP.NE.AND UP0, UPT, UR37, 0x1, UPT ;  /* 0x000000012500788c */ /* 0x000fd2000bf05270 */
[----:B------:R-:W-:Y:S05]  /*8670*/  BRA.U !UP0, `(.L_x_88) ;  /* 0x0000000108047547 */ /* 0x000fea000b800000 */
[----:B------:R-:W-:Y:S05]  /*8680*/  BPT.TRAP 0x1 ;  /* 0x000000040000795c */ /* 0x000fea0000300000 */
.L_x_88:
[----:B------:R-:W1:Y:S01]  /*8690*/  S2UR UR4, SR_CgaCtaId ;  /* 0x00000000000479c3 */ /* 0x000e620000008800 */
[----:B------:R-:W-:Y:S01]  /*86a0*/  UMOV UR5, 0x400 ;  /* 0x0000040000057882 */ /* 0x000fe20000000000 */
[----:B------:R-:W-:Y:S02]  /*86b0*/  SHF.L.U32 R2, R8, 0x1f, RZ ;  /* 0x0000001f08027819 */ /* 0x000fe400000006ff */
[----:B------:R-:W-:Y:S02]  /*86c0*/  ISETP.NE.AND P1, PT, R9, R16, PT ;  /* 0x000000100900720c */ /* 0x000fe40003f25270 */
[----:B------:R-:W-:-:S04]  /*86d0*/  ISETP.NE.AND P2, PT, R24, RZ, PT ;  /* 0x000000ff1800720c */ /* 0x000fc80003f45270 */
[----:B------:R-:W-:Y:S01]  /*86e0*/  ISETP.NE.AND P2, PT, R9, R16, !P2 ;  /* 0x000000100900720c */ /* 0x000fe20005745270 */
[----:B------:R-:W-:-:S06]  /*86f0*/  VIADD R9, R11, 0x1 ;  /* 0x000000010b097836 */ /* 0x000fcc0000000000 */
[----:B------:R-:W-:Y:S01]  /*8700*/  @!P1 IMAD.MOV R9, RZ, RZ, R11 ;  /* 0x000000ffff099224 */ /* 0x000fe200078e020b */
[----:B-1----:R-:W-:-:S04]  /*8710*/  ULEA UR4, UR4, UR5, 0x18 ;  /* 0x0000000504047291 */ /* 0x002fc8000f8ec0ff */
[----:B------:R-:W-:-:S09]  /*8720*/  ULEA UR4, UR20, UR4, 0x3 ;  /* 0x0000000414047291 */ /* 0x000fd2000f8e18ff */
[----:B------:R-:W1:Y:S02]  /*8730*/  SYNCS.PHASECHK.TRANS64.TRYWAIT P0, [UR4+0x120], R2 ;  /* 0x00012002ff0075a7 */ /* 0x000e640008001104 */
[----:B-1----:R-:W-:Y:S05]  /*8740*/  @!P0 BRA `(.L_x_89) ;  /* 0x000000b8003c8947 */ /* 0x002fea0003800000 */
.L_x_264:
[----:B------:R-:W-:Y:S02]  /*8750*/  ELECT P0, URZ, PT ;  /* 0x0000000000ff782f */ /* 0x000fe40003800000 */
[----:B------:R-:W-:Y:S01]  /*8760*/  ISETP.NE.AND P1, PT, R24, RZ, PT ;  /* 0x000000ff1800720c */ /* 0x000fe20003f25270 */
[----:B------:R-:W-:Y:S03]  /*8770*/  BSSY.RECONVERGENT B0, `(.L_x_90) ;  /* 0x0000015000007945 */ /* 0x000fe60003800200 */
[----:B------:R-:W-:-:S04]  /*8780*/  SEL R9, R9, RZ, !P1 ;  /* 0x000000ff09097207 */ /* 0x000fc80004800000 */
[----:B-1----:R-:W-:-:S03]  /*8790*/  PRMT R11, R9, 0x7610, R11 ;  /* 0x00007610090b7816 */ /* 0x002fc6000000000b */
[----:B------:R-:W-:Y:S05]  /*87a0*/  @!P0 BRA `(.L_x_91) ;  /* 0x0000000000448947 */ /* 0x000fea0003800000 */
[----:B------:R-:W-:Y:S01]  /*87b0*/  UIMAD UR5, UR20, 0x14, UR36 ;  /* 0x00000014140578a4 */ /* 0x000fe2000f8e0224 */
[----:B------:R-:W-:-:S04]  /*87c0*/  SEL R2, RZ, 0x1, !P2 ;  /* 0x00000001ff027807 */ /* 0x000fc80005000000 */
[----:B------:R-:W-:-:S04]  /*87d0*/  PRMT R2, R2, 0x5410, R11 ;  /* 0x0000541002027816 */ /* 0x000fc8000000000b */
        /* <DEDUP_REMOVED lines=13> */
.L_x_92:
[----:B--2---:R-:W-:Y:S01]  /*88b0*/  SYNCS.ARRIVE.TRANS64.A1T0 RZ, [UR4+0xe0], RZ ;  /* 0x0000e0ffffff79a7 */ /* 0x004fe20008100004 */
.L_x_91:
[----:B------:R-:W-:Y:S05]  /*88c0*/  BSYNC.RECONVERGENT B0 ;  /* 0x0000000000007941 */ /* 0x000fea0003800200 */
.L_x_90:
[----:B------:R-:W-:Y:S01]  /*88d0*/  UIADD3 UR20, UPT, UPT, UR20, 0x1, URZ ;  /* 0x0000000114147890 */ /* 0x000fe2000fffe0ff */
[----:B------:R-:W-:Y:S02]  /*88e0*/  VIADD R10, R10, 0x1 ;  /* 0x000000010a0a7836 */ /* 0x000fe40000000000 */
[----:B------:R-:W-:Y:S01]  /*88f0*/  IMAD.MOV.U32 R9, RZ, RZ, R16 ;  /* 0x000000ffff097224 */ /* 0x000fe200078e0010 */
[----:B------:R-:W-:Y:S02]  /*8900*/  UISETP.NE.AND UP0, UPT, UR20, 0x8, UPT ;  /* 0x000000081400788c */ /* 0x000fe4000bf05270 */
[----:B------:R-:W-:Y:S02]  /*8910*/  ISETP.NE.AND P0, PT, R10, 0x4, PT ;  /* 0x000000040a00780c */ /* 0x000fe40003f05270 */
[----:B------:R-:W-:Y:S02]  /*8920*/  USEL UR4, URZ, 0x1, UP0 ;  /* 0x00000001ff047887 */ /* 0x000fe40008000000 */
[----:B------:R-:W-:-:S04]  /*8930*/  USEL UR20, UR20, URZ, UP0 ;  /* 0x000000ff14147287 */ /* 0x000fc80008000000 */
[----:B------:R-:W-:-:S05]  /*8940*/  LOP3.LUT R8, R8, UR4, RZ, 0x3c, !PT ;  /* 0x0000000408087c12 */ /* 0x000fca000f8e3cff */
[----:B------:R-:W-:Y:S05]  /*8950*/  @!P0 EXIT ;  /* 0x000000000000894d */ /* 0x000fea0003800000 */
[----:B------:R-:W-:Y:S05]  /*8960*/  BRA `(.L_x_93) ;  /* 0xffffffe000fc7947 */ /* 0x000fea000383ffff */
.L_x_60:
[----:B------:R-:W-:-:S09]  /*8970*/  UISETP.NE.AND UP0, UPT, UR37, 0x3, UPT ;  /* 0x000000032500788c */ /* 0x000fd2000bf05270 */
[----:B------:R-:W-:Y:S05]  /*8980*/  BRA.U UP0, `(.L_x_94) ;  /* 0x0000001100c47547 */ /* 0x000fea000b800000 */
[----:B------:R-:W-:-:S08]  /*8990*/  NOP ;  /* 0x0000000000007918 */ /* 0x000fd00000000000 */
[----:B-1--45:R-:W1:-:S00]  /*89a0*/  USETMAXREG.DEALLOC.CTAPOOL 0x88 ;  /* 0x00000088000079c8 */ /* 0x032e4000080e0500 */
[----:B-1----:R-:W1:Y:S01]  /*89b0*/  LDC.64 R20, c[0x0][0x390] ;  /* 0x0000e400ff147b82 */ /* 0x002e620000000a00 */
[----:B------:R-:W-:Y:S02]  /*89c0*/  HFMA2 R18, -RZ, RZ, 0, 0 ;  /* 0x00000000ff127431 */ /* 0x000fe400000001ff */
[----:B------:R-:W-:Y:S01]  /*89d0*/  IMAD.MOV.U32 R19, RZ, RZ, 0x1 ;  /* 0x00000001ff137424 */ /* 0x000fe200078e00ff */
[----:B------:R-:W-:Y:S01]  /*89e0*/  PRMT R4, RZ, 0x7610, R4 ;  /* 0x00007610ff047816 */ /* 0x000fe20000000004 */
[----:B------:R-:W2:Y:S03]  /*89f0*/  LDCU UR26, c[0x0][0x880] ;  /* 0x00011000ff1a77ac */ /* 0x000ea60008000800 */
[----:B------:R-:W3:Y:S01]  /*8a00*/  LDC.64 R10, c[0x0][0xb08] ;  /* 0x0002c200ff0a7b82 */ /* 0x000ee20000000a00 */
[----:B------:R-:W4:Y:S01]  /*8a10*/  LDCU.64 UR6, c[0x0][0x888] ;  /* 0x00011100ff0677ac */ /* 0x000f220008000a00 */
[----:B------:R-:W-:Y:S01]  /*8a20*/  UPLOP3.LUT UP0, UPT, UPT, UPT, UPT, 0x40, 0x4 ;  /* 0x000000000004789c */ /* 0x000fe20003f0e870 */
[----:B------:R-:W-:-:S05]  /*8a30*/  UMOV UR5, URZ ;  /* 0x000000ff00057c82 */ /* 0x000fca0008000000 */
[----:B------:R-:W1:Y:S08]  /*8a40*/  LDC.64 R8, c[0x0][0xb10] ;  /* 0x0002c400ff087b82 */ /* 0x000e700000000a00 */
[----:B--2---:R-:W1:Y:S02]  /*8a50*/  LDC.64 R2, c[0x0][0x890] ;  /* 0x00022400ff027b82 */ /* 0x004e640000000a00 */
.L_x_128:
[----:B------:R-:W-:Y:S04]  /*8a60*/  LOP3.LUT R0, R4, 0xffff, RZ, 0xc0, !PT ;  /* 0x0000ffff04007812 */ /* 0x000fe800078ec0ff */
[----:B------:R-:W-:Y:S04]  /*8a70*/  SHF.R.U32.HI R0, RZ, 0x1, R0 ;  /* 0x00000001ff007819 */ /* 0x000fe80000011600 */
[----:B------:R-:W-:Y:S05]  /*8a80*/  LOP3.LUT R0, R0, 0xffff, RZ, 0xc0, !PT ;  /* 0x0000ffff00007812 */ /* 0x000fea00078ec0ff */
[----:B------:R-:W-:Y:S05]  /*8a90*/  IMAD R0, R0, 0x4925, RZ ;  /* 0x0000492500007824 */ /* 0x000fea00078e02ff */
[----:B------:R-:W-:Y:S04]  /*8aa0*/  SHF.R.U32.HI R0, RZ, 0x11, R0 ;  /* 0x00000011ff007819 */ /* 0x000fe80000011600 */
[----:B------:R-:W-:Y:S05]  /*8ab0*/  PRMT R0, R0, 0x9910, RZ ;  /* 0x0000991000007816 */ /* 0x000fea00000000ff */
[----:B------:R-:W-:Y:S04]  /*8ac0*/  IMAD R0, R0, 0xe, RZ ;  /* 0x0000000e00007824 */ /* 0x000fe800078e02ff */
[----:B------:R-:W-:Y:S05]  /*8ad0*/  IMAD.MOV R0, RZ, RZ, -R0 ;  /* 0x000000ffff007224 */ /* 0x000fea00078e0a00 */
[----:B------:R-:W-:Y:S05]  /*8ae0*/  PRMT R5, R0, 0x7710, RZ ;  /* 0x0000771000057816 */ /* 0x000fea00000000ff */
[----:B------:R-:W-:Y:S05]  /*8af0*/  IMAD.IADD R5, R5, 0x1, R4 ;  /* 0x0000000105057824 */ /* 0x000fea00078e0204 */
[----:B------:R-:W-:Y:S11]  /*8b00*/  R2UR UR4, R5 ;  /* 0x00000000050472ca */ /* 0x000ff600000e0000 */
[----:B------:R-:W-:Y:S02]  /*8b10*/  @!UPT UIADD3 URZ, UPT, UPT, URZ, URZ, URZ ;  /* 0x000000fffffff290 */ /* 0x000fe4000fffe0ff */
[----:B------:R-:W-:Y:S06]  /*8b20*/  ULOP3.LUT UR4, UR4, 0xffff, URZ, 0xc0, !UPT ;  /* 0x0000ffff04047892 */ /* 0x000fec000f8ec0ff */
[----:B------:R-:W-:Y:S02]  /*8b30*/  IMAD.U32 R4, RZ, RZ, UR4 ;  /* 0x00000004ff047e24 */ /* 0x000fe4000f8e00ff */
[----:B------:R-:W-:Y:S03]  /*8b40*/  IMAD.U32 R0, RZ, RZ, UR4 ;  /* 0x00000004ff007e24 */ /* 0x000fe6000f8e00ff */
[----:B------:R-:W-:Y:S04]  /*8b50*/  LEA R4, P0, R4, UR22, 0x7 ;  /* 0x0000001604047c11 */ /* 0x000fe8000f8038ff */
[----:B------:R-:W-:Y:S02]  /*8b60*/  LEA.HI.X R5, R0, UR23, RZ, 0x7, P0 ;  /* 0x0000001700057c11 */ /* 0x000fe400080f3cff */
[----:B------:R-:W-:Y:S02]  /*8b70*/  R2UR UR28, R4 ;  /* 0x00000000041c72ca */ /* 0x000fe400000e0000 */
[----:B------:R-:W-:Y:S01]  /*8b80*/  R2UR UR29, R5 ;  /* 0x00000000051d72ca */ /* 0x000fe200000e0000 */
[----:B------:R-:W-:Y:S03]  /*8b90*/  @!UPT UIADD3 URZ, UPT, UPT, URZ, URZ, URZ ;  /* 0x000000fffffff290 */ /* 0x000fe6000fffe0ff */
[----:B------:R-:W-:Y:S11]  /*8ba0*/  BRA.U UP0, `(.L_x_95) ;  /* 0x0000000500107547 */ /* 0x000ff6000b800000 */
[----:B------:R-:W2:Y:S01]  /*8bb0*/  S2R R0, SR_LANEID ;  /* 0x0000000000007919 */ /* 0x000ea20000000000 */
[----:B------:R-:W-:Y:S02]  /*8bc0*/  MOV R4, 0x400 ;  /* 0x0000040000047802 */ /* 0x000fe40000000f00 */
[----:B------:R-:W-:Y:S01]  /*8bd0*/  ELECT P0, URZ, PT ;  /* 0x0000000000ff782f */ /* 0x000fe20003800000 */
[----:B------:R-:W-:Y:S01]  /*8be0*/  BSSY.RECONVERGENT B0, `(.L_x_96) ;  /* 0x0000037000007945 */ /* 0x000fe20003800200 */
[----:B------:R-:W5:Y:S02]  /*8bf0*/  S2R R15, SR_CgaCtaId ;  /* 0x00000000000f7919 */ /* 0x000f640000008800 */
[----:B-----5:R-:W-:Y:S01]  /*8c00*/  LEA R15, R15, R4, 0x18 ;  /* 0x000000040f0f7211 */ /* 0x020fe200078ec0ff */
[----:B--2---:R-:W-:Y:S05]  /*8c10*/  IMAD.SHL.U32 R0, R0, 0x4, RZ ;  /* 0x0000000400007824 */ /* 0x004fea00078e00ff */
[----:B------:R-:W-:Y:S03]  /*8c20*/  IADD3 R17, PT, PT, R0, 0x380, R15 ;  /* 0x0000038000117810 */ /* 0x000fe60007ffe00f */
[----:B------:R-:W-:Y:S05]  /*8c30*/  @!P0 BRA `(.L_x_97) ;  /* 0x0000000000c48947 */ /* 0x000fea0003800000 */
[----:B-1----:R-:W-:Y:S01]  /*8c40*/  ISETP.NE.U32.AND P0, PT, R8, RZ, PT ;  /* 0x000000ff0800720c */ /* 0x002fe20003f05070 */
[----:B------:R-:W-:Y:S01]  /*8c50*/  IMAD.WIDE R12, R16, 0xc, R20 ;  /* 0x0000000c100c7825 */ /* 0x000fe200078e0214 */
[----:B---3--:R-:W-:Y:S01]  /*8c60*/  ISETP.NE.U32.AND P1, PT, R10, RZ, PT ;  /* 0x000000ff0a00720c */ /* 0x008fe20003f25070 */
[----:B------:R-:W1:Y:S01]  /*8c70*/  S2UR UR4, SR_CgaCtaId ;  /* 0x00000000000479c3 */ /* 0x000e620000008800 */
[----:B------:R-:W-:Y:S01]  /*8c80*/  ISETP.NE.AND.EX P0, PT, R9, RZ, PT, P0 ;  /* 0x000000ff0900720c */ /* 0x000fe20003f05300 */
[----:B------:R-:W-:Y:S01]  /*8c90*/  UMOV UR8, 0x400 ;  /* 0x0000040000087882 */ /* 0x000fe20000000000 */
[----:B------:R-:W2:Y:S01]  /*8ca0*/  LDG.E R26, desc[UR50][R12.64] ;  /* 0x000000320c1a7981 */ /* 0x000ea2000c1e1900 */
[----:B------:R-:W-:Y:S10]  /*8cb0*/  ISETP.NE.AND.EX P1, PT, R11, RZ, PT, P1 ;  /* 0x000000ff0b00720c */ /* 0x000ff40003f25310 */
[----:B------:R-:W3:Y:S08]  /*8cc0*/  @P0 LDC.64 R4, c[0x0][0xb10] ;  /* 0x0002c400ff040b82 */ /* 0x000ef00000000a00 */
[----:B------:R-:W5:Y:S01]  /*8cd0*/  @P1 LDC.64 R6, c[0x0][0xb08] ;  /* 0x0002c200ff061b82 */ /* 0x000f620000000a00 */
[----:B--2---:R-:W-:Y:S01]  /*8ce0*/  SHF.R.S32.HI R27, RZ, 0x1f, R26 ;  /* 0x0000001fff1b7819 */ /* 0x004fe2000001141a */
[C---:B---3--:R-:W-:Y:S01]  /*8cf0*/  @P0 IMAD.WIDE R4, R16.reuse, 0x8, R4 ;  /* 0x0000000810040825 */ /* 0x048fe200078e0204 */
[----:B-1----:R-:W-:Y:S03]  /*8d00*/  ULEA UR4, UR4, UR8, 0x18 ;  /* 0x0000000804047291 */ /* 0x002fe6000f8ec0ff */
[----:B-----5:R-:W-:Y:S01]  /*8d10*/  @P1 IMAD.WIDE R6, R16, 0x8, R6 ;  /* 0x0000000810061825 */ /* 0x020fe200078e0206 */
[----:B------:R-:W2:Y:S01]  /*8d20*/  @P0 LDG.E.64 R28, desc[UR50][R4.64] ;  /* 0x00000032041c0981 */ /* 0x000ea2000c1e1b00 */
[----:B------:R-:W-:Y:S03]  /*8d30*/  UIADD3 UR8, UPT, UPT, UR4, 0x380, URZ ;  /* 0x0000038004087890 */ /* 0x000fe6000fffe0ff */
[----:B------:R1:W3:Y:S04]  /*8d40*/  @P1 LDG.E.64 R24, desc[UR50][R6.64] ;  /* 0x0000003206181981 */ /* 0x0002e8000c1e1b00 */
[----:B------:R-:W-:Y:S04]  /*8d50*/  STS [UR4+0x3b0], RZ ;  /* 0x0003b0ffff007988 */ /* 0x000fe80008000804 */
[----:B------:R5:W4:Y:S04]  /*8d60*/  LDG.E R5, desc[UR50][R12.64+0x4] ;  /* 0x000004320c057981 */ /* 0x000b28000c1e1900 */
[----:B-1----:R-:W1:Y:S01]  /*8d70*/  LDS R7, [UR4+0x39c] ;  /* 0x00039c04ff077984 */ /* 0x002e620008000800 */
[----:B------:R-:W-:Y:S05]  /*8d80*/  IMAD.U32 R6, RZ, RZ, UR8 ;  /* 0x00000008ff067e24 */ /* 0x000fea000f8e00ff */
[----:B-----5:R-:W-:Y:S05]  /*8d90*/  SHF.R.U64 R12, R6, 0x4, RZ ;  /* 0x00000004060c7819 */ /* 0x020fea00000012ff */
[----:B------:R-:W-:Y:S04]  /*8da0*/  STS [UR4+0x390], R12 ;  /* 0x0003900cff007988 */ /* 0x000fe80008000804 */
[----:B------:R-:W-:Y:S01]  /*8db0*/  STS [UR4+0x394], R12 ;  /* 0x0003940cff007988 */ /* 0x000fe20008000804 */
[----:B------:R-:W-:Y:S02]  /*8dc0*/  @!P0 IMAD.MOV.U32 R28, RZ, RZ, R26 ;  /* 0x000000ffff1c8224 */ /* 0x000fe400078e001a */
[----:B------:R-:W-:Y:S01]  /*8dd0*/  @!P0 IMAD.MOV.U32 R29, RZ, RZ, R27 ;  /* 0x000000ffff1d8224 */ /* 0x000fe200078e001b */
[----:B---3--:R-:W-:Y:S04]  /*8de0*/  @P1 STS.64 [UR4+0x380], R24 ;  /* 0x00038018ff001988 */ /* 0x008fe80008000a04 */
[----:B--2---:R-:W-:Y:S04]  /*8df0*/  SHF.L.U64.HI R14, R28, 0x1, R29 ;  /* 0x000000011c0e7819 */ /* 0x004fe8000001021d */
[----:B------:R-:W-:Y:S04]  /*8e00*/  LOP3.LUT R14, R14, 0x1fffffff, RZ, 0xc0, !PT ;  /* 0x1fffffff0e0e7812 */ /* 0x000fe800078ec0ff */
[----:B------:R-:W-:Y:S04]  /*8e10*/  SHF.R.U32.HI R4, RZ, 0x4, R14 ;  /* 0x00000004ff047819 */ /* 0x000fe8000001160e */
[----:B-1----:R-:W-:Y:S02]  /*8e20*/  LOP3.LUT R23, R7, 0xf, R4, 0xb8, !PT ;  /* 0x0000000f07177812 */ /* 0x002fe400078eb804 */
[----:B------:R-:W-:Y:S03]  /*8e30*/  CS2R R6, SRZ ;  /* 0x0000000000067805 */ /* 0x000fe6000001ff00 */
[----:B------:R1:W-:Y:S01]  /*8e40*/  STS [UR4+0x39c], R23 ;  /* 0x00039c17ff007988 */ /* 0x0003e20008000804 */
[----:B----4-:R-:W-:Y:S03]  /*8e50*/  VIADD R5, R5, 0xffffffff ;  /* 0xffffffff05057836 */ /* 0x010fe60000000000 */
[----:B------:R-:W2:Y:S01]  /*8e60*/  LDS R4, [UR4+0x39c] ;  /* 0x00039c04ff047984 */ /* 0x000ea20008000800 */
[----:B-1----:R-:W-:Y:S05]  /*8e70*/  IMAD.SHL.U32 R23, R28, 0x2, RZ ;  /* 0x000000021c177824 */ /* 0x002fea00078e00ff */
[----:B------:R-:W-:Y:S04]  /*8e80*/  LOP3.LUT R23, R23, 0xfffffffe, RZ, 0xc0, !PT ;  /* 0xfffffffe17177812 */ /* 0x000fe800078ec0ff */
[----:B------:R-:W-:Y:S05]  /*8e90*/  SHF.R.U64 R14, R23, 0x4, R14 ;  /* 0x00000004170e7819 */ /* 0x000fea000000120e */
[----:B------:R-:W-:Y:S01]  /*8ea0*/  STS [UR4+0x38c], R14 ;  /* 0x00038c0eff007988 */ /* 0x000fe20008000804 */
[----:B--2---:R-:W-:Y:S05]  /*8eb0*/  LOP3.LUT R30, R4, 0xf0, RZ, 0xb8, !PT ;  /* 0x000000f0041e7812 */ /* 0x004fea00078eb8ff */
[----:B------:R-:W-:Y:S04]  /*8ec0*/  STS [UR4+0x39c], R30 ;  /* 0x00039c1eff007988 */ /* 0x000fe80008000804 */
[----:B------:R-:W1:Y:S02]  /*8ed0*/  LDS R4, [UR4+0x39c] ;  /* 0x00039c04ff047984 */ /* 0x000e640008000800 */
[----:B-1----:R-:W-:Y:S01]  /*8ee0*/  LOP3.LUT R13, R4, 0xf00, RZ, 0xb8, !PT ;  /* 0x00000f00040d7812 */ /* 0x002fe200078eb8ff */
[----:B------:R-:W-:Y:S04]  /*8ef0*/  VIADD R4, R26, 0xffffffff ;  /* 0xffffffff1a047836 */ /* 0x000fe80000000000 */
[----:B------:R-:W-:Y:S04]  /*8f00*/  STS.64 [UR4+0x398], R12 ;  /* 0x0003980cff007988 */ /* 0x000fe80008000a04 */
[----:B------:R-:W1:Y:S04]  /*8f10*/  LDS R22, [UR4+0x39c] ;  /* 0x00039c04ff167984 */ /* 0x000e680008000800 */
[----:B------:R2:W-:Y:S01]  /*8f20*/  STS.128 [UR4+0x3a0], R4 ;  /* 0x0003a004ff007988 */ /* 0x0005e20008000c04 */
[----:B-1----:R-:W-:Y:S05]  /*8f30*/  LOP3.LUT R22, R22, 0xf000, RZ, 0xb8, !PT ;  /* 0x0000f00016167812 */ /* 0x002fea00078eb8ff */
[----:B------:R2:W-:Y:S02]  /*8f40*/  STS [UR4+0x39c], R22 ;  /* 0x00039c16ff007988 */ /* 0x0005e40008000804 */
.L_x_97:
[----:B----4-:R-:W-:Y:S05]  /*8f50*/  BSYNC.RECONVERGENT B0 ;  /* 0x0000000000007941 */ /* 0x010fea0003800200 */
.L_x_96:
[----:B------:R-:W-:Y:S01]  /*8f60*/  NOP ;  /* 0x0000000000007918 */ /* 0x000fe20000000000 */
[----:B------:R-:W4:Y:S01]  /*8f70*/  LDS R17, [R17] ;  /* 0x0000000011117984 */ /* 0x000f220000000800 */
[----:B--2---:R-:W-:Y:S01]  /*8f80*/  IADD3 R4, P0, PT, R0, UR28, RZ ;  /* 0x0000001c00047c10 */ /* 0x004fe2000ff1e0ff */
[----:B------:R-:W-:Y:S04]  /*8f90*/  IMAD.U32 R0, RZ, RZ, UR20 ;  /* 0x00000014ff007e24 */ /* 0x000fe8000f8e00ff */
[----:B------:R-:W-:Y:S01]  /*8fa0*/  IMAD.X R5, RZ, RZ, UR29, P0 ;  /* 0x0000001dff057e24 */ /* 0x000fe200080e06ff */
[----:B------:R-:W-:Y:S04]  /*8fb0*/  SHF.L.U32 R6, R0, 0x1f, RZ ;  /* 0x0000001f00067819 */ /* 0x000fe800000006ff */
[----:B----4-:R2:W4:Y:S02]  /*8fc0*/  ATOMG.E.EXCH.STRONG.GPU PT, RZ, [R4], R17 ;  /* 0x0000001104ff73a8 */ /* 0x01052400041ee100 */
[----:B----4-:R-:W4:Y:S02]  /*8fd0*/  SYNCS.PHASECHK.TRANS64.TRYWAIT P0, [R15+URZ+0xd8], R6 ;  /* 0x0000d8060f0075a7 */ /* 0x010f2400080011ff */
[----:B--2-4-:R-:W-:Y:S05]  /*8fe0*/  @!P0 BRA `(.L_x_98) ;  /* 0x000000b0002c8947 */ /* 0x014fea0003800000 */
.L_x_95:
[----:B-1----:R-:W-:Y:S04]  /*8ff0*/  ISETP.NE.U32.AND P0, PT, R2, RZ, PT ;  /* 0x000000ff0200720c */ /* 0x002fe80003f05070 */
[----:B------:R-:W-:Y:S11]  /*9000*/  ISETP.NE.AND.EX P0, PT, R3, RZ, PT, P0 ;  /* 0x000000ff0300720c */ /* 0x000ff60003f05300 */
[----:B------:R-:W-:Y:S02]  /*9010*/  @!UPT UIADD3 URZ, UPT, UPT, URZ, URZ, URZ ;  /* 0x000000fffffff290 */ /* 0x000fe4000fffe0ff */
[----:B------:R-:W1:Y:S02]  /*9020*/  @P0 LDC.64 R4, c[0x0][0x890] ;  /* 0x00022400ff040b82 */ /* 0x000e640000000a00 */
[----:B-1----:R-:W-:Y:S01]  /*9030*/  @P0 IMAD.WIDE R4, R16, 0x8, R4 ;  /* 0x0000000810040825 */ /* 0x002fe200078e0204 */
[----:B------:R-:W-:Y:S06]  /*9040*/  BRA.U UP0, `(.L_x_99) ;  /* 0x0000000100107547 */ /* 0x000fec000b800000 */
[----:B------:R-:W-:Y:S04]  /*9050*/  DEPBAR {5,4,3,2,1,0} ;  /* 0x0000003f0000791a */ /* 0x000fe80000000000 */
[----:B------:R-:W1:Y:S02]  /*9060*/  CCTL.E.C.LDCU.IV.DEEP [UR28] ;  /* 0x000000001c007540 */ /* 0x000e640009c08000 */
[----:B-1----:R1:W-:Y:S01]  /*9070*/  UTMACCTL.IV [UR28] ;  /* 0x000000001c0079b9 */ /* 0x0023e20008000000 */
[----:B------:R-:W-:Y:S01]  /*9080*/  NOP ;  /* 0x0000000000007918 */ /* 0x000fe20000000000 */
.L_x_99:
[----:B------:R-:W5:Y:S01]  /*9090*/  @P0 LDG.E.64 R4, desc[UR50][R4.64] ;  /* 0x0000003204040981 */ /* 0x000f62000c1e1b00 */
[----:B------:R-:W-:Y:S02]  /*90a0*/  USHF.L.U32 UR18, UR18, 0x7, URZ ;  /* 0x0000000712127899 */ /* 0x000fe400080006ff */
[----:B------:R-:W-:Y:S01]  /*90b0*/  USHF.L.U32 UR19, UR19, 0x8, URZ ;  /* 0x0000000813137899 */ /* 0x000fe200080006ff */
[----:B-----5:R-:W5:Y:S02]  /*90c0*/  @P0 LD.E R0, desc[UR50][R4.64] ;  /* 0x0000003204000980 */ /* 0x020f64000c101900 */
[----:B-----5:R-:W-:Y:S01]  /*90d0*/  @P0 FSETP.NEU.AND P1, PT, R0, RZ, PT ;  /* 0x000000ff0000020b */ /* 0x020fe20003f2d000 */
[----:B------:R-:W-:Y:S01]  /*90e0*/  @!UPT UIADD3 URZ, UPT, UPT, URZ, URZ, URZ ;  /* 0x000000fffffff290 */ /* 0x000fe2000fffe0ff */
[----:B------:R-:W-:Y:S11]  /*90f0*/  @P0 BRA `(.L_x_100) ;  /* 0x00000000002c0947 */ /* 0x000ff60003800000 */
[----:B----4-:R-:W-:Y:S02]  /*9100*/  ISETP.NE.U32.AND P0, PT, RZ, UR6, PT ;  /* 0x00000006ff007c0c */ /* 0x010fe4000bf05070 */
[----:B------:R-:W-:Y:S02]  /*9110*/  FSETP.NEU.AND P1, PT, RZ, UR26, PT ;  /* 0x0000001aff007c0b */ /* 0x000fe4000bf2d000 */
[----:B------:R-:W-:Y:S11]  /*9120*/  ISETP.NE.AND.EX P0, PT, RZ, UR7, PT, P0 ;  /* 0x00000007ff007c0c */ /* 0x000ff6000bf05300 */
[----:B------:R-:W-:Y:S02]  /*9130*/  @!UPT UIADD3 URZ, UPT, UPT, URZ, URZ, URZ ;  /* 0x000000fffffff290 */ /* 0x000fe4000fffe0ff */
[----:B------:R-:W4:Y:S08]  /*9140*/  @P0 LDC R5, c[0x0][0x898] ;  /* 0x00022600ff050b82 */ /* 0x000f300000000800 */
[----:B--2---:R-:W2:Y:S01]  /*9150*/  @P0 LDC.64 R6, c[0x0][0x888] ;  /* 0x00022200ff060b82 */ /* 0x004ea20000000a00 */
[----:B----4-:R-:W-:Y:S04]  /*9160*/  @P0 IMAD R5, R16, R5, RZ ;  /* 0x0000000510050224 */ /* 0x010fe800078e02ff */
[----:B--2---:R-:W-:Y:S06]  /*9170*/  @P0 IMAD.WIDE R6, R5, 0x4, R6 ;  /* 0x0000000405060825 */ /* 0x004fec00078e0206 */
[----:B------:R-:W2:Y:S02]  /*9180*/  @P0 LDG.E R6, desc[UR50][R6.64] ;  /* 0x0000003206060981 */ /* 0x000ea4000c1e1900 */
[----:B--2---:R-:W-:Y:S11]  /*9190*/  @P0 FSETP.NEU.AND P1, PT, R6, RZ, PT ;  /* 0x000000ff0600020b */ /* 0x004ff60003f2d000 */
[----:B------:R-:W-:Y:S02]  /*91a0*/  @!UPT UIADD3 URZ, UPT, UPT, URZ, URZ, URZ ;  /* 0x000000fffffff290 */ /* 0x000fe4000fffe0ff */
.L_x_100:
[----:B------:R-:W-:Y:S01]  /*91b0*/  UISETP.NE.AND UP1, UPT, UR21, 0x4, UPT ;  /* 0x000000041500788c */ /* 0x000fe2000bf25270 */
[----:B------:R-:W-:Y:S04]  /*91c0*/  ELECT P0, URZ, PT ;  /* 0x0000000000ff782f */ /* 0x000fe80003800000 */
[----:B------:R-:W-:Y:S04]  /*91d0*/  PLOP3.LUT P1, PT, P1, P0, PT, 0x80, 0x8 ;  /* 0x000000000008781c */ /* 0x000fe80000f21070 */
[----:B------:R-:W-:Y:S09]  /*91e0*/  BRA.U UP1, `(.L_x_101) ;  /* 0x0000000101047547 */ /* 0x000ff2000b800000 */
[----:B-1--4-:R-:W-:Y:S05]  /*91f0*/  BPT.TRAP 0x1 ;  /* 0x000000040000795c */ /* 0x012fea0000300000 */
.L_x_101:
[----:B------:R-:W5:Y:S01]  /*9200*/  S2UR UR25, SR_CgaCtaId ;  /* 0x00000000001979c3 */ /* 0x000f620000008800 */
[----:B------:R-:W-:Y:S01]  /*9210*/  UMOV UR24, 0x400 ;  /* 0x0000040000187882 */ /* 0x000fe20000000000 */
[----:B------:R-:W-:Y:S01]  /*9220*/  SHF.L.U32 R5, R19, 0x1f, RZ ;  /* 0x0000001f13057819 */ /* 0x000fe200000006ff */
[----:B-----5:R-:W-:Y:S09]  /*9230*/  ULEA UR24, UR25, UR24, 0x18 ;  /* 0x0000001819187291 */ /* 0x020ff2000f8ec0ff */
[----:B------:R-:W5:Y:S02]  /*9240*/  SYNCS.PHASECHK.TRANS64.TRYWAIT P0, [UR24+0xb0], R5 ;  /* 0x0000b005ff0075a7 */ /* 0x000f640008001118 */
[----:B-----5:R-:W-:Y:S05]  /*9250*/  @!P0 BRA `(.L_x_102) ;  /* 0x000000ac00a48947 */ /* 0x020fea0003800000 */
.L_x_266:
[----:B------:R-:W-:Y:S04]  /*9260*/  BSSY.RECONVERGENT B0, `(.L_x_103) ;  /* 0x0000010000007945 */ /* 0x000fe80003800200 */
[----:B------:R-:W-:Y:S05]  /*9270*/  @!P1 BRA `(.L_x_104) ;  /* 0x0000000000389947 */ /* 0x000fea0003800000 */
[----:B------:R-:W-:Y:S02]  /*9280*/  UIADD3 UR17, UPT, UPT, UR24, 0x90, URZ ;  /* 0x0000009018117890 */ /* 0x000fe4000fffe0ff */
[----:B------:R-:W-:Y:S01]  /*9290*/  UIADD3 UR16, UPT, UPT, UR24, 0x1000, URZ ;  /* 0x0000100018107890 */ /* 0x000fe2000fffe0ff */
[----:B------:R-:W-:Y:S01]  /*92a0*/  UMOV UR12, 0x0 ;  /* 0x00000000000c7882 */ /* 0x000fe20000000000 */
[----:B------:R-:W-:Y:S01]  /*92b0*/  UMOV UR13, 0x10000000 ;  /* 0x10000000000d7882 */ /* 0x000fe20000000000 */
[----:B------:R-:W-:Y:S02]  /*92c0*/  UIADD3 UR10, UPT, UPT, UR18, 0x40, URZ ;  /* 0x00000040120a7890 */ /* 0x000fe4000fffe0ff */
[----:B------:R-:W-:Y:S01]  /*92d0*/  UIADD3 UR8, UPT, UPT, UR24, 0x3000, URZ ;  /* 0x0000300018087890 */ /* 0x000fe2000fffe0ff */
[----:B------:R-:W-:Y:S03]  /*92e0*/  UMOV UR11, UR19 ;  /* 0x00000013000b7c82 */ /* 0x000fe60008000000 */
[----:B------:R1:W-:Y:S01]  /*92f0*/  UTMALDG.2D [UR16], [UR28], desc[UR12] ;  /* 0x00000c101c0075b4 */ /* 0x0003e20008009000 */
[----:B------:R-:W-:Y:S04]  /*9300*/  UMOV UR9, UR17 ;  /* 0x0000001100097c82 */ /* 0x000fe80008000000 */
[----:B------:R1:W-:Y:S02]  /*9310*/  UTMALDG.2D [UR8], [UR28], desc[UR12] ;  /* 0x00000c081c0075b4 */ /* 0x0003e40008009000 */
[----:B-1----:R-:W-:Y:S05]  /*9320*/  BRA.U UP1, `(.L_x_105) ;  /* 0x0000000101047547 */ /* 0x002fea000b800000 */
[----:B----4-:R-:W-:Y:S05]  /*9330*/  BPT.TRAP 0x1 ;  /* 0x000000040000795c */ /* 0x010fea0000300000 */
.L_x_105:
[----:B------:R-:W-:Y:S04]  /*9340*/  HFMA2 R0, -RZ, RZ, 0, 2 ;  /* 0x00004000ff007431 */ /* 0x000fe800000001ff */
[----:B------:R1:W-:Y:S03]  /*9350*/  SYNCS.ARRIVE.TRANS64.RED.A0TR RZ, [UR24+0x90], R0 ;  /* 0x00009000ffff79a7 */ /* 0x0003e60008300418 */
.L_x_104:
[----:B-1--4-:R-:W-:Y:S05]  /*9360*/  BSYNC.RECONVERGENT B0 ;  /* 0x0000000000007941 */ /* 0x012fea0003800200 */
.L_x_103:
[----:B------:R-:W-:Y:S05]  /*9370*/  BRA.U UP1, `(.L_x_106) ;  /* 0x0000000101047547 */ /* 0x000fea000b800000 */
[----:B------:R-:W-:Y:S05]  /*9380*/  BPT.TRAP 0x1 ;  /* 0x000000040000795c */ /* 0x000fea0000300000 */
.L_x_106:
[----:B------:R-:W-:Y:S04]  /*9390*/  UIADD3 UR4, UPT, UPT, UR24, 0x90, URZ ;  /* 0x0000009018047890 */ /* 0x000fe8000fffe0ff */
[----:B------:R-:W-:Y:S09]  /*93a0*/  UPRMT UR4, UR25, 0x654, UR4 ;  /* 0x0000065419047896 */ /* 0x000ff20008000004 */
[----:B------:R-:W-:Y:S01]  /*93b0*/  SYNCS.ARRIVE.TRANS64.RED.A1T0 RZ, [UR4], RZ ;  /* 0x000000ffffff79a7 */ /* 0x000fe20008100404 */
[----:B------:R-:W-:Y:S05]  /*93c0*/  BRA.U UP1, `(.L_x_107) ;  /* 0x0000000101047547 */ /* 0x000fea000b800000 */
[----:B------:R-:W-:Y:S05]  /*93d0*/  BPT.TRAP 0x1 ;  /* 0x000000040000795c */ /* 0x000fea0000300000 */
.L_x_107:
[----:B------:R-:W1:Y:S02]  /*93e0*/  SYNCS.PHASECHK.TRANS64.TRYWAIT P0, [UR24+0xb8], R5 ;  /* 0x0000b805ff0075a7 */ /* 0x000e640008001118 */
[----:B-1----:R-:W-:Y:S05]  /*93f0*/  @!P0 BRA `(.L_x_108) ;  /* 0x000000ac00548947 */ /* 0x002fea0003800000 */
.L_x_268:
[----:B------:R-:W-:Y:S04]  /*9400*/  BSSY.RECONVERGENT B0, `(.L_x_109) ;  /* 0x0000012000007945 */ /* 0x000fe80003800200 */
[----:B------:R-:W-:Y:S05]  /*9410*/  @!P1 BRA `(.L_x_110) ;  /* 0x0000000000409947 */ /* 0x000fea0003800000 */
[----:B------:R-:W-:Y:S02]  /*9420*/  UIADD3 UR13, UPT, UPT, UR24, 0x98, URZ ;  /* 0x00000098180d7890 */ /* 0x000fe4000fffe0ff */
[----:B------:R-:W-:Y:S02]  /*9430*/  UIADD3 UR15, UPT, UPT, UR19, 0x40, URZ ;  /* 0x00000040130f7890 */ /* 0x000fe4000fffe0ff */
[----:B------:R-:W-:Y:S01]  /*9440*/  UIADD3 UR12, UPT, UPT, UR24, 0x5000, URZ ;  /* 0x00005000180c7890 */ /* 0x000fe2000fffe0ff */
[----:B------:R-:W-:Y:S01]  /*9450*/  UMOV UR16, 0x0 ;  /* 0x0000000000107882 */ /* 0x000fe20000000000 */
[----:B------:R-:W-:Y:S01]  /*9460*/  UMOV UR17, 0x10000000 ;  /* 0x1000000000117882 */ /* 0x000fe20000000000 */
[----:B------:R-:W-:Y:S01]  /*9470*/  UMOV UR14, UR18 ;  /* 0x00000012000e7c82 */ /* 0x000fe20008000000 */
[----:B------:R-:W-:Y:S02]  /*9480*/  UIADD3 UR10, UPT, UPT, UR18, 0x40, URZ ;  /* 0x00000040120a7890 */ /* 0x000fe4000fffe0ff */
[----:B------:R-:W-:Y:S03]  /*9490*/  UIADD3 UR8, UPT, UPT, UR24, 0x7000, URZ ;  /* 0x0000700018087890 */ /* 0x000fe6000fffe0ff */
[----:B------:R4:W-:Y:S01]  /*94a0*/  UTMALDG.2D [UR12], [UR28], desc[UR16] ;  /* 0x0000100c1c0075b4 */ /* 0x0009e20008009000 */
[----:B------:R-:W-:Y:S01]  /*94b0*/  UMOV UR9, UR13 ;  /* 0x0000000d00097c82 */ /* 0x000fe20008000000 */
[----:B------:R-:W-:Y:S04]  /*94c0*/  UMOV UR11, UR15 ;  /* 0x0000000f000b7c82 */ /* 0x000fe80008000000 */
[----:B------:R4:W-:Y:S02]  /*94d0*/  UTMALDG.2D [UR8], [UR28], desc[UR16] ;  /* 0x000010081c0075b4 */ /* 0x0009e40008009000 */
[----:B----4-:R-:W-:Y:S05]  /*94e0*/  BRA.U UP1, `(.L_x_111) ;  /* 0x0000000101047547 */ /* 0x010fea000b800000 */
[----:B------:R-:W-:Y:S05]  /*94f0*/  BPT.TRAP 0x1 ;  /* 0x000000040000795c */ /* 0x000fea0000300000 */
.L_x_111:
[----:B-1----:R-:W-:Y:S04]  /*9500*/  HFMA2 R0, -RZ, RZ, 0, 2 ;  /* 0x00004000ff007431 */ /* 0x002fe800000001ff */
[----:B------:R4:W-:Y:S03]  /*9510*/  SYNCS.ARRIVE.TRANS64.RED.A0TR RZ, [UR24+0x98], R0 ;  /* 0x00009800ffff79a7 */ /* 0x0009e60008300418 */
.L_x_110:
[----:B------:R-:W-:Y:S05]  /*9520*/  BSYNC.RECONVERGENT B0 ;  /* 0x0000000000007941 */ /* 0x000fea0003800200 */
.L_x_109:
[----:B------:R-:W-:Y:S05]  /*9530*/  BRA.U UP1, `(.L_x_112) ;  /* 0x0000000101047547 */ /* 0x000fea000b800000 */
[----:B------:R-:W-:Y:S05]  /*9540*/  BPT.TRAP 0x1 ;  /* 0x000000040000795c */ /* 0x000fea0000300000 */
.L_x_112:
[----:B------:R-:W-:Y:S04]  /*9550*/  UIADD3 UR4, UPT, UPT, UR24, 0x98, URZ ;  /* 0x0000009818047890 */ /* 0x000fe8000fffe0ff */
[----:B------:R-:W-:Y:S09]  /*9560*/  UPRMT UR4, UR25, 0x654, UR4 ;  /* 0x0000065419047896 */ /* 0x000ff20008000004 */
[----:B------:R-:W-:Y:S01]  /*9570*/  SYNCS.ARRIVE.TRANS64.RED.A1T0 RZ, [UR4], RZ ;  /* 0x000000ffffff79a7 */ /* 0x000fe20008100404 */
[----:B------:R-:W-:Y:S05]  /*9580*/  BRA.U UP1, `(.L_x_113) ;  /* 0x0000000101047547 */ /* 0x000fea000b800000 */
[----:B------:R-:W-:Y:S05]  /*9590*/  BPT.TRAP 0x1 ;  /* 0x000000040000795c */ /* 0x000fea0000300000 */
.L_x_113:
[----:B------:R-:W5:Y:S02]  /*95a0*/  SYNCS.PHASECHK.TRANS64.TRYWAIT P0, [UR24+0xc0], R5 ;  /* 0x0000c005ff0075a7 */ /* 0x000f640008001118 */
[----:B-----5:R-:W-:Y:S05]  /*95b0*/  @!P0 BRA `(.L_x_114) ;  /* 0x000000a800fc8947 */ /* 0x020fea0003800000 */
.L_x_270:
        /* <DEDUP_REMOVED lines=14> */
[----:B-1----:R-:W-:Y:S05]  /*96a0*/  BRA.U UP1, `(.L_x_117) ;  /* 0x0000000101047547 */ /* 0x002fea000b800000 */
[----:B------:R-:W-:Y:S05]  /*96b0*/  BPT.TRAP 0x1 ;  /* 0x000000040000795c */ /* 0x000fea0000300000 */
.L_x_117:
[----:B----4-:R-:W-:Y:S04]  /*96c0*/  HFMA2 R0, -RZ, RZ, 0, 2 ;  /* 0x00004000ff007431 */ /* 0x010fe800000001ff */
[----:B------:R1:W-:Y:S03]  /*96d0*/  SYNCS.ARRIVE.TRANS64.RED.A0TR RZ, [UR24+0xa0], R0 ;  /* 0x0000a000ffff79a7 */ /* 0x0003e60008300418 */
.L_x_116:
[----:B------:R-:W-:Y:S05]  /*96e0*/  BSYNC.RECONVERGENT B0 ;  /* 0x0000000000007941 */ /* 0x000fea0003800200 */
.L_x_115:
[----:B------:R-:W-:Y:S05]  /*96f0*/  BRA.U UP1, `(.L_x_118) ;  /* 0x0000000101047547 */ /* 0x000fea000b800000 */
[----:B------:R-:W-:Y:S05]  /*9700*/  BPT.TRAP 0x1 ;  /* 0x000000040000795c */ /* 0x000fea0000300000 */
.L_x_118:
[----:B------:R-:W-:Y:S04]  /*9710*/  UIADD3 UR4, UPT, UPT, UR24, 0xa0, URZ ;  /* 0x000000a018047890 */ /* 0x000fe8000fffe0ff */
[----:B------:R-:W-:Y:S09]  /*9720*/  UPRMT UR4, UR25, 0x654, UR4 ;  /* 0x0000065419047896 */ /* 0x000ff20008000004 */
[----:B------:R-:W-:Y:S01]  /*9730*/  SYNCS.ARRIVE.TRANS64.RED.A1T0 RZ, [UR4], RZ ;  /* 0x000000ffffff79a7 */ /* 0x000fe20008100404 */
[----:B------:R-:W-:Y:S05]  /*9740*/  BRA.U UP1, `(.L_x_119) ;  /* 0x0000000101047547 */ /* 0x000fea000b800000 */
[----:B------:R-:W-:Y:S05]  /*9750*/  BPT.TRAP 0x1 ;  /* 0x000000040000795c */ /* 0x000fea0000300000 */
.L_x_119:
[----:B------:R-:W5:Y:S02]  /*9760*/  SYNCS.PHASECHK.TRANS64.TRYWAIT P0, [UR24+0xc8], R5 ;  /* 0x0000c805ff0075a7 */ /* 0x000f640008001118 */
[----:B-----5:R-:W-:Y:S05]  /*9770*/  @!P0 BRA `(.L_x_120) ;  /* 0x000000a800a48947 */ /* 0x020fea0003800000 */
.L_x_272:
        /* <DEDUP_REMOVED lines=16> */
.L_x_123:
[----:B----4-:R-:W-:Y:S04]  /*9880*/  HFMA2 R0, -RZ, RZ, 0, 2 ;  /* 0x00004000ff007431 */ /* 0x010fe800000001ff */
[----:B------:R1:W-:Y:S03]  /*9890*/  SYNCS.ARRIVE.TRANS64.RED.A0TR RZ, [UR24+0xa8], R0 ;  /* 0x0000a800ffff79a7 */ /* 0x0003e60008300418 */
.L_x_122:
[----:B------:R-:W-:Y:S05]  /*98a0*/  BSYNC.RECONVERGENT B0 ;  /* 0x0000000000007941 */ /* 0x000fea0003800200 */
.L_x_121:
[----:B------:R-:W-:Y:S05]  /*98b0*/  BRA.U UP1, `(.L_x_124) ;  /* 0x0000000101047547 */ /* 0x000fea000b800000 */
[----:B------:R-:W-:Y:S05]  /*98c0*/  BPT.TRAP 0x1 ;  /* 0x000000040000795c */ /* 0x000fea0000300000 */
.L_x_124:
[----:B------:R-:W-:Y:S01]  /*98d0*/  UIADD3 UR4, UPT, UPT, UR24, 0xa8, URZ ;  /* 0x000000a818047890 */ /* 0x000fe2000fffe0ff */
[----:B------:R-:W-:Y:S01]  /*98e0*/  LOP3.LUT R19, R19, 0x1, RZ, 0x3c, !PT ;  /* 0x0000000113137812 */ /* 0x000fe200078e3cff */
[----:B------:R-:W-:Y:S02]  /*98f0*/  UISETP.NE.AND UP0, UPT, UR37, 0x8, UPT ;  /* 0x000000082500788c */ /* 0x000fe4000bf05270 */
[----:B------:R-:W-:Y:S09]  /*9900*/  UPRMT UR4, UR25, 0x654, UR4 ;  /* 0x0000065419047896 */ /* 0x000ff20008000004 */
[----:B------:R-:W-:Y:S01]  /*9910*/  SYNCS.ARRIVE.TRANS64.RED.A1T0 RZ, [UR4], RZ ;  /* 0x000000ffffff79a7 */ /* 0x000fe20008100404 */
[----:B------:R-:W-:Y:S05]  /*9920*/  BRA.U UP0, `(.L_x_125) ;  /* 0x0000000100047547 */ /* 0x000fea000b800000 */
[----:B------:R-:W-:Y:S05]  /*9930*/  BPT.TRAP 0x1 ;  /* 0x000000040000795c */ /* 0x000fea0000300000 */
.L_x_125:
[----:B------:R-:W-:Y:S01]  /*9940*/  ULEA UR8, UR5, UR24, 0x3 ;  /* 0x0000001805087291 */ /* 0x000fe2000f8e18ff */
[----:B-1----:R-:W-:Y:S08]  /*9950*/  SHF.L.U32 R5, R18, 0x1f, RZ ;  /* 0x0000001f12057819 */ /* 0x002ff000000006ff */
[----:B------:R-:W1:Y:S02]  /*9960*/  SYNCS.PHASECHK.TRANS64.TRYWAIT P0, [UR8+0x1a0], R5 ;  /* 0x0001a005ff0075a7 */ /* 0x000e640008001108 */
[----:B-1----:R-:W-:Y:S05]  /*9970*/  @!P0 BRA `(.L_x_126) ;  /* 0x000000a8003c8947 */ /* 0x002fea0003800000 */
.L_x_274:
[----:B------:R-:W-:Y:S09]  /*9980*/  UIMAD UR4, UR5, 0x14, UR36 ;  /* 0x00000014050478a4 */ /* 0x000ff2000f8e0224 */
[----:B--2---:R-:W2:Y:S04]  /*9990*/  LDS R6, [UR4] ;  /* 0x00000004ff067984 */ /* 0x004ea80008000800 */
[----:B-1----:R-:W1:Y:S04]  /*99a0*/  LDS R5, [UR4+0x4] ;  /* 0x00000404ff057984 */ /* 0x002e680008000800 */
[----:B------:R-:W3:Y:S04]  /*99b0*/  LDS.U16 R4, [UR4+0x12] ;  /* 0x00001204ff047984 */ /* 0x000ee80008000400 */
[----:B------:R-:W3:Y:S04]  /*99c0*/  LDS R16, [UR4+0x8] ;  /* 0x00000804ff107984 */ /* 0x000ee80008000800 */
[----:B----4-:R-:W4:Y:S01]  /*99d0*/  LDS R0, [UR4+0xc] ;  /* 0x00000c04ff007984 */ /* 0x010f220008000800 */
[----:B------:R-:W-:Y:S01]  /*99e0*/  @!PT LDS RZ, [RZ] ;  /* 0x00000000fffff984 */ /* 0x000fe20000000800 */
[----:B------:R-:W-:Y:S01]  /*99f0*/  @!PT LDS RZ, [RZ] ;  /* 0x00000000fffff984 */ /* 0x000fe20000000800 */
[----:B------:R-:W-:Y:S01]  /*9a00*/  @!PT LDS RZ, [RZ] ;  /* 0x00000000fffff984 */ /* 0x000fe20000000800 */
[----:B------:R-:W-:Y:S01]  /*9a10*/  @!PT LDS RZ, [RZ] ;  /* 0x00000000fffff984 */ /* 0x000fe20000000800 */
[----:B------:R5:W-:Y:S06]  /*9a20*/  MEMBAR.ALL.CTA ;  /* 0x0000000000007992 */ /* 0x000bec0000008000 */
[----:B-----5:R-:W3:Y:S01]  /*9a30*/  FENCE.VIEW.ASYNC.S ;  /* 0x00000000000073c6 */ /* 0x020ee20000000000 */
[----:B--2---:R-:W-:Y:S02]  /*9a40*/  R2UR UR18, R6 ;  /* 0x00000000061272ca */ /* 0x004fe400000e0000 */
[----:B-1----:R-:W-:Y:S01]  /*9a50*/  R2UR UR19, R5 ;  /* 0x00000000051372ca */ /* 0x002fe200000e0000 */
[----:B------:R-:W-:Y:S03]  /*9a60*/  @!UPT UIADD3 URZ, UPT, UPT, URZ, URZ, URZ ;  /* 0x000000fffffff290 */ /* 0x000fe6000fffe0ff */
[----:B------:R-:W-:Y:S11]  /*9a70*/  BRA.U UP0, `(.L_x_127) ;  /* 0x0000000100047547 */ /* 0x000ff6000b800000 */
[----:B------:R-:W-:Y:S05]  /*9a80*/  BPT.TRAP 0x1 ;  /* 0x000000040000795c */ /* 0x000fea0000300000 */
.L_x_127:
[----:B------:R-:W-:Y:S01]  /*9a90*/  UIADD3 UR8, UPT, UPT, UR8, 0x1e0, URZ ;  /* 0x000001e008087890 */ /* 0x000fe2000fffe0ff */
[----:B----4-:R-:W-:Y:S03]  /*9aa0*/  ISETP.NE.AND P0, PT, R0, RZ, PT ;  /* 0x000000ff0000720c */ /* 0x010fe60003f05270 */
[----:B------:R-:W-:Y:S09]  /*9ab0*/  UPRMT UR8, UR25, 0x654, UR8 ;  /* 0x0000065419087896 */ /* 0x000ff20008000008 */
[----:B---3--:R-:W-:Y:S01]  /*9ac0*/  SYNCS.ARRIVE.TRANS64.RED.A1T0 RZ, [UR8], RZ ;  /* 0x000000ffffff79a7 */ /* 0x008fe20008100408 */
[----:B------:R-:W-:Y:S04]  /*9ad0*/  UIADD3 UR8, UPT, UPT, UR5, 0x1, URZ ;  /* 0x0000000105087890 */ /* 0x000fe8000fffe0ff */
[----:B------:R-:W-:Y:S04]  /*9ae0*/  UISETP.NE.AND UP0, UPT, UR8, 0x8, UPT ;  /* 0x000000080800788c */ /* 0x000fe8000bf05270 */
[----:B------:R-:W-:Y:S02]  /*9af0*/  USEL UR4, URZ, 0x1, UP0 ;  /* 0x00000001ff047887 */ /* 0x000fe40008000000 */
[----:B------:R-:W-:Y:S02]  /*9b00*/  USEL UR5, UR8, URZ, UP0 ;  /* 0x000000ff08057287 */ /* 0x000fe40008000000 */
[----:B------:R-:W-:Y:S02]  /*9b10*/  UPLOP3.LUT UP0, UPT, UPT, UPT, UPT, 0x80, 0x8 ;  /* 0x000000000008789c */ /* 0x000fe40003f0f070 */
[----:B------:R-:W-:Y:S01]  /*9b20*/  LOP3.LUT R18, R18, UR4, RZ, 0x3c, !PT ;  /* 0x0000000412127c12 */ /* 0x000fe2000f8e3cff */
[----:B------:R-:W-:Y:S08]  /*9b30*/  @P0 BRA `(.L_x_128) ;  /* 0xffffffec00c80947 */ /* 0x000ff0000383ffff */
[----:B------:R-:W-:Y:S05]  /*9b40*/  BRA.U UP1, `(.L_x_129) ;  /* 0x0000000101047547 */ /* 0x000fea000b800000 */
[----:B------:R-:W-:Y:S05]  /*9b50*/  BPT.TRAP 0x1 ;  /* 0x000000040000795c */ /* 0x000fea0000300000 */
.L_x_129:
[----:B------:R-:W-:-:S04]  /*9b60*/  SHF.L.U32 R3, R19, 0x1f, RZ ;  /* 0x0000001f13037819 */ /* 0x000fc800000006ff */
[----:B------:R-:W1:Y:S02]  /*9b70*/  SYNCS.PHASECHK.TRANS64.TRYWAIT P0, [UR24+0xb0], R3 ;  /* 0x0000b003ff0075a7 */ /* 0x000e640008001118 */
[----:B-1----:R-:W-:Y:S05]  /*9b80*/  @!P0 BRA `(.L_x_130) ;  /* 0x000000a400d08947 */ /* 0x002fea0003800000 */
.L_x_276:
[----:B------:R-:W-:Y:S05]  /*9b90*/  BRA.U UP1, `(.L_x_131) ;  /* 0x0000000101047547 */ /* 0x000fea000b800000 */
[----:B------:R-:W-:Y:S05]  /*9ba0*/  BPT.TRAP 0x1 ;  /* 0x000000040000795c */ /* 0x000fea0000300000 */
.L_x_131:
[----:B------:R-:W2:Y:S02]  /*9bb0*/  SYNCS.PHASECHK.TRANS64.TRYWAIT P0, [UR24+0xb8], R3 ;  /* 0x0000b803ff0075a7 */ /* 0x000ea40008001118 */
[----:B--2---:R-:W-:Y:S05]  /*9bc0*/  @!P0 BRA `(.L_x_132) ;  /* 0x000000a400d88947 */ /* 0x004fea0003800000 */
.L_x_278:
[----:B------:R-:W-:Y:S05]  /*9bd0*/  BRA.U UP1, `(.L_x_133) ;  /* 0x0000000101047547 */ /* 0x000fea000b800000 */
[----:B------:R-:W-:Y:S05]  /*9be0*/  BPT.TRAP 0x1 ;  /* 0x000000040000795c */ /* 0x000fea0000300000 */
.L_x_133:
[----:B------:R-:W2:Y:S02]  /*9bf0*/  SYNCS.PHASECHK.TRANS64.TRYWAIT P0, [UR24+0xc0], R3 ;  /* 0x0000c003ff0075a7 */ /* 0x000ea40008001118 */
[----:B--2---:R-:W-:Y:S05]  /*9c00*/  @!P0 BRA `(.L_x_134) ;  /* 0x000000a400e08947 */ /* 0x004fea0003800000 */
.L_x_280:
[----:B------:R-:W-:Y:S05]  /*9c10*/  BRA.U UP1, `(.L_x_135) ;  /* 0x0000000101047547 */ /* 0x000fea000b800000 */
[----:B------:R-:W-:Y:S05]  /*9c20*/  BPT.TRAP 0x1 ;  /* 0x000000040000795c */ /* 0x000fea0000300000 */
.L_x_135:
[----:B-1----:R-:W-:Y:S02]  /*9c30*/  SHF.L.U32 R3, R19, 0x1f, RZ ;  /* 0x0000001f13037819 */ /* 0x002fe400000006ff */
[----:B------:R-:W-:-:S04]  /*9c40*/  MOV R0, UR24 ;  /* 0x0000001800007c02 */ /* 0x000fc80008000f00 */
[----:B------:R1:W2:Y:S03]  /*9c50*/  SYNCS.PHASECHK.TRANS64.TRYWAIT P0, [R0+URZ+0xc8], R3 ;  /* 0x0000c803000075a7 */ /* 0x0002a600080011ff */
[----:B--2---:R-:W-:Y:S05]  /*9c60*/  @!P0 NANOSLEEP.SYNCS 0x989680 ;  /* 0x009896800000895d */ /* 0x004fea0003900000 */
[----:B------:R-:W2:Y:S02]  /*9c70*/  @!P0 SYNCS.PHASECHK.TRANS64 P0, [R0+URZ+0xc8], R3 ;  /* 0x0000c803000085a7 */ /* 0x000ea400080010ff */
[----:B--2---:R-:W-:Y:S05]  /*9c80*/  @P0 EXIT ;  /* 0x000000000000094d */ /* 0x004fea0003800000 */
[----:B------:R-:W-:Y:S05]  /*9c90*/  BRA `(.L_x_135) ;  /* 0xfffffffc00e47947 */ /* 0x000fea000383ffff */
.L_x_94:
[----:B------:R-:W-:-:S09]  /*9ca0*/  UISETP.NE.AND UP0, UPT, UR21, 0x4, UPT ;  /* 0x000000041500788c */ /* 0x000fd2000bf05270 */
[----:B------:R-:W-:Y:S05]  /*9cb0*/  BRA.U UP0, `(.L_x_136) ;  /* 0x0000006d00f07547 */ /* 0x000fea000b800000 */
.L_x_137:
[----:B------:R-:W-:-:S08]  /*9cc0*/  NOP ;  /* 0x0000000000007918 */ /* 0x000fd00000000000 */
[----:B------:R-:W2:Y:S02]  /*9cd0*/  USETMAXREG.TRY_ALLOC.CTAPOOL UP0, 0xe8 ;  /* 0x000000e8000079c8 */ /* 0x000ea40008000600 */
[----:B--2---:R-:W-:Y:S05]  /*9ce0*/  BRA.U !UP0, `(.L_x_137) ;  /* 0xfffffffd08f47547 */ /* 0x004fea000b83ffff */
[----:B------:R-:W2:Y:S08]  /*9cf0*/  S2UR UR52, SR_CgaCtaId ;  /* 0x00000000003479c3 */ /* 0x000eb00000008800 */
[----:B------:R-:W-:Y:S01]  /*9d00*/  BAR.SYNC.DEFER_BLOCKING 0x6, 0xa0 ;  /* 0x0182800000007b1d */ /* 0x000fe20000010000 */
[C---:B-----5:R-:W-:Y:S01]  /*9d10*/  IMAD.SHL.U32 R5, R142.reuse, 0x40, RZ ;  /* 0x000000408e057824 */ /* 0x060fe200078e00ff */
[C---:B------:R-:W-:Y:S01]  /*9d20*/  LOP3.LUT P1, RZ, R142.reuse, 0x2, RZ, 0xc0, !PT ;  /* 0x000000028eff7812 */ /* 0x040fe2000782c0ff */
[C---:B------:R-:W-:Y:S01]  /*9d30*/  IMAD.SHL.U32 R2, R142.reuse, 0x20, RZ ;  /* 0x000000208e027824 */ /* 0x040fe200078e00ff */
[----:B------:R-:W-:Y:S01]  /*9d40*/  PLOP3.LUT P2, PT, PT, PT, PT, 0x80, 0x8 ;  /* 0x000000000008781c */ /* 0x000fe20003f4f070 */
[----:B------:R-:W-:Y:S01]  /*9d50*/  IMAD.U32 R4, R142, 0x10000, RZ ;  /* 0x000100008e047824 */ /* 0x000fe200078e00ff */
[----:B------:R-:W-:Y:S01]  /*9d60*/  UMOV UR43, 0x400 ;  /* 0x00000400002b7882 */ /* 0x000fe20000000000 */
[----:B------:R-:W-:Y:S01]  /*9d70*/  LOP3.LUT R3, R5, 0x1c0, RZ, 0xc0, !PT ;  /* 0x000001c005037812 */ /* 0x000fe200078ec0ff */
[----:B------:R-:W3:Y:S01]  /*9d80*/  SHFL.IDX PT, R143, R128, RZ, 0x1f ;  /* 0x00001fff808f7589 */ /* 0x000ee200000e0000 */
[----:B------:R-:W-:Y:S01]  /*9d90*/  LOP3.LUT R2, R2, 0x200, RZ, 0xc0, !PT ;  /* 0x0000020002027812 */ /* 0x000fe200078ec0ff */
[----:B------:R-:W-:Y:S01]  /*9da0*/  IMAD.SHL.U32 R0, R142, 0x8, RZ ;  /* 0x000000088e007824 */ /* 0x000fe200078e00ff */
[----:B------:R-:W-:Y:S01]  /*9db0*/  LOP3.LUT R3, R3, 0x28, R142, 0xf8, !PT ;  /* 0x0000002803037812 */ /* 0x000fe200078ef88e */
[----:B------:R-:W-:Y:S01]  /*9dc0*/  IMAD.MOV.U32 R141, RZ, RZ, 0x10 ;  /* 0x00000010ff8d7424 */ /* 0x000fe200078e00ff */
[----:B------:R-:W-:Y:S01]  /*9dd0*/  LOP3.LUT R2, R2, 0x1000, R5, 0xf8, !PT ;  /* 0x0000100002027812 */ /* 0x000fe200078ef805 */
[----:B------:R-:W-:Y:S01]  /*9de0*/  UMOV UR58, URZ ;  /* 0x000000ff003a7c82 */ /* 0x000fe20008000000 */
[----:B------:R-:W-:Y:S01]  /*9df0*/  LOP3.LUT R5, R4, 0x600000, RZ, 0xc0, !PT ;  /* 0x0060000004057812 */ /* 0x000fe200078ec0ff */
[----:B------:R-:W-:Y:S01]  /*9e00*/  UMOV UR59, URZ ;  /* 0x000000ff003b7c82 */ /* 0x000fe20008000000 */
[----:B------:R-:W-:Y:S01]  /*9e10*/  LOP3.LUT R3, R3, 0x38, R0, 0x78, !PT ;  /* 0x0000003803037812 */ /* 0x000fe200078e7800 */
[----:B------:R-:W1:Y:S01]  /*9e20*/  LDCU.64 UR38, c[0x0][0x888] ;  /* 0x00011100ff2677ac */ /* 0x000e620008000a00 */
[----:B------:R-:W-:Y:S01]  /*9e30*/  LOP3.LUT R142, R142, 0x60, RZ, 0xc0, !PT ;  /* 0x000000608e8e7812 */ /* 0x000fe200078ec0ff */
[----:B------:R-:W-:Y:S01]  /*9e40*/  IMAD.MOV.U32 R138, RZ, RZ, 0x1 ;  /* 0x00000001ff8a7424 */ /* 0x000fe200078e00ff */
[----:B------:R-:W-:Y:S01]  /*9e50*/  LOP3.LUT R139, R2, R3, RZ, 0xfc, !PT ;  /* 0x00000003028b7212 */ /* 0x000fe200078efcff */
[----:B------:R-:W1:Y:S01]  /*9e60*/  LDCU.64 UR48, c[0x0][0xb18] ;  /* 0x00016300ff3077ac */ /* 0x000e620008000a00 */
[----:B------:R-:W-:Y:S01]  /*9e70*/  IMAD.MOV.U32 R137, RZ, RZ, RZ ;  /* 0x000000ffff897224 */ /* 0x000fe200078e00ff */
[----:B------:R-:W-:-:S02]  /*9e80*/  PRMT R136, RZ, 0x7610, R136 ;  /* 0x00007610ff887816 */ /* 0x000fc40000000088 */
[----:B------:R-:W-:Y:S01]  /*9e90*/  CS2R R134, SRZ ;  /* 0x0000000000867805 */ /* 0x000fe2000001ff00 */
[----:B--2---:R-:W-:Y:S01]  /*9ea0*/  ULEA UR43, UR52, UR43, 0x18 ;  /* 0x0000002b342b7291 */ /* 0x004fe2000f8ec0ff */
[----:B------:R-:W-:Y:S01]  /*9eb0*/  SEL R141, R141, 0xfffffff0, !P1 ;  /* 0xfffffff08d8d7807 */ /* 0x000fe20004800000 */
[----:B------:R-:W2:Y:S01]  /*9ec0*/  LDCU.64 UR46, c[0x0][0xb20] ;  /* 0x00016400ff2e77ac */ /* 0x000ea20008000a00 */
[----:B---3--:R-:W-:Y:S01]  /*9ed0*/  ISETP.NE.AND P0, PT, R143, 0x4, PT ;  /* 0x000000048f00780c */ /* 0x008fe20003f05270 */
[----:B------:R-:W3:Y:S05]  /*9ee0*/  LDCU.64 UR44, c[0x0][0x8b0] ;  /* 0x00011600ff2c77ac */ /* 0x000eea0008000a00 */
[----:B------:R-:W4:Y:S01]  /*9ef0*/  LDS R140, [UR43+0x360] ;  /* 0x0003602bff8c7984 */ /* 0x000f220008000800 */
[----:B------:R-:W-:Y:S01]  /*9f00*/  UIADD3 UR4, UPT, UPT, UR43, 0x1000, URZ ;  /* 0x000010002b047890 */ /* 0x000fe2000fffe0ff */
[----:B------:R-:W-:Y:S01]  /*9f10*/  UMOV UR5, URZ ;  /* 0x000000ff00057c82 */ /* 0x000fe20008000000 */
[----:B----4-:R-:W-:-:S04]  /*9f20*/  IMAD.IADD R140, R140, 0x1, R5 ;  /* 0x000000018c8c7824 */ /* 0x010fc800078e0205 */
[----:B-123--:R-:W-:Y:S06]  /*9f30*/  @P0 BRA `(.L_x_138) ;  /* 0x00000000007c0947 */ /* 0x00efec0003800000 */
[----:B------:R-:W1:Y:S01]  /*9f40*/  LDC.64 R36, c[0x0][0xa00] ;  /* 0x00028000ff247b82 */ /* 0x000e620000000a00 */
[----:B------:R-:W2:Y:S01]  /*9f50*/  LDCU UR6, c[0x0][0xc1c] ;  /* 0x00018380ff0677ac */ /* 0x000ea20008000800 */
[----:B------:R-:W3:Y:S06]  /*9f60*/  LDCU.64 UR58, c[0x0][0xb00] ;  /* 0x00016000ff3a77ac */ /* 0x000eec0008000a00 */
[----:B------:R-:W1:Y:S01]  /*9f70*/  LDC.64 R38, c[0x0][0xa08] ;  /* 0x00028200ff267b82 */ /* 0x000e620000000a00 */
[----:B------:R-:W-:-:S07]  /*9f80*/  ELECT P0, URZ, PT ;  /* 0x0000000000ff782f */ /* 0x000fce0003800000 */
[----:B------:R-:W4:Y:S01]  /*9f90*/  LDC.64 R32, c[0x0][0xa10] ;  /* 0x00028400ff207b82 */ /* 0x000f220000000a00 */
[----:B--2---:R-:W-:-:S04]  /*9fa0*/  UIADD3 UR6, UPT, UPT, UR28, UR6, URZ ;  /* 0x000000061c067290 */ /* 0x004fc8000fffe0ff */
[----:B------:R-:W-:-:S03]  /*9fb0*/  UIMAD UR6, UR6, 0xe, URZ ;  /* 0x0000000e060678a4 */ /* 0x000fc6000f8e02ff */
[----:B------:R-:W4:Y:S01]  /*9fc0*/  LDC.64 R34, c[0x0][0xa18] ;  /* 0x00028600ff227b82 */ /* 0x000f220000000a00 */
[----:B---3--:R-:W-:-:S07]  /*9fd0*/  UIMAD.WIDE.U32 UR58, UR6, 0x80, UR58 ;  /* 0x00000080063a78a5 */ /* 0x008fce000f8e003a */
[----:B------:R-:W2:Y:S01]  /*9fe0*/  LDC.64 R28, c[0x0][0xa20] ;  /* 0x00028800ff1c7b82 */ /* 0x000ea20000000a00 */
[----:B-1----:R1:W-:Y:S07]  /*9ff0*/  @P0 STS.128 [UR43+0x400], R36 ;  /* 0x00040024ff000988 */ /* 0x0023ee0008000c2b */
[----:B------:R-:W2:Y:S08]  /*a000*/  LDC.64 R30, c[0x0][0xa28] ;  /* 0x00028a00ff1e7b82 */ /* 0x000eb00000000a00 */
[----:B------:R-:W3:Y:S01]  /*a010*/  LDC.64 R24, c[0x0][0xa30] ;  /* 0x00028c00ff187b82 */ /* 0x000ee20000000a00 */
[----:B----4-:R1:W-:Y:S07]  /*a020*/  @P0 STS.128 [UR43+0x410], R32 ;  /* 0x00041020ff000988 */ /* 0x0103ee0008000c2b */
[----:B------:R-:W3:Y:S08]  /*a030*/  LDC.64 R26, c[0x0][0xa38] ;  /* 0x00028e00ff1a7b82 */ /* 0x000ef00000000a00 */
[----:B------:R-:W4:Y:S01]  /*a040*/  LDC.64 R20, c[0x0][0xa40] ;  /* 0x00029000ff147b82 */ /* 0x000f220000000a00 */
[----:B--2---:R1:W-:Y:S07]  /*a050*/  @P0 STS.128 [UR43+0x420], R28 ;  /* 0x0004201cff000988 */ /* 0x0043ee0008000c2b */
[----:B------:R-:W4:Y:S08]  /*a060*/  LDC.64 R22, c[0x0][0xa48] ;  /* 0x00029200ff167b82 */ /* 0x000f300000000a00 */
[----:B------:R-:W2:Y:S01]  /*a070*/  LDC.64 R12, c[0x0][0xa50] ;  /* 0x00029400ff0c7b82 */ /* 0x000ea20000000a00 */
[----:B---3--:R1:W-:Y:S07]  /*a080*/  @P0 STS.128 [UR43+0x430], R24 ;  /* 0x00043018ff000988 */ /* 0x0083ee0008000c2b */
[----:B------:R-:W2:Y:S08]  /*a090*/  LDC.64 R14, c[0x0][0xa58] ;  /* 0x00029600ff0e7b82 */ /* 0x000eb00000000a00 */
[----:B------:R-:W3:Y:S01]  /*a0a0*/  LDC.64 R8, c[0x0][0xa60] ;  /* 0x00029800ff087b82 */ /* 0x000ee20000000a00 */
[----:B----4-:R1:W-:Y:S07]  /*a0b0*/  @P0 STS.128 [UR43+0x440], R20 ;  /* 0x00044014ff000988 */ /* 0x0103ee0008000c2b */
[----:B------:R-:W3:Y:S08]  /*a0c0*/  LDC.64 R10, c[0x0][0xa68] ;  /* 0x00029a00ff0a7b82 */ /* 0x000ef00000000a00 */
[----:B------:R-:W4:Y:S01]  /*a0d0*/  LDC.64 R4, c[0x0][0xa70] ;  /* 0x00029c00ff047b82 */ /* 0x000f220000000a00 */
[----:B--2---:R1:W-:Y:S07]  /*a0e0*/  @P0 STS.128 [UR43+0x450], R12 ;  /* 0x0004500cff000988 */ /* 0x0043ee0008000c2b */
[----:B------:R-:W4:Y:S01]  /*a0f0*/  LDC.64 R6, c[0x0][0xa78] ;  /* 0x00029e00ff067b82 */ /* 0x000f220000000a00 */
[----:B---3--:R1:W-:Y:S04]  /*a100*/  @P0 STS.128 [UR43+0x460], R8 ;  /* 0x00046008ff000988 */ /* 0x0083e80008000c2b */
[----:B----4-:R1:W-:Y:S01]  /*a110*/  @P0 STS.128 [UR43+0x470], R4 ;  /* 0x00047004ff000988 */ /* 0x0103e20008000c2b */
[----:B------:R-:W-:Y:S01]  /*a120*/  NOP ;  /* 0x0000000000007918 */ /* 0x000fe20000000000 */
.L_x_138:
[----:B------:R-:W-:Y:S01]  /*a130*/  MOV R129, UR4 ;  /* 0x0000000400817c02 */ /* 0x000fe20008000f00 */
[----:B------:R-:W-:Y:S01]  /*a140*/  UMOV UR54, URZ ;  /* 0x000000ff00367c82 */ /* 0x000fe20008000000 */
[----:B------:R-:W-:Y:S01]  /*a150*/  SHF.L.U32 R139, R139, 0x1, RZ ;  /* 0x000000018b8b7819 */ /* 0x000fe200000006ff */
[----:B------:R-:W-:-:S06]  /*a160*/  UMOV UR53, URZ ;  /* 0x000000ff00357c82 */ /* 0x000fcc0008000000 */
.L_x_192:
[----:B------:R-:W-:Y:S01]  /*a170*/  LOP3.LUT R0, R136, 0xffff, RZ, 0xc0, !PT ;  /* 0x0000ffff88007812 */ /* 0x000fe200078ec0ff */
[----:B-1----:R-:W1:Y:S03]  /*a180*/  LDC.64 R8, c[0x0][0x390] ;  /* 0x0000e400ff087b82 */ /* 0x002e660000000a00 */
        /* <DEDUP_REMOVED lines=16> */
[----:B------:R-:W-:Y:S02]  /*a290*/  ISETP.NE.OR P0, PT, R143, 0x4, !P2 ;  /* 0x000000048f00780c */ /* 0x000fe40005705670 */
[----:B------:R-:W-:Y:S02]  /*a2a0*/  R2UR UR56, R2 ;  /* 0x00000000023872ca */ /* 0x000fe400000e0000 */
[----:B------:R-:W-:Y:S09]  /*a2b0*/  R2UR UR57, R3 ;  /* 0x00000000033972ca */ /* 0x000ff200000e0000 */
[----:B-1-3--:R-:W-:Y:S06]  /*a2c0*/  @P0 BRA `(.L_x_139) ;  /* 0x0000000000ec0947 */ /* 0x00afec0003800000 */
[----:B------:R-:W-:Y:S01]  /*a2d0*/  IMAD.U32 R11, RZ, RZ, UR43 ;  /* 0x0000002bff0b7e24 */ /* 0x000fe2000f8e00ff */
[----:B------:R-:W1:Y:S01]  /*a2e0*/  S2R R0, SR_LANEID ;  /* 0x0000000000007919 */ /* 0x000e620000000000 */
[----:B------:R-:W-:Y:S01]  /*a2f0*/  ELECT P0, URZ, PT ;  /* 0x0000000000ff782f */ /* 0x000fe20003800000 */
[----:B------:R-:W-:Y:S01]  /*a300*/  BSSY.RECONVERGENT B0, `(.L_x_140) ;  /* 0x0000032000007945 */ /* 0x000fe20003800200 */
[----:B-1----:R-:W-:Y:S05]  /*a310*/  IMAD.SHL.U32 R0, R0, 0x4, RZ ;  /* 0x0000000400007824 */ /* 0x002fea00078e00ff */
[----:B------:R-:W-:Y:S06]  /*a320*/  IADD3 R11, PT, PT, R0, 0x400, R11 ;  /* 0x00000400000b7810 */ /* 0x000fec0007ffe00b */
[----:B------:R-:W-:Y:S05]  /*a330*/  @!P0 BRA `(.L_x_141) ;  /* 0x0000000000b88947 */ /* 0x000fea0003800000 */
[----:B------:R-:W-:Y:S01]  /*a340*/  STS [UR43+0x430], RZ ;  /* 0x000430ffff007988 */ /* 0x000fe2000800082b */
[----:B------:R-:W-:Y:S01]  /*a350*/  ISETP.NE.U32.AND P0, PT, RZ, UR46, PT ;  /* 0x0000002eff007c0c */ /* 0x000fe2000bf05070 */
[C---:B------:R-:W-:Y:S01]  /*a360*/  IMAD.WIDE R6, R16.reuse, 0xc, R8 ;  /* 0x0000000c10067825 */ /* 0x040fe200078e0208 */
[----:B------:R-:W-:Y:S02]  /*a370*/  UIADD3 UR4, UPT, UPT, UR43, 0x400, URZ ;  /* 0x000004002b047890 */ /* 0x000fe4000fffe0ff */
[----:B------:R-:W-:Y:S02]  /*a380*/  ISETP.NE.AND.EX P1, PT, RZ, UR47, PT, P0 ;  /* 0x0000002fff007c0c */ /* 0x000fe4000bf25300 */
[----:B------:R-:W2:Y:S01]  /*a390*/  LDG.E R18, desc[UR50][R6.64] ;  /* 0x0000003206127981 */ /* 0x000ea2000c1e1900 */
[C---:B------:R-:W-:Y:S03]  /*a3a0*/  LEA R2, P0, R16.reuse, RZ, 0x3 ;  /* 0x000000ff10027211 */ /* 0x040fe600078018ff */
[----:B------:R1:W3:Y:S01]  /*a3b0*/  LDG.E R5, desc[UR50][R6.64+0x4] ;  /* 0x0000043206057981 */ /* 0x0002e2000c1e1900 */
[----:B------:R-:W-:Y:S06]  /*a3c0*/  LEA.HI.X.SX32 R3, R16, RZ, 0x3, P0 ;  /* 0x000000ff10037211 */ /* 0x000fec00000f1eff */
[C---:B------:R-:W-:Y:S04]  /*a3d0*/  @P1 IADD3 R12, P0, PT, R2.reuse, UR46, RZ ;  /* 0x0000002e020c1c10 */ /* 0x040fe8000ff1e0ff */
[C---:B------:R-:W-:Y:S02]  /*a3e0*/  @P1 IADD3.X R13, PT, PT, R3.reuse, UR47, RZ, P0, !PT ;  /* 0x0000002f030d1c10 */ /* 0x040fe400087fe4ff */
[----:B------:R-:W-:Y:S03]  /*a3f0*/  IADD3 R14, P0, PT, R2, UR48, RZ ;  /* 0x00000030020e7c10 */ /* 0x000fe6000ff1e0ff */
[----:B------:R-:W4:Y:S01]  /*a400*/  @P1 LDG.E.64 R20, desc[UR50][R12.64] ;  /* 0x000000320c141981 */ /* 0x000f22000c1e1b00 */
[----:B------:R-:W-:Y:S03]  /*a410*/  IADD3.X R15, PT, PT, R3, UR49, RZ, P0, !PT ;  /* 0x00000031030f7c10 */ /* 0x000fe600087fe4ff */
[----:B------:R-:W5:Y:S04]  /*a420*/  LDS R3, [UR43+0x41c] ;  /* 0x00041c2bff037984 */ /* 0x000f680008000800 */
[----:B------:R-:W5:Y:S01]  /*a430*/  LDG.E.64 R14, desc[UR50][R14.64] ;  /* 0x000000320e0e7981 */ /* 0x000f62000c1e1b00 */
[----:B-1----:R-:W-:Y:S03]  /*a440*/  IMAD.U32 R6, RZ, RZ, UR4 ;  /* 0x00000004ff067e24 */ /* 0x002fe6000f8e00ff */
[----:B-----5:R-:W-:Y:S01]  /*a450*/  STS.64 [UR43+0x400], R14 ;  /* 0x0004000eff007988 */ /* 0x020fe20008000a2b */
[--C-:B--2---:R-:W-:Y:S01]  /*a460*/  SHF.R.S32.HI R19, RZ, 0x1f, R18.reuse ;  /* 0x0000001fff137819 */ /* 0x104fe20000011412 */
[----:B------:R-:W-:Y:S02]  /*a470*/  @!P1 IMAD.MOV.U32 R20, RZ, RZ, R18 ;  /* 0x000000ffff149224 */ /* 0x000fe400078e0012 */
[----:B---3--:R-:W-:Y:S02]  /*a480*/  VIADD R5, R5, 0xffffffff ;  /* 0xffffffff05057836 */ /* 0x008fe40000000000 */
[----:B------:R-:W-:Y:S05]  /*a490*/  @!P1 IMAD.MOV.U32 R21, RZ, RZ, R19 ;  /* 0x000000ffff159224 */ /* 0x000fea00078e0013 */
[----:B----4-:R-:W-:Y:S04]  /*a4a0*/  SHF.L.U64.HI R10, R20, 0x1, R21 ;  /* 0x00000001140a7819 */ /* 0x010fe80000010215 */
[----:B------:R-:W-:Y:S04]  /*a4b0*/  LOP3.LUT R10, R10, 0x1fffffff, RZ, 0xc0, !PT ;  /* 0x1fffffff0a0a7812 */ /* 0x000fe800078ec0ff */
[----:B------:R-:W-:Y:S04]  /*a4c0*/  SHF.R.U32.HI R2, RZ, 0x4, R10 ;  /* 0x00000004ff027819 */ /* 0x000fe8000001160a */
[----:B------:R-:W-:Y:S02]  /*a4d0*/  LOP3.LUT R13, R3, 0xf, R2, 0xb8, !PT ;  /* 0x0000000f030d7812 */ /* 0x000fe400078eb802 */
[----:B------:R-:W-:Y:S03]  /*a4e0*/  SHF.R.U64 R2, R6, 0x4, RZ ;  /* 0x0000000406027819 */ /* 0x000fe600000012ff */
[----:B------:R1:W-:Y:S04]  /*a4f0*/  STS [UR43+0x41c], R13 ;  /* 0x00041c0dff007988 */ /* 0x0003e8000800082b */
[----:B------:R-:W2:Y:S04]  /*a500*/  LDS R4, [UR43+0x41c] ;  /* 0x00041c2bff047984 */ /* 0x000ea80008000800 */
[----:B------:R-:W-:Y:S04]  /*a510*/  STS [UR43+0x410], R2 ;  /* 0x00041002ff007988 */ /* 0x000fe8000800082b */
[----:B------:R-:W-:Y:S01]  /*a520*/  STS [UR43+0x414], R2 ;  /* 0x00041402ff007988 */ /* 0x000fe2000800082b */
[----:B-1----:R-:W-:Y:S05]  /*a530*/  IMAD.SHL.U32 R13, R20, 0x2, RZ ;  /* 0x00000002140d7824 */ /* 0x002fea00078e00ff */
[----:B------:R-:W-:Y:S04]  /*a540*/  LOP3.LUT R13, R13, 0xfffffffe, RZ, 0xc0, !PT ;  /* 0xfffffffe0d0d7812 */ /* 0x000fe800078ec0ff */
[----:B------:R-:W-:Y:S05]  /*a550*/  SHF.R.U64 R10, R13, 0x4, R10 ;  /* 0x000000040d0a7819 */ /* 0x000fea000000120a */
[----:B------:R-:W-:Y:S01]  /*a560*/  STS [UR43+0x40c], R10 ;  /* 0x00040c0aff007988 */ /* 0x000fe2000800082b */
[----:B--2---:R-:W-:Y:S05]  /*a570*/  LOP3.LUT R7, R4, 0xf0, RZ, 0xb8, !PT ;  /* 0x000000f004077812 */ /* 0x004fea00078eb8ff */
[----:B------:R1:W-:Y:S04]  /*a580*/  STS [UR43+0x41c], R7 ;  /* 0x00041c07ff007988 */ /* 0x0003e8000800082b */
[----:B------:R-:W2:Y:S01]  /*a590*/  LDS R4, [UR43+0x41c] ;  /* 0x00041c2bff047984 */ /* 0x000ea20008000800 */
[----:B-1----:R-:W-:Y:S02]  /*a5a0*/  CS2R R6, SRZ ;  /* 0x0000000000067805 */ /* 0x002fe4000001ff00 */
[----:B--2---:R-:W-:Y:S01]  /*a5b0*/  LOP3.LUT R3, R4, 0xf00, RZ, 0xb8, !PT ;  /* 0x00000f0004037812 */ /* 0x004fe200078eb8ff */
[----:B------:R-:W-:Y:S04]  /*a5c0*/  VIADD R4, R18, 0xffffffff ;  /* 0xffffffff12047836 */ /* 0x000fe80000000000 */
[----:B------:R-:W-:Y:S04]  /*a5d0*/  STS.64 [UR43+0x418], R2 ;  /* 0x00041802ff007988 */ /* 0x000fe80008000a2b */
[----:B------:R-:W1:Y:S04]  /*a5e0*/  LDS R12, [UR43+0x41c] ;  /* 0x00041c2bff0c7984 */ /* 0x000e680008000800 */
[----:B------:R2:W-:Y:S01]  /*a5f0*/  STS.128 [UR43+0x420], R4 ;  /* 0x00042004ff007988 */ /* 0x0005e20008000c2b */
[----:B-1----:R-:W-:Y:S05]  /*a600*/  LOP3.LUT R12, R12, 0xf000, RZ, 0xb8, !PT ;  /* 0x0000f0000c0c7812 */ /* 0x002fea00078eb8ff */
[----:B------:R2:W-:Y:S02]  /*a610*/  STS [UR43+0x41c], R12 ;  /* 0x00041c0cff007988 */ /* 0x0005e4000800082b */
.L_x_141:
[----:B------:R-:W-:Y:S05]  /*a620*/  BSYNC.RECONVERGENT B0 ;  /* 0x0000000000007941 */ /* 0x000fea0003800200 */
.L_x_140:
[----:B------:R-:W-:Y:S01]  /*a630*/  NOP ;  /* 0x0000000000007918 */ /* 0x000fe20000000000 */
[----:B------:R-:W1:Y:S01]  /*a640*/  LDS R11, [R11] ;  /* 0x000000000b0b7984 */ /* 0x000e620000000800 */
[----:B------:R-:W-:Y:S04]  /*a650*/  IADD3 R2, P0, PT, R0, UR56, RZ ;  /* 0x0000003800027c10 */ /* 0x000fe8000ff1e0ff */
[----:B------:R-:W-:Y:S05]  /*a660*/  IADD3.X R3, PT, PT, RZ, UR57, RZ, P0, !PT ;  /* 0x00000039ff037c10 */ /* 0x000fea00087fe4ff */
[----:B-1----:R1:W5:Y:S04]  /*a670*/  ATOMG.E.EXCH.STRONG.GPU PT, RZ, [R2], R11 ;  /* 0x0000000b02ff73a8 */ /* 0x00236800041ee100 */
.L_x_139:
[----:B------:R-:W-:Y:S09]  /*a680*/  UISETP.NE.AND UP0, UPT, UR37, 0x8, UPT ;  /* 0x000000082500788c */ /* 0x000ff2000bf05270 */
[----:B------:R-:W-:Y:S05]  /*a690*/  BRA.U UP0, `(.L_x_142) ;  /* 0x0000000100047547 */ /* 0x000fea000b800000 */
[----:B------:R-:W-:Y:S05]  /*a6a0*/  BPT.TRAP 0x1 ;  /* 0x000000040000795c */ /* 0x000fea0000300000 */
.L_x_142:
[----:B------:R-:W-:Y:S01]  /*a6b0*/  ULEA UR6, UR5, UR43, 0x3 ;  /* 0x0000002b05067291 */ /* 0x000fe2000f8e18ff */
[----:B-1----:R-:W-:Y:S08]  /*a6c0*/  SHF.L.U32 R3, R134, 0x1f, RZ ;  /* 0x0000001f86037819 */ /* 0x002ff000000006ff */
[----:B-----5:R-:W1:Y:S02]  /*a6d0*/  SYNCS.PHASECHK.TRANS64.TRYWAIT P0, [UR6+0x1a0], R3 ;  /* 0x0001a003ff0075a7 */ /* 0x020e640008001106 */
[----:B-1----:R-:W-:Y:S05]  /*a6e0*/  @!P0 BRA `(.L_x_143) ;  /* 0x0000009c00408947 */ /* 0x002fea0003800000 */
.L_x_282:
[----:B------:R-:W-:Y:S09]  /*a6f0*/  UIMAD UR4, UR5, 0x14, UR36 ;  /* 0x00000014050478a4 */ /* 0x000ff2000f8e0224 */
[----:B------:R-:W3:Y:S04]  /*a700*/  LDS.U16 R136, [UR4+0x12] ;  /* 0x00001204ff887984 */ /* 0x000ee80008000400 */
[----:B------:R-:W4:Y:S04]  /*a710*/  LDS R133, [UR4] ;  /* 0x00000004ff857984 */ /* 0x000f280008000800 */
[----:B------:R-:W1:Y:S04]  /*a720*/  LDS R132, [UR4+0x4] ;  /* 0x00000404ff847984 */ /* 0x000e680008000800 */
[----:B------:R-:W1:Y:S04]  /*a730*/  LDS R131, [UR4+0x8] ;  /* 0x00000804ff837984 */ /* 0x000e680008000800 */
[----:B------:R-:W1:Y:S01]  /*a740*/  LDS R130, [UR4+0xc] ;  /* 0x00000c04ff827984 */ /* 0x000e620008000800 */
[----:B------:R-:W-:Y:S01]  /*a750*/  @!PT LDS RZ, [RZ] ;  /* 0x00000000fffff984 */ /* 0x000fe20000000800 */
[----:B------:R-:W-:Y:S01]  /*a760*/  @!PT LDS RZ, [RZ] ;  /* 0x00000000fffff984 */ /* 0x000fe20000000800 */
[----:B------:R-:W-:Y:S01]  /*a770*/  @!PT LDS RZ, [RZ] ;  /* 0x00000000fffff984 */ /* 0x000fe20000000800 */
[----:B------:R-:W-:Y:S01]  /*a780*/  @!PT LDS RZ, [RZ] ;  /* 0x00000000fffff984 */ /* 0x000fe20000000800 */
[----:B------:R5:W-:Y:S06]  /*a790*/  MEMBAR.ALL.CTA ;  /* 0x0000000000007992 */ /* 0x000bec0000008000 */
[----:B-----5:R-:W1:Y:S01]  /*a7a0*/  FENCE.VIEW.ASYNC.S ;  /* 0x00000000000073c6 */ /* 0x020e620000000000 */
[----:B------:R-:W-:Y:S05]  /*a7b0*/  BRA.U UP0, `(.L_x_144) ;  /* 0x0000000100047547 */ /* 0x000fea000b800000 */
[----:B------:R-:W-:Y:S05]  /*a7c0*/  BPT.TRAP 0x1 ;  /* 0x000000040000795c */ /* 0x000fea0000300000 */
.L_x_144:
[----:B------:R-:W-:Y:S01]  /*a7d0*/  UIADD3 UR4, UPT, UPT, UR6, 0x1e0, URZ ;  /* 0x000001e006047890 */ /* 0x000fe2000fffe0ff */
[----:B------:R-:W-:Y:S01]  /*a7e0*/  IMAD.WIDE R8, R16, 0xc, R8 ;  /* 0x0000000c10087825 */ /* 0x000fe200078e0208 */
[----:B------:R-:W-:Y:S01]  /*a7f0*/  USHF.L.U32 UR41, UR18, 0x7, URZ ;  /* 0x0000000712297899 */ /* 0x000fe200080006ff */
[----:B------:R-:W-:Y:S01]  /*a800*/  ISETP.NE.OR P1, PT, R142, RZ, !P2 ;  /* 0x000000ff8e00720c */ /* 0x000fe20005725670 */
[----:B------:R-:W-:Y:S01]  /*a810*/  UPRMT UR4, UR52, 0x654, UR4 ;  /* 0x0000065434047896 */ /* 0x000fe20008000004 */
[----:B------:R-:W-:Y:S01]  /*a820*/  BSSY.RECONVERGENT B0, `(.L_x_145) ;  /* 0x000000b000007945 */ /* 0x000fe20003800200 */
[----:B------:R-:W-:Y:S01]  /*a830*/  USHF.L.U32 UR42, UR19, 0x8, URZ ;  /* 0x00000008132a7899 */ /* 0x000fe200080006ff */
[----:B------:R-:W-:Y:S01]  /*a840*/  LOP3.LUT P0, RZ, R129, 0x3f0, RZ, 0xc0, !PT ;  /* 0x000003f081ff7812 */ /* 0x000fe2000780c0ff */
[----:B------:R-:W-:Y:S05]  /*a850*/  UIADD3 UR55, UPT, UPT, UR5, 0x1, URZ ;  /* 0x0000000105377890 */ /* 0x000fea000fffe0ff */
[----:B-1----:R-:W-:Y:S01]  /*a860*/  SYNCS.ARRIVE.TRANS64.RED.A1T0 RZ, [UR4], RZ ;  /* 0x000000ffffff79a7 */ /* 0x002fe20008100404 */
[----:B------:R1:W5:Y:S02]  /*a870*/  LDG.E R146, desc[UR50][R8.64+0x8] ;  /* 0x0000083208927981 */ /* 0x000364000c1e1900 */
[----:B------:R-:W-:Y:S05]  /*a880*/  @P1 BRA `(.L_x_146) ;  /* 0x0000000000101947 */ /* 0x000fea0003800000 */
[----:B------:R-:W-:Y:S04]  /*a890*/  DEPBAR {5,4,3,2,1,0} ;  /* 0x0000003f0000791a */ /* 0x000fe80000000000 */
[----:B------:R-:W2:Y:S02]  /*a8a0*/  CCTL.E.C.LDCU.IV.DEEP [UR56] ;  /* 0x0000000038007540 */ /* 0x000ea40009c08000 */
[----:B--2---:R2:W-:Y:S01]  /*a8b0*/  UTMACCTL.IV [UR56] ;  /* 0x00000000380079b9 */ /* 0x0045e20008000000 */
[----:B------:R-:W-:Y:S01]  /*a8c0*/  NOP ;  /* 0x0000000000007918 */ /* 0x000fe20000000000 */
.L_x_146:
[----:B--2---:R-:W-:Y:S05]  /*a8d0*/  BSYNC.RECONVERGENT B0 ;  /* 0x0000000000007941 */ /* 0x004fea0003800200 */
.L_x_145:
[----:B------:R-:W-:Y:S04]  /*a8e0*/  BSSY.RECONVERGENT B6, `(.L_x_147) ;  /* 0x0000021000067945 */ /* 0x000fe80003800200 */
[----:B------:R-:W-:Y:S05]  /*a8f0*/  @!P0 BRA `(.L_x_148) ;  /* 0x00000000007c8947 */ /* 0x000fea0003800000 */
[----:B------:R-:W2:Y:S01]  /*a900*/  LDCU.64 UR8, c[0x4][0x80] ;  /* 0x01001000ff0877ac */ /* 0x000ea20008000a00 */
[----:B------:R-:W-:Y:S01]  /*a910*/  MOV R2, 0x0 ;  /* 0x0000000000027802 */ /* 0x000fe20000000f00 */
[----:B------:R-:W-:Y:S02]  /*a920*/  HFMA2 R12, -RZ, RZ, 0, 5.9604644775390625e-08 ;  /* 0x00000001ff0c7431 */ /* 0x000fe400000001ff */
[----:B-1----:R-:W-:Y:S01]  /*a930*/  IMAD.MOV.U32 R8, RZ, RZ, 0x70 ;  /* 0x00000070ff087424 */ /* 0x002fe200078e00ff */
[----:B------:R1:W1:Y:S01]  /*a940*/  LDC.64 R14, c[0x4][R2] ;  /* 0x01000000020e7b82 */ /* 0x0002620000000a00 */
[----:B------:R-:W3:Y:S01]  /*a950*/  LDCU.64 UR6, c[0x4][0x88] ;  /* 0x01001100ff0677ac */ /* 0x000ee20008000a00 */
[----:B------:R-:W-:Y:S01]  /*a960*/  IMAD.MOV.U32 R13, RZ, RZ, RZ ;  /* 0x000000ffff0d7224 */ /* 0x000fe200078e00ff */
[----:B------:R-:W4:Y:S01]  /*a970*/  LDCU.64 UR4, c[0x4][0x8] ;  /* 0x01000100ff0477ac */ /* 0x000f220008000a00 */
[----:B--2---:R-:W-:Y:S01]  /*a980*/  MOV R5, UR9 ;  /* 0x0000000900057c02 */ /* 0x004fe20008000f00 */
[----:B------:R-:W-:Y:S01]  /*a990*/  IMAD.U32 R4, RZ, RZ, UR8 ;  /* 0x00000008ff047e24 */ /* 0x000fe2000f8e00ff */
[----:B---3--:R-:W-:Y:S01]  /*a9a0*/  MOV R7, UR7 ;  /* 0x0000000700077c02 */ /* 0x008fe20008000f00 */
[----:B------:R-:W-:Y:S01]  /*a9b0*/  IMAD.U32 R6, RZ, RZ, UR6 ;  /* 0x00000006ff067e24 */ /* 0x000fe2000f8e00ff */
[----:B----4-:R-:W-:Y:S01]  /*a9c0*/  MOV R11, UR5 ;  /* 0x00000005000b7c02 */ /* 0x010fe20008000f00 */
[----:B------:R-:W-:Y:S02]  /*a9d0*/  IMAD.U32 R10, RZ, RZ, UR4 ;  /* 0x00000004ff0a7e24 */ /* 0x000fe4000f8e00ff */
[----:B------:R-:W-:Y:S07]  /*a9e0*/  LEPC R20, `(.L_x_149) ;  /* 0x000000001014794e */ /* 0x000fee0000000000 */
[----:B-1---5:R-:W-:Y:S05]  /*a9f0*/  CALL.ABS.NOINC R14 ;  /* 0x000000000e007343 */ /* 0x022fea0003c00000 */
.L_x_149:
[----:B------:R-:W1:Y:S01]  /*aa00*/  LDCU.64 UR8, c[0x4][0x80] ;  /* 0x01001000ff0877ac */ /* 0x000e620008000a00 */
[----:B------:R-:W2:Y:S01]  /*aa10*/  LDC.64 R2, c[0x4][R2] ;  /* 0x0100000002027b82 */ /* 0x000ea20000000a00 */
[----:B------:R-:W-:Y:S02]  /*aa20*/  HFMA2 R12, -RZ, RZ, 0, 5.9604644775390625e-08 ;  /* 0x00000001ff0c7431 */ /* 0x000fe400000001ff */
[----:B------:R-:W-:Y:S02]  /*aa30*/  IMAD.MOV.U32 R8, RZ, RZ, 0x70 ;  /* 0x00000070ff087424 */ /* 0x000fe400078e00ff */
[----:B------:R-:W-:Y:S01]  /*aa40*/  IMAD.MOV.U32 R13, RZ, RZ, RZ ;  /* 0x000000ffff0d7224 */ /* 0x000fe200078e00ff */
[----:B------:R-:W3:Y:S01]  /*aa50*/  LDCU.64 UR6, c[0x4][0x88] ;  /* 0x01001100ff0677ac */ /* 0x000ee20008000a00 */
[----:B------:R-:W4:Y:S01]  /*aa60*/  LDCU.64 UR4, c[0x4][0x8] ;  /* 0x01000100ff0477ac */ /* 0x000f220008000a00 */
[----:B-1----:R-:W-:Y:S02]  /*aa70*/  MOV R4, UR8 ;  /* 0x0000000800047c02 */ /* 0x002fe40008000f00 */
[----:B------:R-:W-:Y:S02]  /*aa80*/  MOV R5, UR9 ;  /* 0x0000000900057c02 */ /* 0x000fe40008000f00 */
[----:B---3--:R-:W-:Y:S01]  /*aa90*/  MOV R7, UR7 ;  /* 0x0000000700077c02 */ /* 0x008fe20008000f00 */
[----:B------:R-:W-:Y:S01]  /*aaa0*/  IMAD.U32 R6, RZ, RZ, UR6 ;  /* 0x00000006ff067e24 */ /* 0x000fe2000f8e00ff */
[----:B----4-:R-:W-:Y:S01]  /*aab0*/  MOV R11, UR5 ;  /* 0x00000005000b7c02 */ /* 0x010fe20008000f00 */
[----:B------:R-:W-:Y:S02]  /*aac0*/  IMAD.U32 R10, RZ, RZ, UR4 ;  /* 0x00000004ff0a7e24 */ /* 0x000fe4000f8e00ff */
[----:B------:R-:W-:Y:S07]  /*aad0*/  LEPC R20, `(.L_x_148) ;  /* 0x000000001014794e */ /* 0x000fee0000000000 */
[----:B--2---:R-:W-:Y:S05]  /*aae0*/  CALL.ABS.NOINC R2 ;  /* 0x0000000002007343 */ /* 0x004fea0003c00000 */
.L_x_148:
[----:B------:R-:W-:Y:S05]  /*aaf0*/  BSYNC.RECONVERGENT B6 ;  /* 0x0000000000067941 */ /* 0x000fea0003800200 */
.L_x_147:
[----:B------:R-:W-:Y:S01]  /*ab00*/  ISETP.NE.AND P0, PT, R142, RZ, PT ;  /* 0x000000ff8e00720c */ /* 0x000fe20003f05270 */
[----:B------:R-:W-:Y:S01]  /*ab10*/  BSSY B0, `(.L_x_150) ;  /* 0x0000009000007945 */ /* 0x000fe20003800000 */
[----:B------:R-:W-:Y:S04]  /*ab20*/  PLOP3.LUT P1, PT, PT, PT, PT, 0x8, 0x80 ;  /* 0x000000000080781c */ /* 0x000fe80003f2e170 */
[----:B------:R-:W-:Y:S07]  /*ab30*/  P2R R147, PR, RZ, 0x2 ;  /* 0x00000002ff937803 */ /* 0x000fee0000000000 */
[----:B------:R-:W-:Y:S05]  /*ab40*/  @P0 BRA `(.L_x_151) ;  /* 0x0000000000140947 */ /* 0x000fea0003800000 */
[----:B------:R-:W-:Y:S03]  /*ab50*/  UMOV UR4, 0xffffffff ;  /* 0xffffffff00047882 */ /* 0x000fe60000000000 */
[----:B------:R-:W-:Y:S05]  /*ab60*/  BRA.DIV UR4, `(.L_x_152) ;  /* 0x0000009a04387947 */ /* 0x000fea000b800000 */
[----:B------:R-:W-:Y:S11]  /*ab70*/  ELECT P6, URZ, PT ;  /* 0x0000000000ff782f */ /* 0x000ff600038c0000 */
[----:B------:R-:W-:Y:S02]  /*ab80*/  @!UPT UIADD3 URZ, UPT, UPT, URZ, URZ, URZ ;  /* 0x000000fffffff290 */ /* 0x000fe4000fffe0ff */
.L_x_284:
[----:B------:R-:W-:Y:S07]  /*ab90*/  P2R R147, PR, RZ, 0x40 ;  /* 0x00000040ff937803 */ /* 0x000fee0000000000 */
.L_x_151:
[----:B------:R-:W-:Y:S05]  /*aba0*/  BSYNC B0 ;  /* 0x0000000000007941 */ /* 0x000fea0003800000 */
.L_x_150:
[----:B------:R-:W2:Y:S01]  /*abb0*/  LDC.64 R2, c[0x0][0x8b8] ;  /* 0x00022e00ff027b82 */ /* 0x000ea20000000a00 */
[----:B------:R-:W-:Y:S02]  /*abc0*/  LOP3.LUT R138, R138, 0x1, RZ, 0x3c, !PT ;  /* 0x000000018a8a7812 */ /* 0x000fe400078e3cff */
[----:B--2---:R-:W-:Y:S04]  /*abd0*/  ISETP.NE.U32.AND P0, PT, R2, RZ, PT ;  /* 0x000000ff0200720c */ /* 0x004fe80003f05070 */
[----:B------:R-:W-:Y:S02]  /*abe0*/  ISETP.NE.AND.EX P1, PT, R3, RZ, PT, P0 ;  /* 0x000000ff0300720c */ /* 0x000fe40003f25300 */
[----:B------:R-:W2:Y:S11]  /*abf0*/  LDC.64 R2, c[0x0][0x890] ;  /* 0x00022400ff027b82 */ /* 0x000eb60000000a00 */
[----:B-1----:R-:W1:Y:S01]  /*ac00*/  @P1 LDC.64 R8, c[0x0][0x8b8] ;  /* 0x00022e00ff081b82 */ /* 0x002e620000000a00 */
[----:B--2---:R-:W-:Y:S04]  /*ac10*/  ISETP.NE.U32.AND P0, PT, R2, RZ, PT ;  /* 0x000000ff0200720c */ /* 0x004fe80003f05070 */
[----:B------:R-:W-:Y:S01]  /*ac20*/  ISETP.NE.AND.EX P0, PT, R3, RZ, PT, P0 ;  /* 0x000000ff0300720c */ /* 0x000fe20003f05300 */
[C---:B-1----:R-:W-:Y:S05]  /*ac30*/  @P1 IMAD.WIDE R8, R16.reuse, 0x8, R8 ;  /* 0x0000000810081825 */ /* 0x042fea00078e0208 */
[----:B------:R-:W2:Y:S07]  /*ac40*/  @P1 LDG.E.64 R4, desc[UR50][R8.64] ;  /* 0x0000003208041981 */ /* 0x000eae000c1e1b00 */
[----:B------:R-:W1:Y:S02]  /*ac50*/  @P0 LDC.64 R2, c[0x0][0x890] ;  /* 0x00022400ff020b82 */ /* 0x000e640000000a00 */
[----:B-1----:R-:W-:Y:S05]  /*ac60*/  @P0 IMAD.WIDE R2, R16, 0x8, R2 ;  /* 0x0000000810020825 */ /* 0x002fea00078e0202 */
[----:B------:R1:W3:Y:S02]  /*ac70*/  @P0 LDG.E.64 R6, desc[UR50][R2.64] ;  /* 0x0000003202060981 */ /* 0x0002e4000c1e1b00 */
[----:B-1----:R-:W-:Y:S02]  /*ac80*/  SHF.L.U32 R2, R138, 0x1f, RZ ;  /* 0x0000001f8a027819 */ /* 0x002fe400000006ff */
[----:B--2---:R1:W5:Y:S04]  /*ac90*/  @P1 LD.E R88, desc[UR50][R4.64] ;  /* 0x0000003204581980 */ /* 0x004368000c101900 */
[----:B---3--:R1:W5:Y:S01]  /*aca0*/  @P0 LD.E R89, desc[UR50][R6.64] ;  /* 0x0000003206590980 */ /* 0x008362000c101900 */
[----:B------:R-:W-:Y:S05]  /*acb0*/  @P0 BRA `(.L_x_153) ;  /* 0x0000000000240947 */ /* 0x000fea0003800000 */
[----:B------:R-:W-:Y:S04]  /*acc0*/  ISETP.NE.U32.AND P0, PT, RZ, UR38, PT ;  /* 0x00000026ff007c0c */ /* 0x000fe8000bf05070 */
[----:B------:R-:W-:Y:S11]  /*acd0*/  ISETP.NE.AND.EX P0, PT, RZ, UR39, PT, P0 ;  /* 0x00000027ff007c0c */ /* 0x000ff6000bf05300 */
[----:B------:R-:W-:Y:S02]  /*ace0*/  @!UPT UIADD3 URZ, UPT, UPT, URZ, URZ, URZ ;  /* 0x000000fffffff290 */ /* 0x000fe4000fffe0ff */
[----:B------:R-:W2:Y:S08]  /*acf0*/  @P0 LDC R3, c[0x0][0x898] ;  /* 0x00022600ff030b82 */ /* 0x000eb00000000800 */
[----:B-1----:R-:W1:Y:S01]  /*ad00*/  @P0 LDC.64 R4, c[0x0][0x888] ;  /* 0x00022200ff040b82 */ /* 0x002e620000000a00 */
[----:B--2---:R-:W-:Y:S04]  /*ad10*/  @P0 IMAD R3, R16, R3, RZ ;  /* 0x0000000310030224 */ /* 0x004fe800078e02ff */
[----:B-1----:R-:W-:Y:S05]  /*ad20*/  @P0 IMAD.WIDE R4, R3, 0x4, R4 ;  /* 0x0000000403040825 */ /* 0x002fea00078e0204 */
[----:B-----5:R2:W5:Y:S02]  /*ad30*/  @P0 LDG.E R89, desc[UR50][R4.64] ;  /* 0x0000003204590981 */ /* 0x020564000c1e1900 */
[----:B--2---:R-:W3:Y:S02]  /*ad40*/  @!P0 LDC R89, c[0x0][0x880] ;  /* 0x00022000ff598b82 */ /* 0x004ee40000000800 */
.L_x_153:
        /* <DEDUP_REMOVED lines=9> */
[----:B--2---:R-:W1:Y:S02]  /*ade0*/  @!P0 LDC R88, c[0x0][0x8a8] ;  /* 0x00022a00ff588b82 */ /* 0x004e640000000800 */
.L_x_154:
[----:B------:R-:W2:Y:S01]  /*adf0*/  SYNCS.PHASECHK.TRANS64.TRYWAIT P0, [UR43+0x90], R2 ;  /* 0x00009002ff0075a7 */ /* 0x000ea2000800112b */
[----:B------:R-:W-:Y:S01]  /*ae00*/  LEA R145, R137, UR43, 0x3 ;  /* 0x0000002b89917c11 */ /* 0x000fe2000f8e18ff */
[----:B------:R-:W-:Y:S01]  /*ae10*/  BSSY B0, `(.L_x_155) ;  /* 0x0000008000007945 */ /* 0x000fe20003800000 */
[----:B------:R-:W-:Y:S01]  /*ae20*/  SHF.L.U32 R0, R135, 0x1f, RZ ;  /* 0x0000001f87007819 */ /* 0x000fe200000006ff */
[----:B------:R-:W-:Y:S02]  /*ae30*/  VIADD R144, R139, UR43 ;  /* 0x0000002b8b907c36 */ /* 0x000fe40008000000 */
[----:B------:R-:W-:Y:S01]  /*ae40*/  IMAD.MOV.U32 R107, RZ, RZ, RZ ;  /* 0x000000ffff6b7224 */ /* 0x000fe200078e00ff */
[----:B------:R1:W1:Y:S01]  /*ae50*/  SYNCS.PHASECHK.TRANS64.TRYWAIT P2, [R145+URZ+0x160], R0 ;  /* 0x00016000910075a7 */ /* 0x00026200080411ff */
[----:B--2---:R-:W-:Y:S05]  /*ae60*/  @P0 BRA `(.L_x_156) ;  /* 0x0000000000080947 */ /* 0x004fea0003800000 */
[----:B------:R-:W2:Y:S02]  /*ae70*/  SYNCS.PHASECHK.TRANS64.TRYWAIT P0, [UR43+0x90], R2 ;  /* 0x00009002ff0075a7 */ /* 0x000ea4000800112b */
[----:B--2---:R-:W-:Y:S05]  /*ae80*/  @!P0 BRA `(.L_x_157) ;  /* 0x0000009400888947 */ /* 0x004fea0003800000 */
.L_x_156:
[----:B------:R-:W-:Y:S05]  /*ae90*/  BSYNC B0 ;  /* 0x0000000000007941 */ /* 0x000fea0003800000 */
.L_x_155:
[----:B---3-5:R-:W-:Y:S01]  /*aea0*/  FSETP.NEU.AND P0, PT, R89, RZ, PT ;  /* 0x000000ff5900720b */ /* 0x028fe20003f0d000 */
[----:B------:R-:W-:Y:S01]  /*aeb0*/  IMAD.MOV.U32 R106, RZ, RZ, RZ ;  /* 0x000000ffff6a7224 */ /* 0x000fe200078e00ff */
[----:B------:R-:W-:Y:S02]  /*aec0*/  CS2R R104, SRZ ;  /* 0x0000000000687805 */ /* 0x000fe4000001ff00 */
        /* <DEDUP_REMOVED lines=13> */
[----:B------:R-:W-:Y:S01]  /*afa0*/  CS2R R96, SRZ ;  /* 0x0000000000607805 */ /* 0x000fe2000001ff00 */
[----:B--2---:R-:W-:Y:S01]  /*afb0*/  @P0 IMAD R2, R141, 0x2, R144 ;  /* 0x000000028d020824 */ /* 0x004fe200078e0290 */
[----:B------:R-:W-:Y:S05]  /*afc0*/  @P0 WARPSYNC.ALL ;  /* 0x0000000000000948 */ /* 0x000fea0003800000 */
[----:B------:R2:W3:Y:S01]  /*afd0*/  @P0 LDSM.16.MT88.4 R104, [R2+0x1000] ;  /* 0x001000000268083b */ /* 0x0004e20000004200 */
[----:B------:R-:W-:Y:S01]  /*afe0*/  ISETP.GE.AND P1, PT, R146, 0x1, PT ;  /* 0x000000019200780c */ /* 0x000fe20003f26270 */
[----:B------:R-:W-:Y:S01]  /*aff0*/  IMAD R95, R137, 0x100, R140 ;  /* 0x00000100895f7824 */ /* 0x000fe200078e028c */
[----:B------:R-:W-:Y:S02]  /*b000*/  CS2R R54, SRZ ;  /* 0x0000000000367805 */ /* 0x000fe4000001ff00 */
[----:B------:R-:W-:Y:S01]  /*b010*/  CS2R R52, SRZ ;  /* 0x0000000000347805 */ /* 0x000fe2000001ff00 */
[----:B------:R2:W1:Y:S01]  /*b020*/  @P0 LDSM.16.MT88.4 R112, [R2+0x1800] ;  /* 0x001800000270083b */ /* 0x0004620000004200 */
[----:B------:R-:W-:Y:S02]  /*b030*/  CS2R R50, SRZ ;  /* 0x0000000000327805 */ /* 0x000fe4000001ff00 */
[----:B------:R-:W-:Y:S02]  /*b040*/  CS2R R48, SRZ ;  /* 0x0000000000307805 */ /* 0x000fe4000001ff00 */
        /* <DEDUP_REMOVED lines=12> */
[----:B------:R2:W1:Y:S01]  /*b110*/  @P0 LDSM.16.MT88.4 R116, [R139+UR43+0x1000] ;  /* 0x0010002b8b74083b */ /* 0x0004620008004200 */
        /* <DEDUP_REMOVED lines=15> */
[----:B------:R-:W-:Y:S01]  /*b210*/  VIADD R164, R144, 0x1000 ;  /* 0x0000100090a47836 */ /* 0x000fe20000000000 */
[----:B------:R-:W-:Y:S02]  /*b220*/  CS2R R66, SRZ ;  /* 0x0000000000427805 */ /* 0x000fe4000001ff00 */
[----:B------:R-:W-:Y:S02]  /*b230*/  CS2R R64, SRZ ;  /* 0x0000000000407805 */ /* 0x000fe4000001ff00 */
[----:B------:R-:W-:Y:S02]  /*b240*/  CS2R R62, SRZ ;  /* 0x00000000003e7805 */ /* 0x000fe4000001ff00 */
[----:B------:R-:W-:Y:S02]  /*b250*/  CS2R R60, SRZ ;  /* 0x00000000003c7805 */ /* 0x000fe4000001ff00 */
[----:B------:R-:W-:Y:S02]  /*b260*/  CS2R R58, SRZ ;  /* 0x00000000003a7805 */ /* 0x000fe4000001ff00 */
[----:B------:R-:W-:Y:S01]  /*b270*/  CS2R R56, SRZ ;  /* 0x0000000000387805 */ /* 0x000fe2000001ff00 */
[----:B---3--:R-:W-:Y:S06]  /*b280*/  @!P1 BRA `(.L_x_158) ;  /* 0x0000000000d49947 */ /* 0x008fec0003800000 */
[----:B------:R-:W-:Y:S01]  /*b290*/  SHF.R.U32.HI R3, RZ, 0x15, R95 ;  /* 0x00000015ff037819 */ /* 0x000fe2000001165f */
[----:B------:R-:W-:Y:S03]  /*b2a0*/  BSSY B0, `(.L_x_159) ;  /* 0x0000006000007945 */ /* 0x000fe60003800000 */
[----:B------:R-:W-:Y:S01]  /*b2b0*/  LOP3.LUT P0, RZ, R3, 0x3, R128, 0x48, !PT ;  /* 0x0000000303ff7812 */ /* 0x000fe20007804880 */
[----:B------:R-:W-:Y:S01]  /*b2c0*/  @!UPT UIADD3 URZ, UPT, UPT, URZ, URZ, URZ ;  /* 0x000000fffffff290 */ /* 0x000fe2000fffe0ff */
[----:B-1----:R-:W-:Y:S11]  /*b2d0*/  @P2 BRA `(.L_x_160) ;  /* 0x0000000000082947 */ /* 0x002ff60003800000 */
[----:B------:R-:W1:Y:S02]  /*b2e0*/  SYNCS.PHASECHK.TRANS64.TRYWAIT P1, [R145+URZ+0x160], R0 ;  /* 0x00016000910075a7 */ /* 0x000e6400080211ff */
[----:B-1----:R-:W-:Y:S05]  /*b2f0*/  @!P1 BRA `(.L_x_161) ;  /* 0x0000009000849947 */ /* 0x002fea0003800000 */
.L_x_160:
[----:B------:R-:W-:Y:S05]  /*b300*/  BSYNC B0 ;  /* 0x0000000000007941 */ /* 0x000fea0003800000 */
.L_x_159:
[----:B------:R-:W-:Y:S05]  /*b310*/  @!P0 BRA `(.L_x_162) ;  /* 0x0000000000408947 */ /* 0x000fea0003800000 */
[----:B------:R-:W3:Y:S01]  /*b320*/  LDCU.64 UR8, c[0x4][0x70] ;  /* 0x01000e00ff0877ac */ /* 0x000ee20008000a00 */
[----:B------:R-:W-:Y:S01]  /*b330*/  MOV R3, 0x0 ;  /* 0x0000000000037802 */ /* 0x000fe20000000f00 */
[----:B------:R-:W-:Y:S02]  /*b340*/  HFMA2 R12, -RZ, RZ, 0, 5.9604644775390625e-08 ;  /* 0x00000001ff0c7431 */ /* 0x000fe400000001ff */
[----:B------:R-:W-:Y:S02]  /*b350*/  IMAD.MOV.U32 R8, RZ, RZ, 0x192 ;  /* 0x00000192ff087424 */ /* 0x000fe400078e00ff */
[----:B------:R-:W-:Y:S01]  /*b360*/  IMAD.MOV.U32 R13, RZ, RZ, RZ ;  /* 0x000000ffff0d7224 */ /* 0x000fe200078e00ff */
[----:B------:R-:W5:Y:S01]  /*b370*/  LDCU.64 UR6, c[0x4][0x78] ;  /* 0x01000f00ff0677ac */ /* 0x000f620008000a00 */
[----:B--2---:R-:W2:Y:S01]  /*b380*/  LDC.64 R2, c[0x4][R3] ;  /* 0x0100000003027b82 */ /* 0x004ea20000000a00 */
[----:B------:R-:W1:Y:S01]  /*b390*/  LDCU.64 UR4, c[0x4][0x10] ;  /* 0x01000200ff0477ac */ /* 0x000e620008000a00 */
[----:B---3--:R-:W-:Y:S01]  /*b3a0*/  MOV R5, UR9 ;  /* 0x0000000900057c02 */ /* 0x008fe20008000f00 */
[----:B------:R-:W-:Y:S01]  /*b3b0*/  IMAD.U32 R4, RZ, RZ, UR8 ;  /* 0x00000008ff047e24 */ /* 0x000fe2000f8e00ff */
[----:B-----5:R-:W-:Y:S01]  /*b3c0*/  MOV R7, UR7 ;  /* 0x0000000700077c02 */ /* 0x020fe20008000f00 */
[----:B------:R-:W-:Y:S01]  /*b3d0*/  IMAD.U32 R6, RZ, RZ, UR6 ;  /* 0x00000006ff067e24 */ /* 0x000fe2000f8e00ff */
[----:B-1----:R-:W-:Y:S01]  /*b3e0*/  MOV R11, UR5 ;  /* 0x00000005000b7c02 */ /* 0x002fe20008000f00 */
[----:B------:R-:W-:Y:S02]  /*b3f0*/  IMAD.U32 R10, RZ, RZ, UR4 ;  /* 0x00000004ff0a7e24 */ /* 0x000fe4000f8e00ff */
[----:B------:R-:W-:Y:S07]  /*b400*/  LEPC R20, `(.L_x_162) ;  /* 0x000000001014794e */ /* 0x000fee0000000000 */
[----:B--2-4-:R-:W-:Y:S05]  /*b410*/  CALL.ABS.NOINC R2 ;  /* 0x0000000002007343 */ /* 0x014fea0003c00000 */
.L_x_162:
[----:B------:R-:W-:Y:S05]  /*b420*/  WARPSYNC.ALL ;  /* 0x0000000000007948 */ /* 0x000fea0003800000 */
[C---:B------:R-:W-:Y:S01]  /*b430*/  R2UR UR4, R95.reuse ;  /* 0x000000005f0472ca */ /* 0x040fe200000e0000 */
[----:B------:R-:W-:Y:S05]  /*b440*/  VIADD R3, R95, 0x100000 ;  /* 0x001000005f037836 */ /* 0x000fea0000000000 */
[----:B------:R-:W-:Y:S04]  /*b450*/  SHF.R.U32.HI R3, RZ, 0x15, R3 ;  /* 0x00000015ff037819 */ /* 0x000fe80000011603 */
[----:B------:R-:W-:Y:S03]  /*b460*/  LOP3.LUT P0, RZ, R3, 0x3, R128, 0x48, !PT ;  /* 0x0000000303ff7812 */ /* 0x000fe60007804880 */
[----:B------:R-:W3:Y:S10]  /*b470*/  LDTM.16dp256bit.x8 R24, tmem[UR4] ;  /* 0x00000004001879ee */ /* 0x000ef400081a0000 */
[----:B---3--:R-:W-:Y:S05]  /*b480*/  @!P0 BRA `(.L_x_163) ;  /* 0x0000000000408947 */ /* 0x008fea0003800000 */
        /* <DEDUP_REMOVED lines=16> */
.L_x_163:
[----:B------:R-:W-:Y:S05]  /*b590*/  WARPSYNC.ALL ;  /* 0x0000000000007948 */ /* 0x000fea0003800000 */
[----:B------:R-:W-:Y:S11]  /*b5a0*/  R2UR UR4, R95 ;  /* 0x000000005f0472ca */ /* 0x000ff600000e0000 */
[----:B------:R-:W-:Y:S02]  /*b5b0*/  @!UPT UIADD3 URZ, UPT, UPT, URZ, URZ, URZ ;  /* 0x000000fffffff290 */ /* 0x000fe4000fffe0ff */
[----:B------:R-:W3:Y:S02]  /*b5c0*/  LDTM.16dp256bit.x8 R56, tmem[UR4+0x100000] ;  /* 0x10000004003879ee */ /* 0x000ee400081a0000 */
[----:B---3--:R-:W-:Y:S01]  /*b5d0*/  NOP ;  /* 0x0000000000007918 */ /* 0x008fe20000000000 */
.L_x_158:
[--C-:B-1----:R-:W-:Y:S01]  /*b5e0*/  HADD2.F32 R90, -RZ, R116.reuse.H0_H0 ;  /* 0x20000074ff5a7230 */ /* 0x102fe20000004100 */
[----:B------:R-:W-:Y:S05]  /*b5f0*/  WARPSYNC.ALL ;  /* 0x0000000000007948 */ /* 0x000fea0003800000 */
[----:B------:R-:W-:Y:S01]  /*b600*/  LEA R165, R141, R144, 0x1 ;  /* 0x000000908da57211 */ /* 0x000fe200078e08ff */
[-C--:B------:R-:W-:Y:S01]  /*b610*/  FMUL R13, R36, R88.reuse ;  /* 0x00000058240d7220 */ /* 0x080fe20000400000 */
[-C--:B------:R-:W-:Y:S01]  /*b620*/  FMUL R14, R37, R88.reuse ;  /* 0x00000058250e7220 */ /* 0x080fe20000400000 */
[-C--:B------:R-:W-:Y:S01]  /*b630*/  FMUL R15, R38, R88.reuse ;  /* 0x00000058260f7220 */ /* 0x080fe20000400000 */
[----:B------:R-:W-:Y:S02]  /*b640*/  HADD2.F32 R91, -RZ, R116.H1_H1 ;  /* 0x30000074ff5b7230 */ /* 0x000fe40000004100 */
[-C--:B------:R-:W-:Y:S01]  /*b650*/  FMUL R16, R39, R88.reuse ;  /* 0x0000005827107220 */ /* 0x080fe20000400000 */
[-C--:B------:R-:W-:Y:S01]  /*b660*/  FMUL R0, R24, R88.reuse ;  /* 0x0000005818007220 */ /* 0x080fe20000400000 */
[--C-:B------:R-:W-:Y:S02]  /*b670*/  HADD2.F32 R92, -RZ, R119.reuse.H0_H0 ;  /* 0x20000077ff5c7230 */ /* 0x100fe40000004100 */
[-C--:B--2---:R-:W-:Y:S01]  /*b680*/  FMUL R2, R25, R88.reuse ;  /* 0x0000005819027220 */ /* 0x084fe20000400000 */
[----:B------:R-:W-:Y:S01]  /*b690*/  FMUL R3, R26, R88 ;  /* 0x000000581a037220 */ /* 0x000fe20000400000 */
[----:B------:R-:W-:Y:S02]  /*b6a0*/  HADD2.F32 R93, -RZ, R119.H1_H1 ;  /* 0x30000077ff5d7230 */ /* 0x000fe40000004100 */
[C---:B------:R-:W-:Y:S01]  /*b6b0*/  FFMA R0, R89.reuse, R90, R0 ;  /* 0x0000005a59007223 */ /* 0x040fe20000000000 */
[--C-:B------:R-:W-:Y:S02]  /*b6c0*/  HADD2.F32 R90, -RZ, R117.reuse.H0_H0 ;  /* 0x20000075ff5a7230 */ /* 0x100fe40000004100 */
[----:B------:R-:W-:Y:S01]  /*b6d0*/  FFMA R2, R89, R91, R2 ;  /* 0x0000005b59027223 */ /* 0x000fe20000000002 */
[----:B------:R-:W-:Y:S02]  /*b6e0*/  HADD2.F32 R91, -RZ, R117.H1_H1 ;  /* 0x30000075ff5b7230 */ /* 0x000fe40000004100 */
[-C--:B------:R-:W-:Y:S01]  /*b6f0*/  FMUL R4, R27, R88.reuse ;  /* 0x000000581b047220 */ /* 0x080fe20000400000 */
[----:B------:R-:W-:Y:S01]  /*b700*/  FMUL R5, R28, R88 ;  /* 0x000000581c057220 */ /* 0x000fe20000400000 */
[C---:B------:R-:W-:Y:S01]  /*b710*/  FFMA R3, R89.reuse, R90, R3 ;  /* 0x0000005a59037223 */ /* 0x040fe20000000003 */
[--C-:B------:R-:W-:Y:S01]  /*b720*/  HADD2.F32 R90, -RZ, R118.reuse.H0_H0 ;  /* 0x20000076ff5a7230 */ /* 0x100fe20000004100 */
[----:B------:R-:W-:Y:S01]  /*b730*/  F2FP.F16.F32.PACK_AB R148, R2, R0 ;  /* 0x000000000294723e */ /* 0x000fe200000000ff */
[----:B------:R-:W-:Y:S01]  /*b740*/  FFMA R4, R89, R91, R4 ;  /* 0x0000005b59047223 */ /* 0x000fe20000000004 */
[----:B------:R-:W-:Y:S02]  /*b750*/  HADD2.F32 R91, -RZ, R118.H1_H1 ;  /* 0x30000076ff5b7230 */ /* 0x000fe40000004100 */
[----:B------:R-:W-:Y:S01]  /*b760*/  FMUL R6, R29, R88 ;  /* 0x000000581d067220 */ /* 0x000fe20000400000 */
[C---:B------:R-:W-:Y:S01]  /*b770*/  FFMA R5, R89.reuse, R90, R5 ;  /* 0x0000005a59057223 */ /* 0x040fe20000000005 */
[----:B------:R-:W-:Y:S01]  /*b780*/  FMUL R7, R30, R88 ;  /* 0x000000581e077220 */ /* 0x000fe20000400000 */
[----:B------:R-:W-:Y:S01]  /*b790*/  F2FP.F16.F32.PACK_AB R149, R4, R3 ;  /* 0x000000030495723e */ /* 0x000fe200000000ff */
[C---:B------:R-:W-:Y:S01]  /*b7a0*/  FFMA R6, R89.reuse, R91, R6 ;  /* 0x0000005b59067223 */ /* 0x040fe20000000006 */
[----:B------:R-:W-:Y:S02]  /*b7b0*/  HADD2.F32 R90, -RZ, R108.H0_H0 ;  /* 0x2000006cff5a7230 */ /* 0x000fe40000004100 */
[----:B------:R-:W-:Y:S01]  /*b7c0*/  FFMA R7, R89, R92, R7 ;  /* 0x0000005c59077223 */ /* 0x000fe20000000007 */
[-C--:B------:R-:W-:Y:S01]  /*b7d0*/  FMUL R8, R31, R88.reuse ;  /* 0x000000581f087220 */ /* 0x080fe20000400000 */
[----:B------:R-:W-:Y:S01]  /*b7e0*/  HADD2.F32 R92, -RZ, R109.H0_H0 ;  /* 0x2000006dff5c7230 */ /* 0x000fe20000004100 */
[----:B------:R-:W-:Y:S01]  /*b7f0*/  F2FP.F16.F32.PACK_AB R150, R6, R5 ;  /* 0x000000050696723e */ /* 0x000fe200000000ff */
[-C--:B------:R-:W-:Y:S01]  /*b800*/  FMUL R9, R32, R88.reuse ;  /* 0x0000005820097220 */ /* 0x080fe20000400000 */
[----:B------:R-:W-:Y:S01]  /*b810*/  FFMA R8, R89, R93, R8 ;  /* 0x0000005d59087223 */ /* 0x000fe20000000008 */
[----:B------:R-:W-:Y:S02]  /*b820*/  HADD2.F32 R91, -RZ, R110.H1_H1 ;  /* 0x3000006eff5b7230 */ /* 0x000fe40000004100 */
[----:B------:R-:W-:Y:S01]  /*b830*/  FMUL R10, R33, R88 ;  /* 0x00000058210a7220 */ /* 0x000fe20000400000 */
[----:B------:R-:W-:Y:S01]  /*b840*/  FFMA R9, R89, R90, R9 ;  /* 0x0000005a59097223 */ /* 0x000fe20000000009 */
[----:B------:R-:W-:Y:S01]  /*b850*/  HADD2.F32 R90, -RZ, R108.H1_H1 ;  /* 0x3000006cff5a7230 */ /* 0x000fe20000004100 */
[----:B------:R-:W-:Y:S01]  /*b860*/  F2FP.F16.F32.PACK_AB R151, R8, R7 ;  /* 0x000000070897723e */ /* 0x000fe200000000ff */
[-C--:B------:R-:W-:Y:S01]  /*b870*/  FMUL R11, R34, R88.reuse ;  /* 0x00000058220b7220 */ /* 0x080fe20000400000 */
[----:B------:R-:W-:Y:S01]  /*b880*/  FMUL R12, R35, R88 ;  /* 0x00000058230c7220 */ /* 0x000fe20000400000 */
[----:B------:R-:W-:Y:S02]  /*b890*/  HADD2.F32 R93, -RZ, R101.H1_H1 ;  /* 0x30000065ff5d7230 */ /* 0x000fe40000004100 */
[C---:B------:R-:W-:Y:S01]  /*b8a0*/  FFMA R10, R89.reuse, R90, R10 ;  /* 0x0000005a590a7223 */ /* 0x040fe2000000000a */
[----:B------:R-:W-:Y:S01]  /*b8b0*/  HADD2.F32 R90, -RZ, R109.H1_H1 ;  /* 0x3000006dff5a7230 */ /* 0x000fe20000004100 */
[----:B------:R1:W-:Y:S01]  /*b8c0*/  STSM.16.MT88.4 [R144+0x1000], R148 ;  /* 0x0010009490007844 */ /* 0x0003e20000004200 */
[C---:B------:R-:W-:Y:S01]  /*b8d0*/  FFMA R11, R89.reuse, R92, R11 ;  /* 0x0000005c590b7223 */ /* 0x040fe2000000000b */
[----:B------:R-:W-:Y:S01]  /*b8e0*/  HADD2.F32 R92, -RZ, R110.H0_H0 ;  /* 0x2000006eff5c7230 */ /* 0x000fe20000004100 */
[----:B------:R-:W-:Y:S01]  /*b8f0*/  F2FP.F16.F32.PACK_AB R152, R10, R9 ;  /* 0x000000090a98723e */ /* 0x000fe200000000ff */
[C---:B------:R-:W-:Y:S01]  /*b900*/  FFMA R12, R89.reuse, R90, R12 ;  /* 0x0000005a590c7223 */ /* 0x040fe2000000000c */
[--C-:B------:R-:W-:Y:S02]  /*b910*/  HADD2.F32 R90, -RZ, R111.reuse.H0_H0 ;  /* 0x2000006fff5a7230 */ /* 0x100fe40000004100 */
[----:B------:R-:W-:Y:S01]  /*b920*/  FMUL R17, R40, R88 ;  /* 0x0000005828117220 */ /* 0x000fe20000400000 */
[C---:B------:R-:W-:Y:S01]  /*b930*/  FFMA R13, R89.reuse, R92, R13 ;  /* 0x0000005c590d7223 */ /* 0x040fe2000000000d */
[C---:B------:R-:W-:Y:S01]  /*b940*/  FFMA R14, R89.reuse, R91, R14 ;  /* 0x0000005b590e7223 */ /* 0x040fe2000000000e */
[----:B------:R-:W-:Y:S01]  /*b950*/  HADD2.F32 R91, -RZ, R111.H1_H1 ;  /* 0x3000006fff5b7230 */ /* 0x000fe20000004100 */
[----:B------:R-:W-:Y:S01]  /*b960*/  F2FP.F16.F32.PACK_AB R153, R12, R11 ;  /* 0x0000000b0c99723e */ /* 0x000fe200000000ff */
[C---:B------:R-:W-:Y:S01]  /*b970*/  FFMA R15, R89.reuse, R90, R15 ;  /* 0x0000005a590f7223 */ /* 0x040fe2000000000f */
[--C-:B------:R-:W-:Y:S01]  /*b980*/  HADD2.F32 R90, -RZ, R100.reuse.H0_H0 ;  /* 0x20000064ff5a7230 */ /* 0x100fe20000004100 */
[----:B------:R-:W-:Y:S01]  /*b990*/  F2FP.F16.F32.PACK_AB R154, R14, R13 ;  /* 0x0000000d0e9a723e */ /* 0x000fe200000000ff */
[----:B------:R-:W-:Y:S01]  /*b9a0*/  FFMA R16, R89, R91, R16 ;  /* 0x0000005b59107223 */ /* 0x000fe20000000010 */
[----:B------:R-:W-:Y:S02]  /*b9b0*/  HADD2.F32 R91, -RZ, R100.H1_H1 ;  /* 0x30000064ff5b7230 */ /* 0x000fe40000004100 */
[----:B------:R-:W-:Y:S01]  /*b9c0*/  FMUL R18, R41, R88 ;  /* 0x0000005829127220 */ /* 0x000fe20000400000 */
[----:B------:R-:W-:Y:S02]  /*b9d0*/  HADD2.F32 R92, -RZ, R101.H0_H0 ;  /* 0x20000065ff5c7230 */ /* 0x000fe40000004100 */
[C---:B------:R-:W-:Y:S01]  /*b9e0*/  FFMA R17, R89.reuse, R90, R17 ;  /* 0x0000005a59117223 */ /* 0x040fe20000000011 */
[----:B------:R-:W-:Y:S01]  /*b9f0*/  F2FP.F16.F32.PACK_AB R155, R16, R15 ;  /* 0x0000000f109b723e */ /* 0x000fe200000000ff */
[----:B------:R-:W-:Y:S01]  /*ba00*/  FFMA R18, R89, R91, R18 ;  /* 0x0000005b59127223 */ /* 0x000fe20000000012 */
[-C--:B------:R-:W-:Y:S01]  /*ba10*/  FMUL R19, R42, R88.reuse ;  /* 0x000000582a137220 */ /* 0x080fe20000400000 */
[----:B------:R-:W-:Y:S01]  /*ba20*/  FMUL R20, R43, R88 ;  /* 0x000000582b147220 */ /* 0x000fe20000400000 */
[--C-:B------:R-:W-:Y:S01]  /*ba30*/  HADD2.F32 R90, -RZ, R102.reuse.H0_H0 ;  /* 0x20000066ff5a7230 */ /* 0x100fe20000004100 */
[----:B------:R2:W-:Y:S01]  /*ba40*/  STSM.16.MT88.4 [R144+0x1800], R152 ;  /* 0x0018009890007844 */ /* 0x0005e20000004200 */
[----:B------:R-:W-:Y:S01]  /*ba50*/  F2FP.F16.F32.PACK_AB R156, R18, R17 ;  /* 0x00000011129c723e */ /* 0x000fe200000000ff */
[C---:B------:R-:W-:Y:S01]  /*ba60*/  FFMA R19, R89.reuse, R92, R19 ;  /* 0x0000005c59137223 */ /* 0x040fe20000000013 */
[----:B------:R-:W-:Y:S01]  /*ba70*/  FFMA R20, R89, R93, R20 ;  /* 0x0000005d59147223 */ /* 0x000fe20000000014 */
[-C--:B------:R-:W-:Y:S01]  /*ba80*/  FMUL R21, R44, R88.reuse ;  /* 0x000000582c157220 */ /* 0x080fe20000400000 */
[----:B------:R-:W-:Y:S02]  /*ba90*/  HADD2.F32 R91, -RZ, R102.H1_H1 ;  /* 0x30000066ff5b7230 */ /* 0x000fe40000004100 */
[----:B------:R-:W-:Y:S01]  /*baa0*/  FMUL R22, R45, R88 ;  /* 0x000000582d167220 */ /* 0x000fe20000400000 */
[--C-:B------:R-:W-:Y:S01]  /*bab0*/  HADD2.F32 R92, -RZ, R103.reuse.H0_H0 ;  /* 0x20000067ff5c7230 */ /* 0x100fe20000004100 */
        /* <DEDUP_REMOVED lines=18> */
[----:B------:R-:W-:Y:S01]  /*bbe0*/  HADD2.F32 R93, -RZ, R97.H1_H1 ;  /* 0x30000061ff5d7230 */ /* 0x000fe20000004100 */
[----:B------:R3:W-:Y:S01]  /*bbf0*/  STSM.16.MT88.4 [R144+0x2000], R156 ;  /* 0x0020009c90007844 */ /* 0x0007e20000004200 */
[----:B------:R-:W-:Y:S01]  /*bc00*/  FMUL R28, R51, R88 ;  /* 0x00000058331c7220 */ /* 0x000fe20000400000 */
[--C-:B------:R-:W-:Y:S01]  /*bc10*/  HADD2.F32 R90, -RZ, R98.reuse.H0_H0 ;  /* 0x20000062ff5a7230 */ /* 0x100fe20000004100 */
[----:B-1----:R-:W-:Y:S01]  /*bc20*/  F2FP.F16.F32.PACK_AB R148, R26, R25 ;  /* 0x000000191a94723e */ /* 0x002fe200000000ff */
[C---:B------:R-:W-:Y:S01]  /*bc30*/  FFMA R27, R89.reuse, R92, R27 ;  /* 0x0000005c591b7223 */ /* 0x040fe2000000001b */
[----:B------:R-:W-:Y:S01]  /*bc40*/  FFMA R28, R89, R93, R28 ;  /* 0x0000005d591c7223 */ /* 0x000fe2000000001c */
[-C--:B------:R-:W-:Y:S01]  /*bc50*/  FMUL R29, R52, R88.reuse ;  /* 0x00000058341d7220 */ /* 0x080fe20000400000 */
[-C--:B------:R-:W-:Y:S01]  /*bc60*/  FMUL R30, R53, R88.reuse ;  /* 0x00000058351e7220 */ /* 0x080fe20000400000 */
[--C-:B------:R-:W-:Y:S02]  /*bc70*/  HADD2.F32 R92, -RZ, R99.reuse.H0_H0 ;  /* 0x20000063ff5c7230 */ /* 0x100fe40000004100 */
[----:B------:R-:W-:Y:S01]  /*bc80*/  FMUL R31, R54, R88 ;  /* 0x00000058361f7220 */ /* 0x000fe20000400000 */
[----:B------:R-:W-:Y:S01]  /*bc90*/  F2FP.F16.F32.PACK_AB R149, R28, R27 ;  /* 0x0000001b1c95723e */ /* 0x000fe200000000ff */
[----:B------:R-:W-:Y:S01]  /*bca0*/  FFMA R29, R89, R90, R29 ;  /* 0x0000005a591d7223 */ /* 0x000fe2000000001d */
[----:B------:R-:W-:Y:S02]  /*bcb0*/  HADD2.F32 R90, -RZ, R98.H1_H1 ;  /* 0x30000062ff5a7230 */ /* 0x000fe40000004100 */
[-C--:B------:R-:W-:Y:S01]  /*bcc0*/  FMUL R32, R55, R88.reuse ;  /* 0x0000005837207220 */ /* 0x080fe20000400000 */
[----:B------:R-:W-:Y:S02]  /*bcd0*/  HADD2.F32 R91, -RZ, R99.H1_H1 ;  /* 0x30000063ff5b7230 */ /* 0x000fe40000004100 */
[-C--:B------:R-:W-:Y:S01]  /*bce0*/  FMUL R56, R56, R88.reuse ;  /* 0x0000005838387220 */ /* 0x080fe20000400000 */
[----:B------:R-:W-:Y:S01]  /*bcf0*/  FMUL R57, R57, R88 ;  /* 0x0000005839397220 */ /* 0x000fe20000400000 */
[C---:B------:R-:W-:Y:S01]  /*bd00*/  FFMA R30, R89.reuse, R90, R30 ;  /* 0x0000005a591e7223 */ /* 0x040fe2000000001e */
[--C-:B------:R-:W-:Y:S02]  /*bd10*/  HADD2.F32 R90, -RZ, R104.reuse.H0_H0 ;  /* 0x20000068ff5a7230 */ /* 0x100fe40000004100 */
[C---:B------:R-:W-:Y:S01]  /*bd20*/  FFMA R31, R89.reuse, R92, R31 ;  /* 0x0000005c591f7223 */ /* 0x040fe2000000001f */
[C---:B------:R-:W-:Y:S01]  /*bd30*/  FFMA R32, R89.reuse, R91, R32 ;  /* 0x0000005b59207223 */ /* 0x040fe20000000020 */
[----:B------:R-:W-:Y:S01]  /*bd40*/  HADD2.F32 R92, -RZ, R104.H1_H1 ;  /* 0x30000068ff5c7230 */ /* 0x000fe20000004100 */
[----:B------:R-:W-:Y:S01]  /*bd50*/  F2FP.F16.F32.PACK_AB R150, R30, R29 ;  /* 0x0000001d1e96723e */ /* 0x000fe200000000ff */
[--C-:B------:R-:W-:Y:S02]  /*bd60*/  HADD2.F32 R91, -RZ, R105.reuse.H0_H0 ;  /* 0x20000069ff5b7230 */ /* 0x100fe40000004100 */
[C---:B------:R-:W-:Y:S01]  /*bd70*/  FFMA R56, R89.reuse, R90, R56 ;  /* 0x0000005a59387223 */ /* 0x040fe20000000038 */
[----:B------:R-:W-:Y:S01]  /*bd80*/  F2FP.F16.F32.PACK_AB R151, R32, R31 ;  /* 0x0000001f2097723e */ /* 0x000fe200000000ff */
[----:B------:R-:W-:Y:S01]  /*bd90*/  FFMA R57, R89, R92, R57 ;  /* 0x0000005c59397223 */ /* 0x000fe20000000039 */
[-C--:B------:R-:W-:Y:S01]  /*bda0*/  FMUL R58, R58, R88.reuse ;  /* 0x000000583a3a7220 */ /* 0x080fe20000400000 */
[----:B------:R-:W-:Y:S02]  /*bdb0*/  HADD2.F32 R90, -RZ, R105.H1_H1 ;  /* 0x30000069ff5a7230 */ /* 0x000fe40000004100 */
[----:B------:R-:W-:Y:S01]  /*bdc0*/  FMUL R59, R59, R88 ;  /* 0x000000583b3b7220 */ /* 0x000fe20000400000 */
[----:B------:R1:W-:Y:S01]  /*bdd0*/  STSM.16.MT88.4 [R144+0x2800], R148 ;  /* 0x0028009490007844 */ /* 0x0003e20000004200 */
[----:B--2---:R-:W-:Y:S01]  /*bde0*/  F2FP.F16.F32.PACK_AB R152, R57, R56 ;  /* 0x000000383998723e */ /* 0x004fe200000000ff */
[C---:B------:R-:W-:Y:S01]  /*bdf0*/  FFMA R58, R89.reuse, R91, R58 ;  /* 0x0000005b593a7223 */ /* 0x040fe2000000003a */
[--C-:B------:R-:W-:Y:S02]  /*be00*/  HADD2.F32 R91, -RZ, R106.reuse.H0_H0 ;  /* 0x2000006aff5b7230 */ /* 0x100fe40000004100 */
        /* <DEDUP_REMOVED lines=26> */
[----:B---3--:R-:W-:Y:S01]  /*bfb0*/  F2FP.F16.F32.PACK_AB R156, R65, R64 ;  /* 0x00000040419c723e */ /* 0x008fe200000000ff */
        /* <DEDUP_REMOVED lines=12> */
[-C--:B------:R-:W-:Y:S01]  /*c080*/  FMUL R71, R71, R88.reuse ;  /* 0x0000005847477220 */ /* 0x080fe20000400000 */
[----:B------:R-:W-:Y:S01]  /*c090*/  FMUL R72, R72, R88 ;  /* 0x0000005848487220 */ /* 0x000fe20000400000 */
[----:B------:R-:W-:Y:S01]  /*c0a0*/  F2FP.F16.F32.PACK_AB R158, R69, R68 ;  /* 0x00000044459e723e */ /* 0x000fe200000000ff */
[C---:B------:R-:W-:Y:S01]  /*c0b0*/  FFMA R70, R89.reuse, R91, R70 ;  /* 0x0000005b59467223 */ /* 0x040fe20000000046 */
[--C-:B------:R-:W-:Y:S02]  /*c0c0*/  HADD2.F32 R91, -RZ, R120.reuse.H0_H0 ;  /* 0x20000078ff5b7230 */ /* 0x100fe40000004100 */
[----:B------:R-:W-:Y:S01]  /*c0d0*/  FFMA R71, R89, R90, R71 ;  /* 0x0000005a59477223 */ /* 0x000fe20000000047 */
[----:B------:R-:W-:Y:S02]  /*c0e0*/  HADD2.F32 R92, -RZ, R120.H1_H1 ;  /* 0x30000078ff5c7230 */ /* 0x000fe40000004100 */
[----:B------:R-:W-:Y:S01]  /*c0f0*/  FMUL R73, R73, R88 ;  /* 0x0000005849497220 */ /* 0x000fe20000400000 */
[--C-:B------:R-:W-:Y:S02]  /*c100*/  HADD2.F32 R93, -RZ, R121.reuse.H0_H0 ;  /* 0x20000079ff5d7230 */ /* 0x100fe40000004100 */
[----:B------:R-:W-:Y:S01]  /*c110*/  FFMA R72, R89, R91, R72 ;  /* 0x0000005b59487223 */ /* 0x000fe20000000048 */
[----:B------:R-:W-:Y:S01]  /*c120*/  F2FP.F16.F32.PACK_AB R159, R71, R70 ;  /* 0x00000046479f723e */ /* 0x000fe200000000ff */
[----:B------:R-:W-:Y:S01]  /*c130*/  FFMA R73, R89, R92, R73 ;  /* 0x0000005c59497223 */ /* 0x000fe20000000049 */
[-C--:B------:R-:W-:Y:S01]  /*c140*/  FMUL R74, R74, R88.reuse ;  /* 0x000000584a4a7220 */ /* 0x080fe20000400000 */
[----:B------:R-:W-:Y:S02]  /*c150*/  HADD2.F32 R90, -RZ, R121.H1_H1 ;  /* 0x30000079ff5a7230 */ /* 0x000fe40000004100 */
[----:B------:R-:W-:Y:S01]  /*c160*/  FMUL R75, R75, R88 ;  /* 0x000000584b4b7220 */ /* 0x000fe20000400000 */
[----:B------:R1:W-:Y:S01]  /*c170*/  STSM.16.MT88.4 [R165+0x1800], R156 ;  /* 0x0018009ca5007844 */ /* 0x0003e20000004200 */
[----:B------:R-:W-:Y:S01]  /*c180*/  F2FP.F16.F32.PACK_AB R160, R73, R72 ;  /* 0x0000004849a0723e */ /* 0x000fe200000000ff */
[C---:B------:R-:W-:Y:S01]  /*c190*/  FFMA R74, R89.reuse, R93, R74 ;  /* 0x0000005d594a7223 */ /* 0x040fe2000000004a */
[----:B------:R-:W-:Y:S01]  /*c1a0*/  FFMA R75, R89, R90, R75 ;  /* 0x0000005a594b7223 */ /* 0x000fe2000000004b */
[--C-:B------:R-:W-:Y:S02]  /*c1b0*/  HADD2.F32 R91, -RZ, R122.reuse.H0_H0 ;  /* 0x2000007aff5b7230 */ /* 0x100fe40000004100 */
        /* <DEDUP_REMOVED lines=10> */
[--C-:B------:R-:W-:Y:S02]  /*c260*/  HADD2.F32 R90, -RZ, R124.reuse.H0_H0 ;  /* 0x2000007cff5a7230 */ /* 0x100fe40000004100 */
[C---:B------:R-:W-:Y:S01]  /*c270*/  FFMA R78, R89.reuse, R93, R78 ;  /* 0x0000005d594e7223 */ /* 0x040fe2000000004e */
[----:B------:R-:W-:Y:S01]  /*c280*/  FMUL R80, R80, R88 ;  /* 0x0000005850507220 */ /* 0x000fe20000400000 */
[----:B------:R-:W-:Y:S01]  /*c290*/  FFMA R79, R89, R92, R79 ;  /* 0x0000005c594f7223 */ /* 0x000fe2000000004f */
[----:B------:R-:W-:Y:S02]  /*c2a0*/  HADD2.F32 R92, -RZ, R124.H1_H1 ;  /* 0x3000007cff5c7230 */ /* 0x000fe40000004100 */
[-C--:B------:R-:W-:Y:S01]  /*c2b0*/  FMUL R81, R81, R88.reuse ;  /* 0x0000005851517220 */ /* 0x080fe20000400000 */
[--C-:B------:R-:W-:Y:S02]  /*c2c0*/  HADD2.F32 R91, -RZ, R125.reuse.H0_H0 ;  /* 0x2000007dff5b7230 */ /* 0x100fe40000004100 */
[----:B------:R-:W-:Y:S01]  /*c2d0*/  FMUL R82, R82, R88 ;  /* 0x0000005852527220 */ /* 0x000fe20000400000 */
[C---:B------:R-:W-:Y:S01]  /*c2e0*/  FFMA R80, R89.reuse, R90, R80 ;  /* 0x0000005a59507223 */ /* 0x040fe20000000050 */
[C---:B------:R-:W-:Y:S01]  /*c2f0*/  FFMA R81, R89.reuse, R92, R81 ;  /* 0x0000005c59517223 */ /* 0x040fe20000000051 */
[----:B------:R-:W-:Y:S02]  /*c300*/  HADD2.F32 R90, -RZ, R125.H1_H1 ;  /* 0x3000007dff5a7230 */ /* 0x000fe40000004100 */
[----:B------:R-:W-:Y:S01]  /*c310*/  FFMA R82, R89, R91, R82 ;  /* 0x0000005b59527223 */ /* 0x000fe20000000052 */
[-C--:B------:R-:W-:Y:S01]  /*c320*/  FMUL R83, R83, R88.reuse ;  /* 0x0000005853537220 */ /* 0x080fe20000400000 */
[--C-:B------:R-:W-:Y:S02]  /*c330*/  HADD2.F32 R91, -RZ, R126.reuse.H0_H0 ;  /* 0x2000007eff5b7230 */ /* 0x100fe40000004100 */
[-C--:B------:R-:W-:Y:S01]  /*c340*/  FMUL R84, R84, R88.reuse ;  /* 0x0000005854547220 */ /* 0x080fe20000400000 */
[----:B------:R-:W-:Y:S02]  /*c350*/  HADD2.F32 R92, -RZ, R126.H1_H1 ;  /* 0x3000007eff5c7230 */ /* 0x000fe40000004100 */
[-C--:B------:R-:W-:Y:S01]  /*c360*/  FMUL R85, R85, R88.reuse ;  /* 0x0000005855557220 */ /* 0x080fe20000400000 */
[--C-:B------:R-:W-:Y:S02]  /*c370*/  HADD2.F32 R93, -RZ, R127.reuse.H0_H0 ;  /* 0x2000007fff5d7230 */ /* 0x100fe40000004100 */
[----:B------:R-:W-:Y:S01]  /*c380*/  FMUL R86, R86, R88 ;  /* 0x0000005856567220 */ /* 0x000fe20000400000 */
[----:B------:R-:W-:Y:S02]  /*c390*/  HADD2.F32 R94, -RZ, R127.H1_H1 ;  /* 0x3000007fff5e7230 */ /* 0x000fe40000004100 */
[----:B------:R-:W-:Y:S01]  /*c3a0*/  FFMA R83, R89, R90, R83 ;  /* 0x0000005a59537223 */ /* 0x000fe20000000053 */
[----:B------:R-:W-:Y:S01]  /*c3b0*/  FMUL R87, R87, R88 ;  /* 0x0000005857577220 */ /* 0x000fe20000400000 */
[C---:B------:R-:W-:Y:S01]  /*c3c0*/  FFMA R84, R89.reuse, R91, R84 ;  /* 0x0000005b59547223 */ /* 0x040fe20000000054 */
[C---:B------:R-:W-:Y:S01]  /*c3d0*/  FFMA R85, R89.reuse, R92, R85 ;  /* 0x0000005c59557223 */ /* 0x040fe20000000055 */
[C---:B------:R-:W-:Y:S01]  /*c3e0*/  FFMA R86, R89.reuse, R93, R86 ;  /* 0x0000005d59567223 */ /* 0x040fe20000000056 */
[----:B------:R-:W-:Y:S01]  /*c3f0*/  FFMA R87, R89, R94, R87 ;  /* 0x0000005e59577223 */ /* 0x000fe20000000057 */
[----:B------:R-:W-:Y:S01]  /*c400*/  F2FP.F16.F32.PACK_AB R162, R77, R76 ;  /* 0x0000004c4da2723e */ /* 0x000fe200000000ff */
[----:B------:R-:W-:Y:S01]  /*c410*/  BSSY.RECONVERGENT B0, `(.L_x_164) ;  /* 0x000001c000007945 */ /* 0x000fe20003800200 */
[----:B------:R-:W-:Y:S02]  /*c420*/  F2FP.F16.F32.PACK_AB R163, R79, R78 ;  /* 0x0000004e4fa3723e */ /* 0x000fe400000000ff */
[----:B------:R-:W-:Y:S02]  /*c430*/  F2FP.F16.F32.PACK_AB R36, R81, R80 ;  /* 0x000000505124723e */ /* 0x000fe400000000ff */
[----:B------:R-:W-:Y:S01]  /*c440*/  F2FP.F16.F32.PACK_AB R37, R83, R82 ;  /* 0x000000525325723e */ /* 0x000fe200000000ff */
[----:B------:R1:W-:Y:S01]  /*c450*/  STSM.16.MT88.4 [R165+0x2000], R160 ;  /* 0x002000a0a5007844 */ /* 0x0003e20000004200 */
[----:B------:R-:W-:Y:S02]  /*c460*/  F2FP.F16.F32.PACK_AB R38, R85, R84 ;  /* 0x000000545526723e */ /* 0x000fe400000000ff */
[----:B------:R-:W-:Y:S02]  /*c470*/  F2FP.F16.F32.PACK_AB R39, R87, R86 ;  /* 0x000000565727723e */ /* 0x000fe400000000ff */
[----:B------:R-:W-:Y:S03]  /*c480*/  ISETP.NE.AND P0, PT, R147, RZ, PT ;  /* 0x000000ff9300720c */ /* 0x000fe60003f05270 */
[----:B------:R1:W-:Y:S01]  /*c490*/  STSM.16.MT88.4 [R165+0x2800], R36 ;  /* 0x00280024a5007844 */ /* 0x0003e20000004200 */
[----:B------:R-:W-:Y:S01]  /*c4a0*/  @!PT LDS RZ, [RZ] ;  /* 0x00000000fffff984 */ /* 0x000fe20000000800 */
[----:B------:R-:W-:Y:S01]  /*c4b0*/  @!PT LDS RZ, [RZ] ;  /* 0x00000000fffff984 */ /* 0x000fe20000000800 */
[----:B------:R-:W-:Y:S01]  /*c4c0*/  @!PT LDS RZ, [RZ] ;  /* 0x00000000fffff984 */ /* 0x000fe20000000800 */
[----:B------:R-:W-:Y:S01]  /*c4d0*/  @!PT LDS RZ, [RZ] ;  /* 0x00000000fffff984 */ /* 0x000fe20000000800 */
[----:B------:R2:W-:Y:S07]  /*c4e0*/  MEMBAR.ALL.CTA ;  /* 0x0000000000007992 */ /* 0x0005ee0000008000 */
[----:B--2---:R-:W2:Y:S02]  /*c4f0*/  FENCE.VIEW.ASYNC.S ;  /* 0x00000000000073c6 */ /* 0x004ea40000000000 */
[----:B--2---:R-:W-:Y:S06]  /*c500*/  BAR.SYNC.DEFER_BLOCKING 0x1, 0x80 ;  /* 0x0042000000007b1d */ /* 0x004fec0000010000 */
[----:B------:R-:W-:Y:S05]  /*c510*/  @!P0 BRA `(.L_x_165) ;  /* 0x00000000002c8947 */ /* 0x000fea0003800000 */
[----:B------:R-:W-:Y:S02]  /*c520*/  UIADD3 UR7, UPT, UPT, UR43, 0x1000, URZ ;  /* 0x000010002b077890 */ /* 0x000fe4000fffe0ff */
[----:B------:R-:W-:Y:S02]  /*c530*/  UIADD3 UR5, UPT, UPT, UR41, 0x40, URZ ;  /* 0x0000004029057890 */ /* 0x000fe4000fffe0ff */
[----:B------:R-:W-:Y:S02]  /*c540*/  UIADD3 UR4, UPT, UPT, UR43, 0x3000, URZ ;  /* 0x000030002b047890 */ /* 0x000fe4000fffe0ff */
[----:B------:R-:W-:Y:S01]  /*c550*/  MOV R129, UR7 ;  /* 0x0000000700817c02 */ /* 0x000fe20008000f00 */
[----:B------:R-:W-:Y:S03]  /*c560*/  UMOV UR6, UR42 ;  /* 0x0000002a00067c82 */ /* 0x000fe60008000000 */
[----:B------:R-:W-:Y:S11]  /*c570*/  R2UR UR40, R129 ;  /* 0x00000000812872ca */ /* 0x000ff600000e0000 */
[----:B------:R-:W-:Y:S02]  /*c580*/  @!UPT UIADD3 URZ, UPT, UPT, URZ, URZ, URZ ;  /* 0x000000fffffff290 */ /* 0x000fe4000fffe0ff */
[----:B------:R2:W-:Y:S01]  /*c590*/  UTMASTG.2D [UR40], [UR56] ;  /* 0x00000028380073b5 */ /* 0x0005e20008008000 */
[----:B------:R2:W-:Y:S01]  /*c5a0*/  UTMASTG.2D [UR4], [UR56] ;  /* 0x00000004380073b5 */ /* 0x0005e20008008000 */
[----:B------:R0:W-:Y:S01]  /*c5b0*/  UTMACMDFLUSH ;  /* 0x00000000000079b7 */ /* 0x0001e20000000000 */
[----:B--2---:R-:W-:Y:S04]  /*c5c0*/  DEPBAR.LE SB0, 0x1 ;  /* 0x000080400000791a */ /* 0x004fe80000000000 */
.L_x_165:
[----:B------:R-:W-:Y:S05]  /*c5d0*/  BSYNC.RECONVERGENT B0 ;  /* 0x0000000000007941 */ /* 0x000fea0003800200 */
.L_x_164:
[----:B------:R-:W-:Y:S01]  /*c5e0*/  UISETP.NE.AND UP1, UPT, UR54, URZ, UPT ;  /* 0x000000ff3600728c */ /* 0x000fe2000bf25270 */
[----:B------:R-:W-:Y:S01]  /*c5f0*/  BAR.SYNC.DEFER_BLOCKING 0x1, 0x80 ;  /* 0x0042000000007b1d */ /* 0x000fe20000010000 */
[----:B------:R-:W-:Y:S01]  /*c600*/  SHF.L.U32 R0, R138, 0x1f, RZ ;  /* 0x0000001f8a007819 */ /* 0x000fe200000006ff */
[----:B-1----:R-:W-:Y:S03]  /*c610*/  IMAD R148, R141, 0x2, R164 ;  /* 0x000000028d947824 */ /* 0x002fe600078e02a4 */
[----:B------:R-:W-:Y:S05]  /*c620*/  PLOP3.LUT P0, PT, PT, PT, UP1, 0x80, 0x8 ;  /* 0x000000000008781c */ /* 0x000fea0003f0f018 */
[----:B------:R-:W-:Y:S04]  /*c630*/  @UP1 ULEA UR4, UR53, UR43, 0x3 ;  /* 0x0000002b35041291 */ /* 0x000fe8000f8e18ff */
[----:B------:R-:W-:Y:S04]  /*c640*/  @UP1 UIADD3 UR4, UPT, UPT, UR4, 0xb0, URZ ;  /* 0x000000b004041890 */ /* 0x000fe8000fffe0ff */
[----:B------:R-:W-:Y:S09]  /*c650*/  @UP1 UPRMT UR4, UR52, 0x654, UR4 ;  /* 0x0000065434041896 */ /* 0x000ff20008000004 */
[----:B------:R-:W-:Y:S01]  /*c660*/  @P0 SYNCS.ARRIVE.TRANS64.RED.A1T0 RZ, [UR4], RZ ;  /* 0x000000ffffff09a7 */ /* 0x000fe20008100404 */
[----:B------:R-:W-:Y:S01]  /*c670*/  @UP1 UIADD3 UR4, UPT, UPT, UR53, 0x1, URZ ;  /* 0x0000000135041890 */ /* 0x000fe2000fffe0ff */
[----:B------:R-:W-:Y:S01]  /*c680*/  BSSY B0, `(.L_x_166) ;  /* 0x0000008000007945 */ /* 0x000fe20003800000 */
[----:B------:R-:W-:Y:S02]  /*c690*/  FSETP.NEU.AND P0, PT, R89, RZ, PT ;  /* 0x000000ff5900720b */ /* 0x000fe40003f0d000 */
[----:B------:R-:W-:Y:S01]  /*c6a0*/  @UP1 UISETP.NE.AND UP0, UPT, UR4, 0x4, UPT ;  /* 0x000000040400188c */ /* 0x000fe2000bf05270 */
[----:B------:R-:W1:Y:S03]  /*c6b0*/  SYNCS.PHASECHK.TRANS64.TRYWAIT P1, [UR43+0x98], R0 ;  /* 0x00009800ff0075a7 */ /* 0x000e66000802112b */
[----:B------:R-:W-:Y:S01]  /*c6c0*/  @UP1 USEL UR53, UR4, URZ, UP0 ;  /* 0x000000ff04351287 */ /* 0x000fe20008000000 */
[----:B-1----:R-:W-:Y:S11]  /*c6d0*/  @P1 BRA `(.L_x_167) ;  /* 0x0000000000081947 */ /* 0x002ff60003800000 */
[----:B------:R-:W1:Y:S02]  /*c6e0*/  SYNCS.PHASECHK.TRANS64.TRYWAIT P1, [UR43+0x98], R0 ;  /* 0x00009800ff0075a7 */ /* 0x000e64000802112b */
[----:B-1----:R-:W-:Y:S05]  /*c6f0*/  @!P1 BRA `(.L_x_168) ;  /* 0x0000007c00989947 */ /* 0x002fea0003800000 */
.L_x_167:
[----:B------:R-:W-:Y:S05]  /*c700*/  BSYNC B0 ;  /* 0x0000000000007941 */ /* 0x000fea0003800000 */
.L_x_166:
[----:B------:R-:W-:Y:S05]  /*c710*/  @P0 WARPSYNC.ALL ;  /* 0x0000000000000948 */ /* 0x000fea0003800000 */
[----:B------:R2:W3:Y:S01]  /*c720*/  @P0 LDSM.16.MT88.4 R116, [R139+UR43+0x5000] ;  /* 0x0050002b8b74083b */ /* 0x0004e20008004200 */
[----:B------:R-:W-:Y:S02]  /*c730*/  ISETP.GE.AND P1, PT, R146, 0x1, PT ;  /* 0x000000019200780c */ /* 0x000fe40003f26270 */
[----:B------:R-:W-:Y:S02]  /*c740*/  CS2R R54, SRZ ;  /* 0x0000000000367805 */ /* 0x000fe4000001ff00 */
[----:B------:R-:W-:Y:S01]  /*c750*/  CS2R R52, SRZ ;  /* 0x0000000000347805 */ /* 0x000fe2000001ff00 */
[----:B------:R2:W1:Y:S01]  /*c760*/  @P0 LDSM.16.MT88.4 R108, [R139+UR43+0x5800] ;  /* 0x0058002b8b6c083b */ /* 0x0004620008004200 */
[----:B------:R-:W-:Y:S02]  /*c770*/  CS2R R50, SRZ ;  /* 0x0000000000327805 */ /* 0x000fe4000001ff00 */
        /* <DEDUP_REMOVED lines=10> */
[----:B------:R2:W1:Y:S01]  /*c820*/  @P0 LDSM.16.MT88.4 R104, [R148+0x4000] ;  /* 0x004000009468083b */ /* 0x0004620000004200 */
        /* <DEDUP_REMOVED lines=24> */
[----:B--23--:R-:W-:Y:S06]  /*c9b0*/  @!P1 BRA `(.L_x_169) ;  /* 0x0000000000c49947 */ /* 0x00cfec0003800000 */
[----:B-1----:R-:W-:Y:S05]  /*c9c0*/  VIADD R3, R95, 0x40 ;  /* 0x000000405f037836 */ /* 0x002fea0000000000 */
[----:B------:R-:W-:Y:S04]  /*c9d0*/  SHF.R.U32.HI R3, RZ, 0x15, R3 ;  /* 0x00000015ff037819 */ /* 0x000fe80000011603 */
[----:B------:R-:W-:Y:S11]  /*c9e0*/  LOP3.LUT P0, RZ, R3, 0x3, R128, 0x48, !PT ;  /* 0x0000000303ff7812 */ /* 0x000ff60007804880 */
[----:B------:R-:W-:Y:S02]  /*c9f0*/  @!UPT UIADD3 URZ, UPT, UPT, URZ, URZ, URZ ;  /* 0x000000fffffff290 */ /* 0x000fe4000fffe0ff */
[----:B------:R-:W-:Y:S05]  /*ca00*/  @!P0 BRA `(.L_x_170) ;  /* 0x0000000000408947 */ /* 0x000fea0003800000 */
[----:B------:R-:W1:Y:S01]  /*ca10*/  LDCU.64 UR8, c[0x4][0x70] ;  /* 0x01000e00ff0877ac */ /* 0x000e620008000a00 */
[----:B------:R-:W-:Y:S01]  /*ca20*/  MOV R3, 0x0 ;  /* 0x0000000000037802 */ /* 0x000fe20000000f00 */
[----:B------:R-:W-:Y:S02]  /*ca30*/  HFMA2 R12, -RZ, RZ, 0, 5.9604644775390625e-08 ;  /* 0x00000001ff0c7431 */ /* 0x000fe400000001ff */
[----:B------:R-:W-:Y:S02]  /*ca40*/  IMAD.MOV.U32 R8, RZ, RZ, 0x192 ;  /* 0x00000192ff087424 */ /* 0x000fe400078e00ff */
[----:B------:R-:W-:Y:S01]  /*ca50*/  IMAD.MOV.U32 R13, RZ, RZ, RZ ;  /* 0x000000ffff0d7224 */ /* 0x000fe200078e00ff */
[----:B------:R-:W2:Y:S01]  /*ca60*/  LDCU.64 UR6, c[0x4][0x78] ;  /* 0x01000f00ff0677ac */ /* 0x000ea20008000a00 */
[----:B------:R-:W3:Y:S01]  /*ca70*/  LDC.64 R2, c[0x4][R3] ;  /* 0x0100000003027b82 */ /* 0x000ee20000000a00 */
[----:B------:R-:W5:Y:S01]  /*ca80*/  LDCU.64 UR4, c[0x4][0x10] ;  /* 0x01000200ff0477ac */ /* 0x000f620008000a00 */
[----:B-1----:R-:W-:Y:S01]  /*ca90*/  MOV R5, UR9 ;  /* 0x0000000900057c02 */ /* 0x002fe20008000f00 */
[----:B------:R-:W-:Y:S01]  /*caa0*/  IMAD.U32 R4, RZ, RZ, UR8 ;  /* 0x00000008ff047e24 */ /* 0x000fe2000f8e00ff */
[----:B--2---:R-:W-:Y:S01]  /*cab0*/  MOV R7, UR7 ;  /* 0x0000000700077c02 */ /* 0x004fe20008000f00 */
[----:B------:R-:W-:Y:S01]  /*cac0*/  IMAD.U32 R6, RZ, RZ, UR6 ;  /* 0x00000006ff067e24 */ /* 0x000fe2000f8e00ff */
[----:B-----5:R-:W-:Y:S01]  /*cad0*/  MOV R11, UR5 ;  /* 0x00000005000b7c02 */ /* 0x020fe20008000f00 */
[----:B------:R-:W-:Y:S02]  /*cae0*/  IMAD.U32 R10, RZ, RZ, UR4 ;  /* 0x00000004ff0a7e24 */ /* 0x000fe4000f8e00ff */
[----:B------:R-:W-:Y:S07]  /*caf0*/  LEPC R20, `(.L_x_170) ;  /* 0x000000001014794e */ /* 0x000fee0000000000 */
[----:B---34-:R-:W-:Y:S05]  /*cb00*/  CALL.ABS.NOINC R2 ;  /* 0x0000000002007343 */ /* 0x018fea0003c00000 */
.L_x_170:
[----:B------:R-:W-:Y:S05]  /*cb10*/  WARPSYNC.ALL ;  /* 0x0000000000007948 */ /* 0x000fea0003800000 */
[C---:B------:R-:W-:Y:S01]  /*cb20*/  R2UR UR4, R95.reuse ;  /* 0x000000005f0472ca */ /* 0x040fe200000e0000 */
[----:B------:R-:W-:Y:S05]  /*cb30*/  VIADD R3, R95, 0x100040 ;  /* 0x001000405f037836 */ /* 0x000fea0000000000 */
[----:B------:R-:W-:Y:S04]  /*cb40*/  SHF.R.U32.HI R3, RZ, 0x15, R3 ;  /* 0x00000015ff037819 */ /* 0x000fe80000011603 */
[----:B------:R-:W-:Y:S03]  /*cb50*/  LOP3.LUT P0, RZ, R3, 0x3, R128, 0x48, !PT ;  /* 0x0000000303ff7812 */ /* 0x000fe60007804880 */
[----:B------:R-:W1:Y:S10]  /*cb60*/  LDTM.16dp256bit.x8 R24, tmem[UR4+0x40] ;  /* 0x00004004001879ee */ /* 0x000e7400081a0000 */
[----:B-1----:R-:W-:Y:S05]  /*cb70*/  @!P0 BRA `(.L_x_171) ;  /* 0x0000000000408947 */ /* 0x002fea0003800000 */
        /* <DEDUP_REMOVED lines=16> */
.L_x_171:
[----:B------:R-:W-:Y:S05]  /*cc80*/  WARPSYNC.ALL ;  /* 0x0000000000007948 */ /* 0x000fea0003800000 */
[----:B------:R-:W-:Y:S11]  /*cc90*/  R2UR UR4, R95 ;  /* 0x000000005f0472ca */ /* 0x000ff600000e0000 */
[----:B------:R-:W-:Y:S02]  /*cca0*/  @!UPT UIADD3 URZ, UPT, UPT, URZ, URZ, URZ ;  /* 0x000000fffffff290 */ /* 0x000fe4000fffe0ff */
[----:B------:R-:W2:Y:S02]  /*ccb0*/  LDTM.16dp256bit.x8 R56, tmem[UR4+0x100040] ;  /* 0x10004004003879ee */ /* 0x000ea400081a0000 */
[----:B--2---:R-:W-:Y:S01]  /*ccc0*/  NOP ;  /* 0x0000000000007918 */ /* 0x004fe20000000000 */
.L_x_169:
[--C-:B------:R-:W-:Y:S01]  /*ccd0*/  HADD2.F32 R4, -RZ, R116.reuse.H0_H0 ;  /* 0x20000074ff047230 */ /* 0x100fe20000004100 */
[----:B------:R-:W-:Y:S05]  /*cce0*/  WARPSYNC.ALL ;  /* 0x0000000000007948 */ /* 0x000fea0003800000 */
[-C--:B-1----:R-:W-:Y:S01]  /*ccf0*/  FMUL R0, R24, R88.reuse ;  /* 0x0000005818007220 */ /* 0x082fe20000400000 */
[----:B------:R-:W-:Y:S02]  /*cd00*/  HADD2.F32 R5, -RZ, R116.H1_H1 ;  /* 0x30000074ff057230 */ /* 0x000fe40000004100 */
[----:B------:R-:W-:Y:S01]  /*cd10*/  FMUL R2, R25, R88 ;  /* 0x0000005819027220 */ /* 0x000fe20000400000 */
[--C-:B------:R-:W-:Y:S02]  /*cd20*/  HADD2.F32 R6, -RZ, R117.reuse.H0_H0 ;  /* 0x20000075ff067230 */ /* 0x100fe40000004100 */
[C---:B------:R-:W-:Y:S01]  /*cd30*/  FFMA R0, R89.reuse, R4, R0 ;  /* 0x0000000459007223 */ /* 0x040fe20000000000 */
[-C--:B------:R-:W-:Y:S01]  /*cd40*/  FMUL R3, R26, R88.reuse ;  /* 0x000000581a037220 */ /* 0x080fe20000400000 */
[----:B------:R-:W-:Y:S02]  /*cd50*/  HADD2.F32 R7, -RZ, R117.H1_H1 ;  /* 0x30000075ff077230 */ /* 0x000fe40000004100 */
[----:B------:R-:W-:Y:S01]  /*cd60*/  FFMA R2, R89, R5, R2 ;  /* 0x0000000559027223 */ /* 0x000fe20000000002 */
[----:B------:R-:W-:Y:S01]  /*cd70*/  FMUL R4, R27, R88 ;  /* 0x000000581b047220 */ /* 0x000fe20000400000 */
[--C-:B------:R-:W-:Y:S02]  /*cd80*/  HADD2.F32 R8, -RZ, R118.reuse.H0_H0 ;  /* 0x20000076ff087230 */ /* 0x100fe40000004100 */
[C---:B------:R-:W-:Y:S01]  /*cd90*/  FFMA R3, R89.reuse, R6, R3 ;  /* 0x0000000659037223 */ /* 0x040fe20000000003 */
[----:B------:R-:W-:Y:S01]  /*cda0*/  FMUL R5, R28, R88 ;  /* 0x000000581c057220 */ /* 0x000fe20000400000 */
[----:B------:R-:W-:Y:S02]  /*cdb0*/  HADD2.F32 R9, -RZ, R118.H1_H1 ;  /* 0x30000076ff097230 */ /* 0x000fe40000004100 */
[C---:B------:R-:W-:Y:S01]  /*cdc0*/  FFMA R4, R89.reuse, R7, R4 ;  /* 0x0000000759047223 */ /* 0x040fe20000000004 */
[----:B------:R-:W-:Y:S02]  /*cdd0*/  HADD2.F32 R28, -RZ, R110.H0_H0 ;  /* 0x2000006eff1c7230 */ /* 0x000fe40000004100 */
[----:B------:R-:W-:Y:S01]  /*cde0*/  FFMA R5, R89, R8, R5 ;  /* 0x0000000859057223 */ /* 0x000fe20000000005 */
[-C--:B------:R-:W-:Y:S01]  /*cdf0*/  FMUL R6, R29, R88.reuse ;  /* 0x000000581d067220 */ /* 0x080fe20000400000 */
[----:B------:R-:W-:Y:S02]  /*ce00*/  HADD2.F32 R29, -RZ, R111.H1_H1 ;  /* 0x3000006fff1d7230 */ /* 0x000fe40000004100 */
[-C--:B------:R-:W-:Y:S01]  /*ce10*/  FMUL R19, R64, R88.reuse ;  /* 0x0000005840137220 */ /* 0x080fe20000400000 */
[----:B------:R-:W-:Y:S01]  /*ce20*/  FMUL R64, R80, R88 ;  /* 0x0000005850407220 */ /* 0x000fe20000400000 */
[----:B------:R-:W-:Y:S01]  /*ce30*/  F2FP.F16.F32.PACK_AB R80, R2, R0 ;  /* 0x000000000250723e */ /* 0x000fe200000000ff */
[--C-:B------:R-:W-:Y:S02]  /*ce40*/  HADD2.F32 R7, -RZ, R119.reuse.H0_H0 ;  /* 0x20000077ff077230 */ /* 0x100fe40000004100 */
[----:B------:R-:W-:Y:S01]  /*ce50*/  FFMA R6, R89, R9, R6 ;  /* 0x0000000959067223 */ /* 0x000fe20000000006 */
[-C--:B------:R-:W-:Y:S01]  /*ce60*/  FMUL R2, R31, R88.reuse ;  /* 0x000000581f027220 */ /* 0x080fe20000400000 */
[-C--:B------:R-:W-:Y:S01]  /*ce70*/  FMUL R0, R30, R88.reuse ;  /* 0x000000581e007220 */ /* 0x080fe20000400000 */
[----:B------:R-:W-:Y:S02]  /*ce80*/  HADD2.F32 R9, -RZ, R119.H1_H1 ;  /* 0x30000077ff097230 */ /* 0x000fe40000004100 */
[-C--:B------:R-:W-:Y:S01]  /*ce90*/  FMUL R20, R65, R88.reuse ;  /* 0x0000005841147220 */ /* 0x080fe20000400000 */
[-C--:B------:R-:W-:Y:S01]  /*cea0*/  FMUL R65, R81, R88.reuse ;  /* 0x0000005851417220 */ /* 0x080fe20000400000 */
[----:B------:R-:W-:Y:S01]  /*ceb0*/  F2FP.F16.F32.PACK_AB R81, R4, R3 ;  /* 0x000000030451723e */ /* 0x000fe200000000ff */
[C---:B------:R-:W-:Y:S01]  /*cec0*/  FFMA R0, R89.reuse, R7, R0 ;  /* 0x0000000759007223 */ /* 0x040fe20000000000 */
[-C--:B------:R-:W-:Y:S01]  /*ced0*/  FMUL R3, R32, R88.reuse ;  /* 0x0000005820037220 */ /* 0x080fe20000400000 */
[----:B------:R-:W-:Y:S01]  /*cee0*/  FFMA R2, R89, R9, R2 ;  /* 0x0000000959027223 */ /* 0x000fe20000000002 */
[--C-:B------:R-:W-:Y:S02]  /*cef0*/  HADD2.F32 R8, -RZ, R108.reuse.H0_H0 ;  /* 0x2000006cff087230 */ /* 0x100fe40000004100 */
[-C--:B------:R-:W-:Y:S01]  /*cf00*/  FMUL R4, R33, R88.reuse ;  /* 0x0000005821047220 */ /* 0x080fe20000400000 */
[----:B------:R-:W-:Y:S02]  /*cf10*/  HADD2.F32 R30, -RZ, R111.H0_H0 ;  /* 0x2000006fff1e7230 */ /* 0x000fe40000004100 */
[-C--:B------:R-:W-:Y:S01]  /*cf20*/  FMUL R21, R66, R88.reuse ;  /* 0x0000005842157220 */ /* 0x080fe20000400000 */
[-C--:B------:R-:W-:Y:S01]  /*cf30*/  FMUL R66, R82, R88.reuse ;  /* 0x0000005852427220 */ /* 0x080fe20000400000 */
[----:B------:R-:W-:Y:S01]  /*cf40*/  HADD2.F32 R7, -RZ, R108.H1_H1 ;  /* 0x3000006cff077230 */ /* 0x000fe20000004100 */
[----:B------:R-:W-:Y:S01]  /*cf50*/  F2FP.F16.F32.PACK_AB R82, R6, R5 ;  /* 0x000000050652723e */ /* 0x000fe200000000ff */
[--C-:B------:R-:W-:Y:S02]  /*cf60*/  HADD2.F32 R10, -RZ, R109.reuse.H0_H0 ;  /* 0x2000006dff0a7230 */ /* 0x100fe40000004100 */
[-C--:B------:R-:W-:Y:S01]  /*cf70*/  FMUL R5, R34, R88.reuse ;  /* 0x0000005822057220 */ /* 0x080fe20000400000 */
[----:B------:R-:W-:Y:S02]  /*cf80*/  HADD2.F32 R9, -RZ, R109.H1_H1 ;  /* 0x3000006dff097230 */ /* 0x000fe40000004100 */
[----:B------:R-:W-:Y:S01]  /*cf90*/  FMUL R6, R35, R88 ;  /* 0x0000005823067220 */ /* 0x000fe20000400000 */
[C---:B------:R-:W-:Y:S01]  /*cfa0*/  FFMA R3, R89.reuse, R8, R3 ;  /* 0x0000000859037223 */ /* 0x040fe20000000003 */
[C---:B------:R-:W-:Y:S01]  /*cfb0*/  FFMA R4, R89.reuse, R7, R4 ;  /* 0x0000000759047223 */ /* 0x040fe20000000004 */
[C---:B------:R-:W-:Y:S01]  /*cfc0*/  FFMA R5, R89.reuse, R10, R5 ;  /* 0x0000000a59057223 */ /* 0x040fe20000000005 */
[-C--:B------:R-:W-:Y:S01]  /*cfd0*/  FMUL R7, R36, R88.reuse ;  /* 0x0000005824077220 */ /* 0x080fe20000400000 */
[----:B------:R-:W-:Y:S02]  /*cfe0*/  HADD2.F32 R27, -RZ, R110.H1_H1 ;  /* 0x3000006eff1b7230 */ /* 0x000fe40000004100 */
[----:B------:R-:W-:Y:S01]  /*cff0*/  FFMA R6, R89, R9, R6 ;  /* 0x0000000959067223 */ /* 0x000fe20000000006 */
[-C--:B------:R-:W-:Y:S01]  /*d000*/  FMUL R8, R37, R88.reuse ;  /* 0x0000005825087220 */ /* 0x080fe20000400000 */
[-C--:B------:R-:W-:Y:S01]  /*d010*/  FMUL R9, R38, R88.reuse ;  /* 0x0000005826097220 */ /* 0x080fe20000400000 */
[----:B------:R-:W-:Y:S01]  /*d020*/  FMUL R10, R39, R88 ;  /* 0x00000058270a7220 */ /* 0x000fe20000400000 */
[C---:B------:R-:W-:Y:S01]  /*d030*/  FFMA R7, R89.reuse, R28, R7 ;  /* 0x0000001c59077223 */ /* 0x040fe20000000007 */
[C---:B------:R-:W-:Y:S01]  /*d040*/  FFMA R8, R89.reuse, R27, R8 ;  /* 0x0000001b59087223 */ /* 0x040fe20000000008 */
[----:B------:R-:W-:Y:S02]  /*d050*/  HADD2.F32 R27, -RZ, R103.H1_H1 ;  /* 0x30000067ff1b7230 */ /* 0x000fe40000004100 */
[----:B------:R-:W-:Y:S01]  /*d060*/  FFMA R9, R89, R30, R9 ;  /* 0x0000001e59097223 */ /* 0x000fe20000000009 */
[-C--:B------:R-:W-:Y:S01]  /*d070*/  FMUL R22, R67, R88.reuse ;  /* 0x0000005843167220 */ /* 0x080fe20000400000 */
[----:B------:R-:W-:Y:S01]  /*d080*/  FMUL R67, R83, R88 ;  /* 0x0000005853437220 */ /* 0x000fe20000400000 */
[----:B------:R-:W-:Y:S01]  /*d090*/  FFMA R10, R89, R29, R10 ;  /* 0x0000001d590a7223 */ /* 0x000fe2000000000a */
[----:B------:R-:W-:Y:S01]  /*d0a0*/  F2FP.F16.F32.PACK_AB R83, R2, R0 ;  /* 0x000000000253723e */ /* 0x000fe200000000ff */
[-C--:B------:R-:W-:Y:S01]  /*d0b0*/  FMUL R0, R40, R88.reuse ;  /* 0x0000005828007220 */ /* 0x080fe20000400000 */
[----:B------:R-:W-:Y:S01]  /*d0c0*/  F2FP.F16.F32.PACK_AB R28, R4, R3 ;  /* 0x00000003041c723e */ /* 0x000fe200000000ff */
[--C-:B------:R-:W-:Y:S01]  /*d0d0*/  HADD2.F32 R4, -RZ, R100.reuse.H0_H0 ;  /* 0x20000064ff047230 */ /* 0x100fe20000004100 */
[----:B------:R-:W-:Y:S01]  /*d0e0*/  F2FP.F16.F32.PACK_AB R29, R6, R5 ;  /* 0x00000005061d723e */ /* 0x000fe200000000ff */
[----:B------:R-:W-:Y:S01]  /*d0f0*/  HADD2.F32 R5, -RZ, R100.H1_H1 ;  /* 0x30000064ff057230 */ /* 0x000fe20000004100 */
[----:B------:R-:W-:Y:S01]  /*d100*/  F2FP.F16.F32.PACK_AB R30, R8, R7 ;  /* 0x00000007081e723e */ /* 0x000fe200000000ff */
[--C-:B------:R-:W-:Y:S01]  /*d110*/  HADD2.F32 R6, -RZ, R101.reuse.H0_H0 ;  /* 0x20000065ff067230 */ /* 0x100fe20000004100 */
[----:B------:R-:W-:Y:S01]  /*d120*/  F2FP.F16.F32.PACK_AB R31, R10, R9 ;  /* 0x000000090a1f723e */ /* 0x000fe200000000ff */
[----:B------:R-:W-:Y:S01]  /*d130*/  HADD2.F32 R7, -RZ, R101.H1_H1 ;  /* 0x30000065ff077230 */ /* 0x000fe20000004100 */
[----:B------:R-:W-:Y:S01]  /*d140*/  STSM.16.MT88.4 [R144+0x5000], R80 ;  /* 0x0050005090007844 */ /* 0x000fe20000004200 */
[----:B------:R-:W-:Y:S01]  /*d150*/  FMUL R2, R41, R88 ;  /* 0x0000005829027220 */ /* 0x000fe20000400000 */
[C---:B------:R-:W-:Y:S01]  /*d160*/  FFMA R0, R89.reuse, R4, R0 ;  /* 0x0000000459007223 */ /* 0x040fe20000000000 */
[--C-:B------:R-:W-:Y:S05]  /*d170*/  HADD2.F32 R8, -RZ, R102.reuse.H0_H0 ;  /* 0x20000066ff087230 */ /* 0x100fea0000004100 */
[----:B------:R1:W-:Y:S01]  /*d180*/  STSM.16.MT88.4 [R144+0x5800], R28 ;  /* 0x0058001c90007844 */ /* 0x0003e20000004200 */
[-C--:B------:R-:W-:Y:S01]  /*d190*/  FMUL R3, R42, R88.reuse ;  /* 0x000000582a037220 */ /* 0x080fe20000400000 */
[----:B------:R-:W-:Y:S01]  /*d1a0*/  FFMA R2, R89, R5, R2 ;  /* 0x0000000559027223 */ /* 0x000fe20000000002 */
[----:B------:R-:W-:Y:S02]  /*d1b0*/  HADD2.F32 R9, -RZ, R103.H0_H0 ;  /* 0x20000067ff097230 */ /* 0x000fe40000004100 */
[----:B------:R-:W-:Y:S01]  /*d1c0*/  FMUL R4, R43, R88 ;  /* 0x000000582b047220 */ /* 0x000fe20000400000 */
[C---:B------:R-:W-:Y:S01]  /*d1d0*/  FFMA R3, R89.reuse, R6, R3 ;  /* 0x0000000659037223 */ /* 0x040fe20000000003 */
[----:B------:R-:W-:Y:S01]  /*d1e0*/  FMUL R5, R44, R88 ;  /* 0x000000582c057220 */ /* 0x000fe20000400000 */
[----:B------:R-:W-:Y:S01]  /*d1f0*/  F2FP.F16.F32.PACK_AB R32, R2, R0 ;  /* 0x000000000220723e */ /* 0x000fe200000000ff */
[----:B------:R-:W-:Y:S01]  /*d200*/  FFMA R4, R89, R7, R4 ;  /* 0x0000000759047223 */ /* 0x000fe20000000004 */
[----:B------:R-:W-:Y:S02]  /*d210*/  HADD2.F32 R7, -RZ, R102.H1_H1 ;  /* 0x30000066ff077230 */ /* 0x000fe40000004100 */
[-C--:B------:R-:W-:Y:S01]  /*d220*/  FMUL R0, R45, R88.reuse ;  /* 0x000000582d007220 */ /* 0x080fe20000400000 */
[-C--:B------:R-:W-:Y:S01]  /*d230*/  FMUL R2, R46, R88.reuse ;  /* 0x000000582e027220 */ /* 0x080fe20000400000 */
[----:B------:R-:W-:Y:S01]  /*d240*/  FMUL R6, R47, R88 ;  /* 0x000000582f067220 */ /* 0x000fe20000400000 */
[C---:B------:R-:W-:Y:S01]  /*d250*/  FFMA R5, R89.reuse, R8, R5 ;  /* 0x0000000859057223 */ /* 0x040fe20000000005 */
[--C-:B------:R-:W-:Y:S01]  /*d260*/  HADD2.F32 R8, -RZ, R96.reuse.H0_H0 ;  /* 0x20000060ff087230 */ /* 0x100fe20000004100 */
[----:B------:R-:W-:Y:S01]  /*d270*/  F2FP.F16.F32.PACK_AB R33, R4, R3 ;  /* 0x000000030421723e */ /* 0x000fe200000000ff */
[C---:B------:R-:W-:Y:S01]  /*d280*/  FFMA R0, R89.reuse, R7, R0 ;  /* 0x0000000759007223 */ /* 0x040fe20000000000 */
[----:B------:R-:W-:Y:S02]  /*d290*/  HADD2.F32 R7, -RZ, R96.H1_H1 ;  /* 0x30000060ff077230 */ /* 0x000fe40000004100 */
[C---:B------:R-:W-:Y:S01]  /*d2a0*/  FFMA R2, R89.reuse, R9, R2 ;  /* 0x0000000959027223 */ /* 0x040fe20000000002 */
[-C--:B------:R-:W-:Y:S01]  /*d2b0*/  FMUL R3, R48, R88.reuse ;  /* 0x0000005830037220 */ /* 0x080fe20000400000 */
[----:B------:R-:W-:Y:S01]  /*d2c0*/  FFMA R6, R89, R27, R6 ;  /* 0x0000001b59067223 */ /* 0x000fe20000000006 */
[----:B------:R-:W-:Y:S01]  /*d2d0*/  FMUL R4, R49, R88 ;  /* 0x0000005831047220 */ /* 0x000fe20000400000 */
[----:B------:R-:W-:Y:S01]  /*d2e0*/  F2FP.F16.F32.PACK_AB R34, R0, R5 ;  /* 0x000000050022723e */ /* 0x000fe200000000ff */
[----:B------:R-:W-:Y:S02]  /*d2f0*/  HADD2.F32 R5, -RZ, R97.H0_H0 ;  /* 0x20000061ff057230 */ /* 0x000fe40000004100 */
[C---:B------:R-:W-:Y:S01]  /*d300*/  FFMA R3, R89.reuse, R8, R3 ;  /* 0x0000000859037223 */ /* 0x040fe20000000003 */
[----:B------:R-:W-:Y:S02]  /*d310*/  HADD2.F32 R8, -RZ, R99.H0_H0 ;  /* 0x20000063ff087230 */ /* 0x000fe40000004100 */
[----:B------:R-:W-:Y:S01]  /*d320*/  FFMA R4, R89, R7, R4 ;  /* 0x0000000759047223 */ /* 0x000fe20000000004 */
[----:B------:R-:W-:Y:S01]  /*d330*/  HADD2.F32 R7, -RZ, R97.H1_H1 ;  /* 0x30000061ff077230 */ /* 0x000fe20000004100 */
[----:B------:R-:W-:Y:S01]  /*d340*/  F2FP.F16.F32.PACK_AB R35, R6, R2 ;  /* 0x000000020623723e */ /* 0x000fe200000000ff */
[--C-:B------:R-:W-:Y:S02]  /*d350*/  HADD2.F32 R6, -RZ, R98.reuse.H0_H0 ;  /* 0x20000062ff067230 */ /* 0x100fe40000004100 */
[-C--:B------:R-:W-:Y:S01]  /*d360*/  FMUL R0, R50, R88.reuse ;  /* 0x0000005832007220 */ /* 0x080fe20000400000 */
[-C--:B------:R-:W-:Y:S01]  /*d370*/  FMUL R2, R51, R88.reuse ;  /* 0x0000005833027220 */ /* 0x080fe20000400000 */
[----:B-1----:R-:W-:Y:S01]  /*d380*/  F2FP.F16.F32.PACK_AB R28, R4, R3 ;  /* 0x00000003041c723e */ /* 0x002fe200000000ff */
[-C--:B------:R-:W-:Y:S01]  /*d390*/  FMUL R3, R52, R88.reuse ;  /* 0x0000005834037220 */ /* 0x080fe20000400000 */
[C---:B------:R-:W-:Y:S01]  /*d3a0*/  FFMA R0, R89.reuse, R5, R0 ;  /* 0x0000000559007223 */ /* 0x040fe20000000000 */
[----:B------:R-:W-:Y:S01]  /*d3b0*/  FFMA R2, R89, R7, R2 ;  /* 0x0000000759027223 */ /* 0x000fe20000000002 */
[----:B------:R-:W-:Y:S02]  /*d3c0*/  HADD2.F32 R7, -RZ, R98.H1_H1 ;  /* 0x30000062ff077230 */ /* 0x000fe40000004100 */
[----:B------:R-:W-:Y:S01]  /*d3d0*/  FMUL R4, R53, R88 ;  /* 0x0000005835047220 */ /* 0x000fe20000400000 */
[C---:B------:R-:W-:Y:S01]  /*d3e0*/  FFMA R3, R89.reuse, R6, R3 ;  /* 0x0000000659037223 */ /* 0x040fe20000000003 */
[----:B------:R-:W-:Y:S02]  /*d3f0*/  HADD2.F32 R6, -RZ, R99.H1_H1 ;  /* 0x30000063ff067230 */ /* 0x000fe40000004100 */
[----:B------:R-:W-:Y:S01]  /*d400*/  FMUL R5, R54, R88 ;  /* 0x0000005836057220 */ /* 0x000fe20000400000 */
[C---:B------:R-:W-:Y:S01]  /*d410*/  FFMA R4, R89.reuse, R7, R4 ;  /* 0x0000000759047223 */ /* 0x040fe20000000004 */
[--C-:B------:R-:W-:Y:S01]  /*d420*/  HADD2.F32 R7, -RZ, R104.reuse.H1_H1 ;  /* 0x30000068ff077230 */ /* 0x100fe20000004100 */
[----:B------:R-:W-:Y:S01]  /*d430*/  F2FP.F16.F32.PACK_AB R29, R2, R0 ;  /* 0x00000000021d723e */ /* 0x000fe200000000ff */
[----:B------:R-:W-:Y:S01]  /*d440*/  FFMA R5, R89, R8, R5 ;  /* 0x0000000859057223 */ /* 0x000fe20000000005 */
[----:B------:R-:W-:Y:S02]  /*d450*/  HADD2.F32 R8, -RZ, R104.H0_H0 ;  /* 0x20000068ff087230 */ /* 0x000fe40000004100 */
[-C--:B------:R-:W-:Y:S01]  /*d460*/  FMUL R0, R55, R88.reuse ;  /* 0x0000005837007220 */ /* 0x080fe20000400000 */
[----:B------:R-:W-:Y:S01]  /*d470*/  F2FP.F16.F32.PACK_AB R30, R4, R3 ;  /* 0x00000003041e723e */ /* 0x000fe200000000ff */
[----:B------:R-:W-:Y:S02]  /*d480*/  HADD2.F32 R4, -RZ, R105.H0_H0 ;  /* 0x20000069ff047230 */ /* 0x000fe40000004100 */
[-C--:B------:R-:W-:Y:S01]  /*d490*/  FMUL R11, R56, R88.reuse ;  /* 0x00000058380b7220 */ /* 0x080fe20000400000 */
[----:B------:R-:W-:Y:S01]  /*d4a0*/  FMUL R12, R57, R88 ;  /* 0x00000058390c7220 */ /* 0x000fe20000400000 */
[C---:B------:R-:W-:Y:S01]  /*d4b0*/  FFMA R0, R89.reuse, R6, R0 ;  /* 0x0000000659007223 */ /* 0x040fe20000000000 */
[----:B------:R-:W-:Y:S02]  /*d4c0*/  HADD2.F32 R6, -RZ, R107.H0_H0 ;  /* 0x2000006bff067230 */ /* 0x000fe40000004100 */
[----:B------:R-:W-:Y:S01]  /*d4d0*/  FMUL R13, R58, R88 ;  /* 0x000000583a0d7220 */ /* 0x000fe20000400000 */
[C---:B------:R-:W-:Y:S01]  /*d4e0*/  FFMA R11, R89.reuse, R8, R11 ;  /* 0x00000008590b7223 */ /* 0x040fe2000000000b */
[----:B------:R-:W-:Y:S02]  /*d4f0*/  HADD2.F32 R8, -RZ, R127.H1_H1 ;  /* 0x3000007fff087230 */ /* 0x000fe40000004100 */
[C---:B------:R-:W-:Y:S01]  /*d500*/  FFMA R12, R89.reuse, R7, R12 ;  /* 0x00000007590c7223 */ /* 0x040fe2000000000c */
[----:B------:R-:W-:Y:S02]  /*d510*/  HADD2.F32 R7, -RZ, R105.H1_H1 ;  /* 0x30000069ff077230 */ /* 0x000fe40000004100 */
[----:B------:R-:W-:Y:S01]  /*d520*/  FFMA R13, R89, R4, R13 ;  /* 0x00000004590d7223 */ /* 0x000fe2000000000d */
[--C-:B------:R-:W-:Y:S01]  /*d530*/  HADD2.F32 R4, -RZ, R106.reuse.H0_H0 ;  /* 0x2000006aff047230 */ /* 0x100fe20000004100 */
[----:B------:R1:W-:Y:S01]  /*d540*/  STSM.16.MT88.4 [R144+0x6000], R32 ;  /* 0x0060002090007844 */ /* 0x0003e20000004200 */
[----:B------:R-:W-:Y:S01]  /*d550*/  F2FP.F16.F32.PACK_AB R31, R0, R5 ;  /* 0x00000005001f723e */ /* 0x000fe200000000ff */
[-C--:B------:R-:W-:Y:S01]  /*d560*/  FMUL R14, R59, R88.reuse ;  /* 0x000000583b0e7220 */ /* 0x080fe20000400000 */
[----:B------:R-:W-:Y:S02]  /*d570*/  HADD2.F32 R5, -RZ, R106.H1_H1 ;  /* 0x3000006aff057230 */ /* 0x000fe40000004100 */
[-C--:B------:R-:W-:Y:S01]  /*d580*/  FMUL R15, R60, R88.reuse ;  /* 0x000000583c0f7220 */ /* 0x080fe20000400000 */
[-C--:B------:R-:W-:Y:S01]  /*d590*/  FMUL R16, R61, R88.reuse ;  /* 0x000000583d107220 */ /* 0x080fe20000400000 */
[----:B------:R-:W-:Y:S01]  /*d5a0*/  FMUL R17, R62, R88 ;  /* 0x000000583e117220 */ /* 0x000fe20000400000 */
[C---:B------:R-:W-:Y:S01]  /*d5b0*/  FFMA R14, R89.reuse, R7, R14 ;  /* 0x00000007590e7223 */ /* 0x040fe2000000000e */
[----:B------:R-:W-:Y:S02]  /*d5c0*/  HADD2.F32 R7, -RZ, R107.H1_H1 ;  /* 0x3000006bff077230 */ /* 0x000fe40000004100 */
[C---:B------:R-:W-:Y:S01]  /*d5d0*/  FFMA R15, R89.reuse, R4, R15 ;  /* 0x00000004590f7223 */ /* 0x040fe2000000000f */
[--C-:B------:R-:W-:Y:S01]  /*d5e0*/  HADD2.F32 R4, -RZ, R112.reuse.H0_H0 ;  /* 0x20000070ff047230 */ /* 0x100fe20000004100 */
[----:B------:R2:W-:Y:S01]  /*d5f0*/  STSM.16.MT88.4 [R144+0x6800], R28 ;  /* 0x0068001c90007844 */ /* 0x0005e20000004200 */
[C---:B------:R-:W-:Y:S01]  /*d600*/  FFMA R16, R89.reuse, R5, R16 ;  /* 0x0000000559107223 */ /* 0x040fe20000000010 */
[----:B------:R-:W-:Y:S02]  /*d610*/  HADD2.F32 R5, -RZ, R112.H1_H1 ;  /* 0x30000070ff057230 */ /* 0x000fe40000004100 */
[----:B------:R-:W-:Y:S01]  /*d620*/  FFMA R17, R89, R6, R17 ;  /* 0x0000000659117223 */ /* 0x000fe20000000011 */
[-C--:B------:R-:W-:Y:S01]  /*d630*/  FMUL R18, R63, R88.reuse ;  /* 0x000000583f127220 */ /* 0x080fe20000400000 */
[--C-:B------:R-:W-:Y:S02]  /*d640*/  HADD2.F32 R6, -RZ, R113.reuse.H0_H0 ;  /* 0x20000071ff067230 */ /* 0x100fe40000004100 */
[-C--:B------:R-:W-:Y:S01]  /*d650*/  FMUL R23, R68, R88.reuse ;  /* 0x0000005844177220 */ /* 0x080fe20000400000 */
[----:B------:R-:W-:Y:S01]  /*d660*/  FMUL R24, R69, R88 ;  /* 0x0000005845187220 */ /* 0x000fe20000400000 */
[C---:B------:R-:W-:Y:S01]  /*d670*/  FFMA R18, R89.reuse, R7, R18 ;  /* 0x0000000759127223 */ /* 0x040fe20000000012 */
[----:B------:R-:W-:Y:S02]  /*d680*/  HADD2.F32 R7, -RZ, R120.H0_H0 ;  /* 0x20000078ff077230 */ /* 0x000fe40000004100 */
[C---:B------:R-:W-:Y:S01]  /*d690*/  FFMA R19, R89.reuse, R4, R19 ;  /* 0x0000000459137223 */ /* 0x040fe20000000013 */
[----:B------:R-:W-:Y:S02]  /*d6a0*/  HADD2.F32 R4, -RZ, R113.H1_H1 ;  /* 0x30000071ff047230 */ /* 0x000fe40000004100 */
[C---:B------:R-:W-:Y:S01]  /*d6b0*/  FFMA R20, R89.reuse, R5, R20 ;  /* 0x0000000559147223 */ /* 0x040fe20000000014 */
[C---:B------:R-:W-:Y:S01]  /*d6c0*/  FFMA R21, R89.reuse, R6, R21 ;  /* 0x0000000659157223 */ /* 0x040fe20000000015 */
[--C-:B------:R-:W-:Y:S02]  /*d6d0*/  HADD2.F32 R6, -RZ, R114.reuse.H0_H0 ;  /* 0x20000072ff067230 */ /* 0x100fe40000004100 */
[----:B------:R-:W-:Y:S01]  /*d6e0*/  FMUL R25, R70, R88 ;  /* 0x0000005846197220 */ /* 0x000fe20000400000 */
[----:B------:R-:W-:Y:S01]  /*d6f0*/  HADD2.F32 R5, -RZ, R114.H1_H1 ;  /* 0x30000072ff057230 */ /* 0x000fe20000004100 */
[----:B------:R-:W-:Y:S01]  /*d700*/  F2FP.F16.F32.PACK_AB R36, R20, R19 ;  /* 0x000000131424723e */ /* 0x000fe200000000ff */
[C---:B------:R-:W-:Y:S01]  /*d710*/  FFMA R22, R89.reuse, R4, R22 ;  /* 0x0000000459167223 */ /* 0x040fe20000000016 */
[C---:B------:R-:W-:Y:S01]  /*d720*/  FFMA R23, R89.reuse, R6, R23 ;  /* 0x0000000659177223 */ /* 0x040fe20000000017 */
[----:B-1----:R-:W-:Y:S01]  /*d730*/  F2FP.F16.F32.PACK_AB R32, R12, R11 ;  /* 0x0000000b0c20723e */ /* 0x002fe200000000ff */
[----:B------:R-:W-:Y:S01]  /*d740*/  FFMA R24, R89, R5, R24 ;  /* 0x0000000559187223 */ /* 0x000fe20000000018 */
[--C-:B------:R-:W-:Y:S01]  /*d750*/  HADD2.F32 R4, -RZ, R115.reuse.H0_H0 ;  /* 0x20000073ff047230 */ /* 0x100fe20000004100 */
[----:B------:R-:W-:Y:S01]  /*d760*/  F2FP.F16.F32.PACK_AB R33, R14, R13 ;  /* 0x0000000d0e21723e */ /* 0x000fe200000000ff */
[----:B------:R-:W-:Y:S01]  /*d770*/  HADD2.F32 R5, -RZ, R115.H1_H1 ;  /* 0x30000073ff057230 */ /* 0x000fe20000004100 */
[----:B------:R-:W-:Y:S01]  /*d780*/  F2FP.F16.F32.PACK_AB R34, R16, R15 ;  /* 0x0000000f1022723e */ /* 0x000fe200000000ff */
[----:B------:R-:W-:Y:S01]  /*d790*/  FMUL R26, R71, R88 ;  /* 0x00000058471a7220 */ /* 0x000fe20000400000 */
[----:B------:R-:W-:Y:S01]  /*d7a0*/  F2FP.F16.F32.PACK_AB R35, R18, R17 ;  /* 0x000000111223723e */ /* 0x000fe200000000ff */
[C---:B------:R-:W-:Y:S01]  /*d7b0*/  FFMA R25, R89.reuse, R4, R25 ;  /* 0x0000000459197223 */ /* 0x040fe20000000019 */
[----:B------:R-:W-:Y:S01]  /*d7c0*/  F2FP.F16.F32.PACK_AB R37, R22, R21 ;  /* 0x000000151625723e */ /* 0x000fe200000000ff */
[----:B------:R-:W-:Y:S01]  /*d7d0*/  FFMA R26, R89, R5, R26 ;  /* 0x00000005591a7223 */ /* 0x000fe2000000001a */
[----:B------:R-:W-:Y:S01]  /*d7e0*/  F2FP.F16.F32.PACK_AB R38, R24, R23 ;  /* 0x000000171826723e */ /* 0x000fe200000000ff */
[----:B------:R2:W-:Y:S01]  /*d7f0*/  STSM.16.MT88.4 [R148+0x4000], R32 ;  /* 0x0040002094007844 */ /* 0x0005e20000004200 */
[-C--:B------:R-:W-:Y:S01]  /*d800*/  FMUL R56, R72, R88.reuse ;  /* 0x0000005848387220 */ /* 0x080fe20000400000 */
[----:B------:R-:W-:Y:S01]  /*d810*/  HADD2.F32 R4, -RZ, R120.H1_H1 ;  /* 0x30000078ff047230 */ /* 0x000fe20000004100 */
[----:B------:R-:W-:Y:S01]  /*d820*/  F2FP.F16.F32.PACK_AB R39, R26, R25 ;  /* 0x000000191a27723e */ /* 0x000fe200000000ff */
[-C--:B------:R-:W-:Y:S01]  /*d830*/  FMUL R57, R73, R88.reuse ;  /* 0x0000005849397220 */ /* 0x080fe20000400000 */
[--C-:B------:R-:W-:Y:S02]  /*d840*/  HADD2.F32 R5, -RZ, R121.reuse.H0_H0 ;  /* 0x20000079ff057230 */ /* 0x100fe40000004100 */
[C---:B------:R-:W-:Y:S01]  /*d850*/  FFMA R56, R89.reuse, R7, R56 ;  /* 0x0000000759387223 */ /* 0x040fe20000000038 */
[----:B------:R-:W-:Y:S01]  /*d860*/  FMUL R58, R74, R88 ;  /* 0x000000584a3a7220 */ /* 0x000fe20000400000 */
[----:B------:R-:W-:Y:S01]  /*d870*/  HADD2.F32 R6, -RZ, R121.H1_H1 ;  /* 0x30000079ff067230 */ /* 0x000fe20000004100 */
[----:B------:R2:W-:Y:S01]  /*d880*/  STSM.16.MT88.4 [R148+0x4800], R36 ;  /* 0x0048002494007844 */ /* 0x0005e20000004200 */
[C---:B------:R-:W-:Y:S01]  /*d890*/  FFMA R57, R89.reuse, R4, R57 ;  /* 0x0000000459397223 */ /* 0x040fe20000000039 */
[----:B------:R-:W-:Y:S01]  /*d8a0*/  FFMA R58, R89, R5, R58 ;  /* 0x00000005593a7223 */ /* 0x000fe2000000003a */
[-C--:B------:R-:W-:Y:S01]  /*d8b0*/  FMUL R59, R75, R88.reuse ;  /* 0x000000584b3b7220 */ /* 0x080fe20000400000 */
[--C-:B------:R-:W-:Y:S02]  /*d8c0*/  HADD2.F32 R4, -RZ, R122.reuse.H0_H0 ;  /* 0x2000007aff047230 */ /* 0x100fe40000004100 */
[----:B------:R-:W-:Y:S01]  /*d8d0*/  FMUL R60, R76, R88 ;  /* 0x000000584c3c7220 */ /* 0x000fe20000400000 */
[----:B------:R-:W-:Y:S01]  /*d8e0*/  F2FP.F16.F32.PACK_AB R40, R57, R56 ;  /* 0x000000383928723e */ /* 0x000fe200000000ff */
        /* <DEDUP_REMOVED lines=11> */
[----:B------:R-:W-:Y:S01]  /*d9a0*/  FMUL R68, R84, R88 ;  /* 0x0000005854447220 */ /* 0x000fe20000400000 */
[----:B------:R-:W-:Y:S02]  /*d9b0*/  HADD2.F32 R6, -RZ, R124.H1_H1 ;  /* 0x3000007cff067230 */ /* 0x000fe40000004100 */
[C---:B------:R-:W-:Y:S01]  /*d9c0*/  FFMA R63, R89.reuse, R4, R63 ;  /* 0x00000004593f7223 */ /* 0x040fe2000000003f */
[--C-:B------:R-:W-:Y:S02]  /*d9d0*/  HADD2.F32 R7, -RZ, R125.reuse.H0_H0 ;  /* 0x2000007dff077230 */ /* 0x100fe40000004100 */
[C---:B------:R-:W-:Y:S01]  /*d9e0*/  FFMA R64, R89.reuse, R5, R64 ;  /* 0x0000000559407223 */ /* 0x040fe20000000040 */
[----:B------:R-:W-:Y:S02]  /*d9f0*/  HADD2.F32 R4, -RZ, R125.H1_H1 ;  /* 0x3000007dff047230 */ /* 0x000fe40000004100 */
[C---:B------:R-:W-:Y:S01]  /*da00*/  FFMA R65, R89.reuse, R6, R65 ;  /* 0x0000000659417223 */ /* 0x040fe20000000041 */
[--C-:B------:R-:W-:Y:S02]  /*da10*/  HADD2.F32 R5, -RZ, R126.reuse.H0_H0 ;  /* 0x2000007eff057230 */ /* 0x100fe40000004100 */
[----:B------:R-:W-:Y:S01]  /*da20*/  FFMA R66, R89, R7, R66 ;  /* 0x0000000759427223 */ /* 0x000fe20000000042 */
[----:B------:R-:W-:Y:S02]  /*da30*/  HADD2.F32 R6, -RZ, R126.H1_H1 ;  /* 0x3000007eff067230 */ /* 0x000fe40000004100 */
[-C--:B------:R-:W-:Y:S01]  /*da40*/  FMUL R69, R85, R88.reuse ;  /* 0x0000005855457220 */ /* 0x080fe20000400000 */
[----:B------:R-:W-:Y:S02]  /*da50*/  HADD2.F32 R7, -RZ, R127.H0_H0 ;  /* 0x2000007fff077230 */ /* 0x000fe40000004100 */
[----:B------:R-:W-:Y:S01]  /*da60*/  FMUL R70, R86, R88 ;  /* 0x0000005856467220 */ /* 0x000fe20000400000 */
        /* <DEDUP_REMOVED lines=22> */
[----:B-1----:R-:W1:Y:S02]  /*dbd0*/  FENCE.VIEW.ASYNC.S ;  /* 0x00000000000073c6 */ /* 0x002e640000000000 */
[----:B-1----:R-:W-:Y:S06]  /*dbe0*/  BAR.SYNC.DEFER_BLOCKING 0x1, 0x80 ;  /* 0x0042000000007b1d */ /* 0x002fec0000010000 */
[----:B------:R-:W-:Y:S05]  /*dbf0*/  @!P0 BRA `(.L_x_173) ;  /* 0x0000000000288947 */ /* 0x000fea0003800000 */
[----:B------:R-:W-:Y:S02]  /*dc00*/  UIADD3 UR10, UPT, UPT, UR42, 0x40, URZ ;  /* 0x000000402a0a7890 */ /* 0x000fe4000fffe0ff */
[----:B------:R-:W-:Y:S01]  /*dc10*/  UIADD3 UR8, UPT, UPT, UR43, 0x5000, URZ ;  /* 0x000050002b087890 */ /* 0x000fe2000fffe0ff */
[----:B------:R-:W-:Y:S01]  /*dc20*/  UMOV UR9, UR41 ;  /* 0x0000002900097c82 */ /* 0x000fe20008000000 */
[----:B------:R-:W-:Y:S02]  /*dc30*/  UIADD3 UR5, UPT, UPT, UR41, 0x40, URZ ;  /* 0x0000004029057890 */ /* 0x000fe4000fffe0ff */
[----:B------:R-:W-:Y:S01]  /*dc40*/  UIADD3 UR4, UPT, UPT, UR43, 0x7000, URZ ;  /* 0x000070002b047890 */ /* 0x000fe2000fffe0ff */
[----:B------:R-:W-:Y:S04]  /*dc50*/  UMOV UR6, UR10 ;  /* 0x0000000a00067c82 */ /* 0x000fe80008000000 */
[----:B------:R1:W-:Y:S04]  /*dc60*/  UTMASTG.2D [UR8], [UR56] ;  /* 0x00000008380073b5 */ /* 0x0003e80008008000 */
[----:B------:R1:W-:Y:S01]  /*dc70*/  UTMASTG.2D [UR4], [UR56] ;  /* 0x00000004380073b5 */ /* 0x0003e20008008000 */
[----:B------:R0:W-:Y:S01]  /*dc80*/  UTMACMDFLUSH ;  /* 0x00000000000079b7 */ /* 0x0001e20000000000 */
[----:B-1----:R-:W-:Y:S04]  /*dc90*/  DEPBAR.LE SB0, 0x1 ;  /* 0x000080400000791a */ /* 0x002fe80000000000 */
.L_x_173:
[----:B------:R-:W-:Y:S05]  /*dca0*/  BSYNC.RECONVERGENT B0 ;  /* 0x0000000000007941 */ /* 0x000fea0003800200 */
.L_x_172:
[----:B------:R-:W-:Y:S01]  /*dcb0*/  BAR.SYNC.DEFER_BLOCKING 0x1, 0x80 ;  /* 0x0042000000007b1d */ /* 0x000fe20000010000 */
[----:B------:R-:W-:Y:S01]  /*dcc0*/  ULEA UR4, UR53, UR43, 0x3 ;  /* 0x0000002b35047291 */ /* 0x000fe2000f8e18ff */
[----:B------:R-:W-:Y:S01]  /*dcd0*/  SHF.L.U32 R3, R138, 0x1f, RZ ;  /* 0x0000001f8a037819 */ /* 0x000fe200000006ff */
[----:B------:R-:W-:Y:S01]  /*dce0*/  UIADD3 UR40, UPT, UPT, UR53, 0x1, URZ ;  /* 0x0000000135287890 */ /* 0x000fe2000fffe0ff */
[----:B------:R-:W-:Y:S01]  /*dcf0*/  FSETP.NEU.AND P0, PT, R89, RZ, PT ;  /* 0x000000ff5900720b */ /* 0x000fe20003f0d000 */
[----:B------:R-:W-:Y:S01]  /*dd00*/  UIADD3 UR4, UPT, UPT, UR4, 0xb0, URZ ;  /* 0x000000b004047890 */ /* 0x000fe2000fffe0ff */
[----:B------:R-:W-:Y:S03]  /*dd10*/  ISETP.GE.AND P2, PT, R146, 0x1, PT ;  /* 0x000000019200780c */ /* 0x000fe60003f46270 */
[----:B------:R-:W-:Y:S09]  /*dd20*/  UPRMT UR4, UR52, 0x654, UR4 ;  /* 0x0000065434047896 */ /* 0x000ff20008000004 */
[----:B------:R-:W-:Y:S01]  /*dd30*/  SYNCS.ARRIVE.TRANS64.RED.A1T0 RZ, [UR4], RZ ;  /* 0x000000ffffff79a7 */ /* 0x000fe20008100404 */
[----:B------:R-:W-:Y:S01]  /*dd40*/  BSSY B0, `(.L_x_174) ;  /* 0x0000005000007945 */ /* 0x000fe20003800000 */
[----:B------:R-:W1:Y:S03]  /*dd50*/  SYNCS.PHASECHK.TRANS64.TRYWAIT P1, [UR43+0xa0], R3 ;  /* 0x0000a003ff0075a7 */ /* 0x000e66000802112b */
[----:B-1----:R-:W-:Y:S05]  /*dd60*/  @P1 BRA `(.L_x_175) ;  /* 0x0000000000081947 */ /* 0x002fea0003800000 */
[----:B------:R-:W1:Y:S02]  /*dd70*/  SYNCS.PHASECHK.TRANS64.TRYWAIT P1, [UR43+0xa0], R3 ;  /* 0x0000a003ff0075a7 */ /* 0x000e64000802112b */
[----:B-1----:R-:W-:Y:S05]  /*dd80*/  @!P1 BRA `(.L_x_176) ;  /* 0x00000068000c9947 */ /* 0x002fea0003800000 */
.L_x_175:
[----:B------:R-:W-:Y:S05]  /*dd90*/  BSYNC B0 ;  /* 0x0000000000007941 */ /* 0x000fea0003800000 */
.L_x_174:
[----:B------:R-:W-:Y:S05]  /*dda0*/  @P0 WARPSYNC.ALL ;  /* 0x0000000000000948 */ /* 0x000fea0003800000 */
        /* <DEDUP_REMOVED lines=9> */
[----:B--2---:R-:W-:Y:S02]  /*de40*/  CS2R R42, SRZ ;  /* 0x00000000002a7805 */ /* 0x004fe4000001ff00 */
[----:B------:R-:W-:Y:S02]  /*de50*/  CS2R R40, SRZ ;  /* 0x0000000000287805 */ /* 0x000fe4000001ff00 */
[----:B------:R-:W-:Y:S01]  /*de60*/  CS2R R38, SRZ ;  /* 0x0000000000267805 */ /* 0x000fe2000001ff00 */
[----:B------:R3:W2:Y:S01]  /*de70*/  @P0 LDSM.16.MT88.4 R96, [R139+UR43+0xa800] ;  /* 0x00a8002b8b60083b */ /* 0x0006a20008004200 */
        /* <DEDUP_REMOVED lines=27> */
[----:B--2---:R-:W-:Y:S06]  /*e030*/  @!P2 BRA `(.L_x_177) ;  /* 0x0000000000c4a947 */ /* 0x004fec0003800000 */
        /* <DEDUP_REMOVED lines=21> */
.L_x_178:
        /* <DEDUP_REMOVED lines=23> */
.L_x_179:
[----:B------:R-:W-:Y:S05]  /*e300*/  WARPSYNC.ALL ;  /* 0x0000000000007948 */ /* 0x000fea0003800000 */
[----:B------:R-:W-:Y:S11]  /*e310*/  R2UR UR4, R95 ;  /* 0x000000005f0472ca */ /* 0x000ff600000e0000 */
[----:B------:R-:W-:Y:S02]  /*e320*/  @!UPT UIADD3 URZ, UPT, UPT, URZ, URZ, URZ ;  /* 0x000000fffffff290 */ /* 0x000fe4000fffe0ff */
[----:B------:R-:W2:Y:S02]  /*e330*/  LDTM.16dp256bit.x8 R56, tmem[UR4+0x100080] ;  /* 0x10008004003879ee */ /* 0x000ea400081a0000 */
[----:B--2---:R-:W-:Y:S01]  /*e340*/  NOP ;  /* 0x0000000000007918 */ /* 0x004fe20000000000 */
.L_x_177:
[--C-:B-1----:R-:W-:Y:S01]  /*e350*/  HADD2.F32 R4, -RZ, R116.reuse.H0_H0 ;  /* 0x20000074ff047230 */ /* 0x102fe20000004100 */
[----:B------:R-:W-:Y:S05]  /*e360*/  WARPSYNC.ALL ;  /* 0x0000000000007948 */ /* 0x000fea0003800000 */
[-C--:B------:R-:W-:Y:S01]  /*e370*/  FMUL R0, R24, R88.reuse ;  /* 0x0000005818007220 */ /* 0x080fe20000400000 */
        /* <DEDUP_REMOVED lines=45> */
[----:B------:R-:W-:Y:S01]  /*e650*/  FFMA R6, R89, R9, R6 ;  /* 0x0000000959067223 */ /* 0x000fe20000000006 */
[-C--:B------:R-:W-:Y:S01]  /*e660*/  FMUL R7, R36, R88.reuse ;  /* 0x0000005824077220 */ /* 0x080fe20000400000 */
[----:B------:R-:W-:Y:S02]  /*e670*/  HADD2.F32 R27, -RZ, R110.H1_H1 ;  /* 0x3000006eff1b7230 */ /* 0x000fe40000004100 */
        /* <DEDUP_REMOVED lines=9> */
[C---:B------:R-:W-:Y:S01]  /*e710*/  FFMA R10, R89.reuse, R29, R10 ;  /* 0x0000001d590a7223 */ /* 0x040fe2000000000a */
        /* <DEDUP_REMOVED lines=11> */
[----:B------:R-:W-:Y:S01]  /*e7d0*/  FFMA R0, R89, R3, R0 ;  /* 0x0000000359007223 */ /* 0x000fe20000000000 */
[-C--:B------:R-:W-:Y:S01]  /*e7e0*/  FMUL R2, R41, R88.reuse ;  /* 0x0000005829027220 */ /* 0x080fe20000400000 */
        /* <DEDUP_REMOVED lines=40> */
[--C-:B------:R-:W-:Y:S01]  /*ea70*/  HADD2.F32 R6, -RZ, R104.reuse.H0_H0 ;  /* 0x20000068ff067230 */ /* 0x100fe20000004100 */
[----:B------:R-:W-:Y:S01]  /*ea80*/  F2FP.F16.F32.PACK_AB R29, R2, R0 ;  /* 0x00000000021d723e */ /* 0x000fe200000000ff */
[----:B------:R-:W-:Y:S02]  /*ea90*/  HADD2.F32 R2, -RZ, R99.H1_H1 ;  /* 0x30000063ff027230 */ /* 0x000fe40000004100 */
[-C--:B------:R-:W-:Y:S01]  /*eaa0*/  FMUL R5, R54, R88.reuse ;  /* 0x0000005836057220 */ /* 0x080fe20000400000 */
[----:B------:R-:W-:Y:S01]  /*eab0*/  FFMA R4, R89, R7, R4 ;  /* 0x0000000759047223 */ /* 0x000fe20000000004 */
[----:B------:R-:W-:Y:S02]  /*eac0*/  HADD2.F32 R7, -RZ, R104.H1_H1 ;  /* 0x30000068ff077230 */ /* 0x000fe40000004100 */
[----:B------:R-:W-:Y:S01]  /*ead0*/  FMUL R0, R55, R88 ;  /* 0x0000005837007220 */ /* 0x000fe20000400000 */
[C---:B------:R-:W-:Y:S01]  /*eae0*/  FFMA R5, R89.reuse, R8, R5 ;  /* 0x0000000859057223 */ /* 0x040fe20000000005 */
[----:B------:R-:W-:Y:S01]  /*eaf0*/  FMUL R15, R60, R88 ;  /* 0x000000583c0f7220 */ /* 0x000fe20000400000 */
[----:B------:R-:W-:Y:S01]  /*eb00*/  F2FP.F16.F32.PACK_AB R30, R4, R3 ;  /* 0x00000003041e723e */ /* 0x000fe200000000ff */
[--C-:B------:R-:W-:Y:S02]  /*eb10*/  HADD2.F32 R3, -RZ, R105.reuse.H1_H1 ;  /* 0x30000069ff037230 */ /* 0x100fe40000004100 */
[C---:B------:R-:W-:Y:S01]  /*eb20*/  FFMA R0, R89.reuse, R2, R0 ;  /* 0x0000000259007223 */ /* 0x040fe20000000000 */
[----:B------:R-:W-:Y:S02]  /*eb30*/  HADD2.F32 R2, -RZ, R105.H0_H0 ;  /* 0x20000069ff027230 */ /* 0x000fe40000004100 */
[C---:B------:R-:W-:Y:S01]  /*eb40*/  FFMA R11, R89.reuse, R6, R11 ;  /* 0x00000006590b7223 */ /* 0x040fe2000000000b */
[----:B------:R-:W-:Y:S01]  /*eb50*/  HADD2.F32 R4, -RZ, R127.H1_H1 ;  /* 0x3000007fff047230 */ /* 0x000fe20000004100 */
[----:B------:R1:W-:Y:S01]  /*eb60*/  STSM.16.MT88.4 [R144+0xa000], R32 ;  /* 0x00a0002090007844 */ /* 0x0003e20000004200 */
[----:B------:R-:W-:Y:S01]  /*eb70*/  F2FP.F16.F32.PACK_AB R31, R0, R5 ;  /* 0x00000005001f723e */ /* 0x000fe200000000ff */
[C---:B------:R-:W-:Y:S01]  /*eb80*/  FFMA R12, R89.reuse, R7, R12 ;  /* 0x00000007590c7223 */ /* 0x040fe2000000000c */
[--C-:B------:R-:W-:Y:S02]  /*eb90*/  HADD2.F32 R0, -RZ, R106.reuse.H0_H0 ;  /* 0x2000006aff007230 */ /* 0x100fe40000004100 */
[C---:B------:R-:W-:Y:S01]  /*eba0*/  FFMA R13, R89.reuse, R2, R13 ;  /* 0x00000002590d7223 */ /* 0x040fe2000000000d */
[C---:B------:R-:W-:Y:S01]  /*ebb0*/  FFMA R14, R89.reuse, R3, R14 ;  /* 0x00000003590e7223 */ /* 0x040fe2000000000e */
[----:B------:R-:W-:Y:S01]  /*ebc0*/  HADD2.F32 R3, -RZ, R106.H1_H1 ;  /* 0x3000006aff037230 */ /* 0x000fe20000004100 */
[----:B------:R1:W-:Y:S01]  /*ebd0*/  STSM.16.MT88.4 [R144+0xa800], R28 ;  /* 0x00a8001c90007844 */ /* 0x0003e20000004200 */
[----:B------:R-:W-:Y:S01]  /*ebe0*/  F2FP.F16.F32.PACK_AB R12, R12, R11 ;  /* 0x0000000b0c0c723e */ /* 0x000fe200000000ff */
[----:B------:R-:W-:Y:S01]  /*ebf0*/  FFMA R15, R89, R0, R15 ;  /* 0x00000000590f7223 */ /* 0x000fe2000000000f */
[----:B------:R-:W-:Y:S01]  /*ec00*/  F2FP.F16.F32.PACK_AB R13, R14, R13 ;  /* 0x0000000d0e0d723e */ /* 0x000fe200000000ff */
[-C--:B------:R-:W-:Y:S01]  /*ec10*/  FMUL R16, R61, R88.reuse ;  /* 0x000000583d107220 */ /* 0x080fe20000400000 */
[--C-:B------:R-:W-:Y:S02]  /*ec20*/  HADD2.F32 R2, -RZ, R107.reuse.H0_H0 ;  /* 0x2000006bff027230 */ /* 0x100fe40000004100 */
[-C--:B------:R-:W-:Y:S01]  /*ec30*/  FMUL R17, R62, R88.reuse ;  /* 0x000000583e117220 */ /* 0x080fe20000400000 */
[----:B------:R-:W-:Y:S02]  /*ec40*/  HADD2.F32 R5, -RZ, R107.H1_H1 ;  /* 0x3000006bff057230 */ /* 0x000fe40000004100 */
[----:B------:R-:W-:Y:S01]  /*ec50*/  FFMA R16, R89, R3, R16 ;  /* 0x0000000359107223 */ /* 0x000fe20000000010 */
[----:B------:R-:W-:Y:S01]  /*ec60*/  FMUL R18, R63, R88 ;  /* 0x000000583f127220 */ /* 0x000fe20000400000 */
[--C-:B------:R-:W-:Y:S02]  /*ec70*/  HADD2.F32 R0, -RZ, R112.reuse.H0_H0 ;  /* 0x20000070ff007230 */ /* 0x100fe40000004100 */
[C---:B------:R-:W-:Y:S01]  /*ec80*/  FFMA R17, R89.reuse, R2, R17 ;  /* 0x0000000259117223 */ /* 0x040fe20000000011 */
[----:B------:R-:W-:Y:S01]  /*ec90*/  FMUL R19, R64, R88 ;  /* 0x0000005840137220 */ /* 0x000fe20000400000 */
[----:B------:R-:W-:Y:S01]  /*eca0*/  HADD2.F32 R3, -RZ, R112.H1_H1 ;  /* 0x30000070ff037230 */ /* 0x000fe20000004100 */
[----:B------:R-:W-:Y:S01]  /*ecb0*/  F2FP.F16.F32.PACK_AB R14, R16, R15 ;  /* 0x0000000f100e723e */ /* 0x000fe200000000ff */
[C---:B------:R-:W-:Y:S01]  /*ecc0*/  FFMA R18, R89.reuse, R5, R18 ;  /* 0x0000000559127223 */ /* 0x040fe20000000012 */
[----:B------:R-:W-:Y:S01]  /*ecd0*/  FFMA R19, R89, R0, R19 ;  /* 0x0000000059137223 */ /* 0x000fe20000000013 */
[-C--:B------:R-:W-:Y:S01]  /*ece0*/  FMUL R20, R65, R88.reuse ;  /* 0x0000005841147220 */ /* 0x080fe20000400000 */
[--C-:B------:R-:W-:Y:S02]  /*ecf0*/  HADD2.F32 R2, -RZ, R113.reuse.H0_H0 ;  /* 0x20000071ff027230 */ /* 0x100fe40000004100 */
[----:B------:R-:W-:Y:S01]  /*ed00*/  FMUL R21, R66, R88 ;  /* 0x0000005842157220 */ /* 0x000fe20000400000 */
[----:B------:R-:W-:Y:S01]  /*ed10*/  F2FP.F16.F32.PACK_AB R15, R18, R17 ;  /* 0x00000011120f723e */ /* 0x000fe200000000ff */
[C---:B------:R-:W-:Y:S01]  /*ed20*/  FFMA R20, R89.reuse, R3, R20 ;  /* 0x0000000359147223 */ /* 0x040fe20000000014 */
[----:B------:R-:W-:Y:S02]  /*ed30*/  HADD2.F32 R0, -RZ, R113.H1_H1 ;  /* 0x30000071ff007230 */ /* 0x000fe40000004100 */
[----:B------:R-:W-:Y:S01]  /*ed40*/  FFMA R21, R89, R2, R21 ;  /* 0x0000000259157223 */ /* 0x000fe20000000015 */
[----:B------:R-:W-:Y:S01]  /*ed50*/  FMUL R22, R67, R88 ;  /* 0x0000005843167220 */ /* 0x000fe20000400000 */
[--C-:B------:R-:W-:Y:S01]  /*ed60*/  HADD2.F32 R2, -RZ, R114.reuse.H0_H0 ;  /* 0x20000072ff027230 */ /* 0x100fe20000004100 */
[----:B------:R1:W-:Y:S01]  /*ed70*/  STSM.16.MT88.4 [R148+0x8000], R12 ;  /* 0x0080000c94007844 */ /* 0x0003e20000004200 */
[----:B------:R-:W-:Y:S01]  /*ed80*/  F2FP.F16.F32.PACK_AB R20, R20, R19 ;  /* 0x000000131414723e */ /* 0x000fe200000000ff */
        /* <DEDUP_REMOVED lines=14> */
[C---:B------:R-:W-:Y:S01]  /*ee70*/  FFMA R26, R89.reuse, R3, R26 ;  /* 0x00000003591a7223 */ /* 0x040fe2000000001a */
[----:B------:R-:W-:Y:S02]  /*ee80*/  HADD2.F32 R0, -RZ, R120.H1_H1 ;  /* 0x30000078ff007230 */ /* 0x000fe40000004100 */
[C---:B------:R-:W-:Y:S01]  /*ee90*/  FFMA R56, R89.reuse, R5, R56 ;  /* 0x0000000559387223 */ /* 0x040fe20000000038 */
[--C-:B------:R-:W-:Y:S02]  /*eea0*/  HADD2.F32 R3, -RZ, R121.reuse.H0_H0 ;  /* 0x20000079ff037230 */ /* 0x100fe40000004100 */
[----:B------:R-:W-:Y:S01]  /*eeb0*/  FMUL R60, R76, R88 ;  /* 0x000000584c3c7220 */ /* 0x000fe20000400000 */
[----:B------:R-:W-:Y:S01]  /*eec0*/  HADD2.F32 R2, -RZ, R121.H1_H1 ;  /* 0x30000079ff027230 */ /* 0x000fe20000004100 */
[----:B------:R-:W-:Y:S01]  /*eed0*/  F2FP.F16.F32.PACK_AB R23, R26, R25 ;  /* 0x000000191a17723e */ /* 0x000fe200000000ff */
[C---:B------:R-:W-:Y:S01]  /*eee0*/  FFMA R57, R89.reuse, R0, R57 ;  /* 0x0000000059397223 */ /* 0x040fe20000000039 */
[C---:B------:R-:W-:Y:S01]  /*eef0*/  FFMA R58, R89.reuse, R3, R58 ;  /* 0x00000003593a7223 */ /* 0x040fe2000000003a */
[--C-:B------:R-:W-:Y:S02]  /*ef00*/  HADD2.F32 R0, -RZ, R122.reuse.H0_H0 ;  /* 0x2000007aff007230 */ /* 0x100fe40000004100 */
[----:B------:R-:W-:Y:S01]  /*ef10*/  FFMA R59, R89, R2, R59 ;  /* 0x00000002593b7223 */ /* 0x000fe2000000003b */
[----:B------:R1:W-:Y:S01]  /*ef20*/  STSM.16.MT88.4 [R148+0x8800], R20 ;  /* 0x0088001494007844 */ /* 0x0003e20000004200 */
[----:B------:R-:W-:Y:S01]  /*ef30*/  HADD2.F32 R2, -RZ, R122.H1_H1 ;  /* 0x3000007aff027230 */ /* 0x000fe20000004100 */
[----:B------:R-:W-:Y:S01]  /*ef40*/  F2FP.F16.F32.PACK_AB R56, R57, R56 ;  /* 0x000000383938723e */ /* 0x000fe200000000ff */
[----:B------:R-:W-:Y:S01]  /*ef50*/  FFMA R60, R89, R0, R60 ;  /* 0x00000000593c7223 */ /* 0x000fe2000000003c */
[----:B------:R-:W-:Y:S01]  /*ef60*/  F2FP.F16.F32.PACK_AB R57, R59, R58 ;  /* 0x0000003a3b39723e */ /* 0x000fe200000000ff */
[-C--:B------:R-:W-:Y:S01]  /*ef70*/  FMUL R61, R77, R88.reuse ;  /* 0x000000584d3d7220 */ /* 0x080fe20000400000 */
[--C-:B------:R-:W-:Y:S02]  /*ef80*/  HADD2.F32 R3, -RZ, R123.reuse.H0_H0 ;  /* 0x2000007bff037230 */ /* 0x100fe40000004100 */
[----:B------:R-:W-:Y:S01]  /*ef90*/  FMUL R62, R78, R88 ;  /* 0x000000584e3e7220 */ /* 0x000fe20000400000 */
[----:B------:R-:W-:Y:S02]  /*efa0*/  HADD2.F32 R0, -RZ, R123.H1_H1 ;  /* 0x3000007bff007230 */ /* 0x000fe40000004100 */
[----:B------:R-:W-:Y:S01]  /*efb0*/  FFMA R61, R89, R2, R61 ;  /* 0x00000002593d7223 */ /* 0x000fe2000000003d */
[-C--:B------:R-:W-:Y:S01]  /*efc0*/  FMUL R63, R79, R88.reuse ;  /* 0x000000584f3f7220 */ /* 0x080fe20000400000 */
[----:B------:R-:W-:Y:S01]  /*efd0*/  FFMA R62, R89, R3, R62 ;  /* 0x00000003593e7223 */ /* 0x000fe2000000003e */
[--C-:B------:R-:W-:Y:S02]  /*efe0*/  HADD2.F32 R3, -RZ, R124.reuse.H0_H0 ;  /* 0x2000007cff037230 */ /* 0x100fe40000004100 */
[-C--:B------:R-:W-:Y:S01]  /*eff0*/  FMUL R64, R80, R88.reuse ;  /* 0x0000005850407220 */ /* 0x080fe20000400000 */
        /* <DEDUP_REMOVED lines=10> */
[----:B------:R-:W-:Y:S01]  /*f0a0*/  FFMA R66, R89, R5, R66 ;  /* 0x0000000559427223 */ /* 0x000fe20000000042 */
[-C--:B------:R-:W-:Y:S01]  /*f0b0*/  FMUL R68, R84, R88.reuse ;  /* 0x0000005854447220 */ /* 0x080fe20000400000 */
        /* <DEDUP_REMOVED lines=37> */
[----:B--2---:R-:W-:Y:S04]  /*f310*/  DEPBAR.LE SB0, 0x1 ;  /* 0x000080400000791a */ /* 0x004fe80000000000 */
.L_x_181:
[----:B------:R-:W-:Y:S05]  /*f320*/  BSYNC.RECONVERGENT B0 ;  /* 0x0000000000007941 */ /* 0x000fea0003800200 */
.L_x_180:
[----:B------:R-:W-:Y:S01]  /*f330*/  UISETP.NE.AND UP0, UPT, UR40, 0x4, UPT ;  /* 0x000000042800788c */ /* 0x000fe2000bf05270 */
[----:B------:R-:W-:Y:S01]  /*f340*/  BAR.SYNC.DEFER_BLOCKING 0x1, 0x80 ;  /* 0x0042000000007b1d */ /* 0x000fe20000010000 */
[----:B------:R-:W-:Y:S02]  /*f350*/  SHF.L.U32 R3, R138, 0x1f, RZ ;  /* 0x0000001f8a037819 */ /* 0x000fe400000006ff */
[----:B------:R-:W-:Y:S01]  /*f360*/  USEL UR5, UR40, URZ, UP0 ;  /* 0x000000ff28057287 */ /* 0x000fe20008000000 */
[----:B------:R-:W-:Y:S02]  /*f370*/  FSETP.NEU.AND P0, PT, R89, RZ, PT ;  /* 0x000000ff5900720b */ /* 0x000fe40003f0d000 */
[----:B------:R-:W-:Y:S01]  /*f380*/  ISETP.GE.AND P2, PT, R146, 0x1, PT ;  /* 0x000000019200780c */ /* 0x000fe20003f46270 */
[----:B------:R-:W-:Y:S02]  /*f390*/  ULEA UR4, UR5, UR43, 0x3 ;  /* 0x0000002b05047291 */ /* 0x000fe4000f8e18ff */
[----:B------:R-:W-:Y:S02]  /*f3a0*/  UIADD3 UR5, UPT, UPT, UR5, 0x1, URZ ;  /* 0x0000000105057890 */ /* 0x000fe4000fffe0ff */
[----:B------:R-:W-:Y:S02]  /*f3b0*/  UIADD3 UR4, UPT, UPT, UR4, 0xb0, URZ ;  /* 0x000000b004047890 */ /* 0x000fe4000fffe0ff */
[----:B------:R-:W-:Y:S02]  /*f3c0*/  UISETP.NE.AND UP0, UPT, UR5, 0x4, UPT ;  /* 0x000000040500788c */ /* 0x000fe4000bf05270 */
[----:B------:R-:W-:Y:S02]  /*f3d0*/  UPRMT UR4, UR52, 0x654, UR4 ;  /* 0x0000065434047896 */ /* 0x000fe40008000004 */
[----:B------:R-:W-:Y:S07]  /*f3e0*/  USEL UR53, UR5, URZ, UP0 ;  /* 0x000000ff05357287 */ /* 0x000fee0008000000 */
[----:B------:R-:W-:Y:S01]  /*f3f0*/  SYNCS.ARRIVE.TRANS64.RED.A1T0 RZ, [UR4], RZ ;  /* 0x000000ffffff79a7 */ /* 0x000fe20008100404 */
[----:B------:R-:W-:Y:S01]  /*f400*/  BSSY B0, `(.L_x_182) ;  /* 0x0000005000007945 */ /* 0x000fe20003800000 */
[----:B------:R-:W2:Y:S03]  /*f410*/  SYNCS.PHASECHK.TRANS64.TRYWAIT P1, [UR43+0xa8], R3 ;  /* 0x0000a803ff0075a7 */ /* 0x000ea6000802112b */
[----:B--2---:R-:W-:Y:S05]  /*f420*/  @P1 BRA `(.L_x_183) ;  /* 0x0000000000081947 */ /* 0x004fea0003800000 */
[----:B------:R-:W2:Y:S02]  /*f430*/  SYNCS.PHASECHK.TRANS64.TRYWAIT P1, [UR43+0xa8], R3 ;  /* 0x0000a803ff0075a7 */ /* 0x000ea4000802112b */
[----:B--2---:R-:W-:Y:S05]  /*f440*/  @!P1 BRA `(.L_x_184) ;  /* 0x0000005000749947 */ /* 0x004fea0003800000 */
.L_x_183:
[----:B------:R-:W-:Y:S05]  /*f450*/  BSYNC B0 ;  /* 0x0000000000007941 */ /* 0x000fea0003800000 */
.L_x_182:
[----:B------:R-:W-:Y:S05]  /*f460*/  @P0 WARPSYNC.ALL ;  /* 0x0000000000000948 */ /* 0x000fea0003800000 */
[----:B------:R2:W2:Y:S01]  /*f470*/  @P0 LDSM.16.MT88.4 R116, [R139+UR43+0xd000] ;  /* 0x00d0002b8b74083b */ /* 0x0004a20008004200 */
[----:B------:R-:W-:Y:S02]  /*f480*/  CS2R R54, SRZ ;  /* 0x0000000000367805 */ /* 0x000fe4000001ff00 */
[----:B------:R-:W-:Y:S02]  /*f490*/  CS2R R52, SRZ ;  /* 0x0000000000347805 */ /* 0x000fe4000001ff00 */
[----:B------:R-:W-:Y:S01]  /*f4a0*/  CS2R R50, SRZ ;  /* 0x0000000000327805 */ /* 0x000fe2000001ff00 */
        /* <DEDUP_REMOVED lines=10> */
[----:B-1----:R-:W-:Y:S02]  /*f550*/  CS2R R34, SRZ ;  /* 0x0000000000227805 */ /* 0x002fe4000001ff00 */
        /* <DEDUP_REMOVED lines=26> */
[----:B------:R-:W-:Y:S05]  /*f700*/  VIADD R3, R95, 0xc0 ;  /* 0x000000c05f037836 */ /* 0x000fea0000000000 */
[----:B------:R-:W-:Y:S04]  /*f710*/  SHF.R.U32.HI R3, RZ, 0x15, R3 ;  /* 0x00000015ff037819 */ /* 0x000fe80000011603 */
[----:B------:R-:W-:Y:S11]  /*f720*/  LOP3.LUT P0, RZ, R3, 0x3, R128, 0x48, !PT ;  /* 0x0000000303ff7812 */ /* 0x000ff60007804880 */
[----:B------:R-:W-:Y:S02]  /*f730*/  @!UPT UIADD3 URZ, UPT, UPT, URZ, URZ, URZ ;  /* 0x000000fffffff290 */ /* 0x000fe4000fffe0ff */
[----:B------:R-:W-:Y:S05]  /*f740*/  @!P0 BRA `(.L_x_186) ;  /* 0x0000000000408947 */ /* 0x000fea0003800000 */
[----:B------:R-:W2:Y:S01]  /*f750*/  LDCU.64 UR8, c[0x4][0x70] ;  /* 0x01000e00ff0877ac */ /* 0x000ea20008000a00 */
[----:B------:R-:W-:Y:S01]  /*f760*/  MOV R3, 0x0 ;  /* 0x0000000000037802 */ /* 0x000fe20000000f00 */
[----:B------:R-:W-:Y:S02]  /*f770*/  HFMA2 R12, -RZ, RZ, 0, 5.9604644775390625e-08 ;  /* 0x00000001ff0c7431 */ /* 0x000fe400000001ff */
[----:B------:R-:W-:Y:S02]  /*f780*/  IMAD.MOV.U32 R8, RZ, RZ, 0x192 ;  /* 0x00000192ff087424 */ /* 0x000fe400078e00ff */
[----:B------:R-:W-:Y:S01]  /*f790*/  IMAD.MOV.U32 R13, RZ, RZ, RZ ;  /* 0x000000ffff0d7224 */ /* 0x000fe200078e00ff */
[----:B------:R-:W5:Y:S01]  /*f7a0*/  LDCU.64 UR6, c[0x4][0x78] ;  /* 0x01000f00ff0677ac */ /* 0x000f620008000a00 */
[----:B------:R-:W1:Y:S01]  /*f7b0*/  LDC.64 R2, c[0x4][R3] ;  /* 0x0100000003027b82 */ /* 0x000e620000000a00 */
[----:B------:R-:W3:Y:S01]  /*f7c0*/  LDCU.64 UR4, c[0x4][0x10] ;  /* 0x01000200ff0477ac */ /* 0x000ee20008000a00 */
[----:B--2---:R-:W-:Y:S01]  /*f7d0*/  MOV R5, UR9 ;  /* 0x0000000900057c02 */ /* 0x004fe20008000f00 */
[----:B------:R-:W-:Y:S01]  /*f7e0*/  IMAD.U32 R4, RZ, RZ, UR8 ;  /* 0x00000008ff047e24 */ /* 0x000fe2000f8e00ff */
[----:B-----5:R-:W-:Y:S01]  /*f7f0*/  MOV R7, UR7 ;  /* 0x0000000700077c02 */ /* 0x020fe20008000f00 */
[----:B------:R-:W-:Y:S01]  /*f800*/  IMAD.U32 R6, RZ, RZ, UR6 ;  /* 0x00000006ff067e24 */ /* 0x000fe2000f8e00ff */
[----:B---3--:R-:W-:Y:S01]  /*f810*/  MOV R11, UR5 ;  /* 0x00000005000b7c02 */ /* 0x008fe20008000f00 */
[----:B------:R-:W-:Y:S02]  /*f820*/  IMAD.U32 R10, RZ, RZ, UR4 ;  /* 0x00000004ff0a7e24 */ /* 0x000fe4000f8e00ff */
[----:B------:R-:W-:Y:S07]  /*f830*/  LEPC R20, `(.L_x_186) ;  /* 0x000000001014794e */ /* 0x000fee0000000000 */
[----:B-1--4-:R-:W-:Y:S05]  /*f840*/  CALL.ABS.NOINC R2 ;  /* 0x0000000002007343 */ /* 0x012fea0003c00000 */
.L_x_186:
[----:B------:R-:W-:Y:S05]  /*f850*/  WARPSYNC.ALL ;  /* 0x0000000000007948 */ /* 0x000fea0003800000 */
[C---:B------:R-:W-:Y:S01]  /*f860*/  R2UR UR4, R95.reuse ;  /* 0x000000005f0472ca */ /* 0x040fe200000e0000 */
[----:B------:R-:W-:Y:S05]  /*f870*/  VIADD R3, R95, 0x1000c0 ;  /* 0x001000c05f037836 */ /* 0x000fea0000000000 */
[----:B------:R-:W-:Y:S04]  /*f880*/  SHF.R.U32.HI R3, RZ, 0x15, R3 ;  /* 0x00000015ff037819 */ /* 0x000fe80000011603 */
[----:B------:R-:W-:Y:S03]  /*f890*/  LOP3.LUT P0, RZ, R3, 0x3, R128, 0x48, !PT ;  /* 0x0000000303ff7812 */ /* 0x000fe60007804880 */
[----:B------:R-:W2:Y:S10]  /*f8a0*/  LDTM.16dp256bit.x8 R24, tmem[UR4+0xc0] ;  /* 0x0000c004001879ee */ /* 0x000eb400081a0000 */
[----:B--2---:R-:W-:Y:S05]  /*f8b0*/  @!P0 BRA `(.L_x_187) ;  /* 0x0000000000408947 */ /* 0x004fea0003800000 */
        /* <DEDUP_REMOVED lines=16> */
.L_x_187:
[----:B------:R-:W-:Y:S05]  /*f9c0*/  WARPSYNC.ALL ;  /* 0x0000000000007948 */ /* 0x000fea0003800000 */
[----:B------:R-:W-:Y:S11]  /*f9d0*/  R2UR UR4, R95 ;  /* 0x000000005f0472ca */ /* 0x000ff600000e0000 */
[----:B------:R-:W-:Y:S02]  /*f9e0*/  @!UPT UIADD3 URZ, UPT, UPT, URZ, URZ, URZ ;  /* 0x000000fffffff290 */ /* 0x000fe4000fffe0ff */
[----:B------:R-:W2:Y:S02]  /*f9f0*/  LDTM.16dp256bit.x8 R56, tmem[UR4+0x1000c0] ;  /* 0x1000c004003879ee */ /* 0x000ea400081a0000 */
[----:B--2---:R-:W-:Y:S01]  /*fa00*/  NOP ;  /* 0x0000000000007918 */ /* 0x004fe20000000000 */
.L_x_185:
[----:B------:R-:W-:Y:S01]  /*fa10*/  HADD2.F32 R91, -RZ, R103.H1_H1 ;  /* 0x30000067ff5b7230 */ /* 0x000fe20000004100 */
[----:B------:R-:W-:Y:S01]  /*fa20*/  ISETP.GE.AND P0, PT, R146, 0x1, PT ;  /* 0x000000019200780c */ /* 0x000fe20003f06270 */
[-C--:B------:R-:W-:Y:S01]  /*fa30*/  FMUL R19, R42, R88.reuse ;  /* 0x000000582a137220 */ /* 0x080fe20000400000 */
[-C--:B------:R-:W-:Y:S01]  /*fa40*/  FMUL R21, R44, R88.reuse ;  /* 0x000000582c157220 */ /* 0x080fe20000400000 */
[-C--:B------:R-:W-:Y:S01]  /*fa50*/  FMUL R42, R65, R88.reuse ;  /* 0x00000058412a7220 */ /* 0x080fe20000400000 */
[--C-:B------:R-:W-:Y:S02]  /*fa60*/  HADD2.F32 R65, -RZ, R116.reuse.H0_H0 ;  /* 0x20000074ff417230 */ /* 0x100fe40000004100 */
[-C--:B------:R-:W-:Y:S01]  /*fa70*/  FMUL R20, R43, R88.reuse ;  /* 0x000000582b147220 */ /* 0x080fe20000400000 */
[-C--:B------:R-:W-:Y:S01]  /*fa80*/  FMUL R44, R67, R88.reuse ;  /* 0x00000058432c7220 */ /* 0x080fe20000400000 */
[----:B------:R-:W-:Y:S02]  /*fa90*/  HADD2.F32 R67, -RZ, R116.H1_H1 ;  /* 0x30000074ff437230 */ /* 0x000fe40000004100 */
[-C--:B------:R-:W-:Y:S01]  /*faa0*/  FMUL R0, R24, R88.reuse ;  /* 0x0000005818007220 */ /* 0x080fe20000400000 */
[-C--:B------:R-:W-:Y:S01]  /*fab0*/  FMUL R23, R46, R88.reuse ;  /* 0x000000582e177220 */ /* 0x080fe20000400000 */
[----:B------:R-:W-:Y:S02]  /*fac0*/  HADD2.F32 R93, -RZ, R96.H1_H1 ;  /* 0x30000060ff5d7230 */ /* 0x000fe40000004100 */
[-C--:B------:R-:W-:Y:S01]  /*fad0*/  FMUL R43, R66, R88.reuse ;  /* 0x00000058422b7220 */ /* 0x080fe20000400000 */
[----:B------:R-:W-:Y:S01]  /*fae0*/  FFMA R0, R89, R65, R0 ;  /* 0x0000004159007223 */ /* 0x000fe20000000000 */
[----:B------:R-:W-:Y:S01]  /*faf0*/  HADD2.F32 R66, -RZ, R117.H0_H0 ;  /* 0x20000075ff427230 */ /* 0x000fe20000004100 */
[----:B------:R-:W-:Y:S05]  /*fb00*/  @P0 WARPSYNC.ALL ;  /* 0x0000000000000948 */ /* 0x000fea0003800000 */
[----:B------:R-:W-:Y:S01]  /*fb10*/  @P0 NOP ;  /* 0x0000000000000918 */ /* 0x000fe20000000000 */
[----:B------:R-:W-:Y:S01]  /*fb20*/  @P0 IADD3 R145, PT, PT, R145, 0x170, RZ ;  /* 0x0000017091910810 */ /* 0x000fe20007ffe0ff */
[-C--:B------:R-:W-:Y:S01]  /*fb30*/  FMUL R2, R25, R88.reuse ;  /* 0x0000005819027220 */ /* 0x080fe20000400000 */
[-C--:B------:R-:W-:Y:S01]  /*fb40*/  FMUL R22, R45, R88.reuse ;  /* 0x000000582d167220 */ /* 0x080fe20000400000 */
[----:B------:R-:W-:Y:S01]  /*fb50*/  HADD2.F32 R90, -RZ, R97.H0_H0 ;  /* 0x20000061ff5a7230 */ /* 0x000fe20000004100 */
[----:B------:R-:W-:Y:S01]  /*fb60*/  @P0 LOP3.LUT R145, R145, 0xfefffff8, RZ, 0xc0, !PT ;  /* 0xfefffff891910812 */ /* 0x000fe200078ec0ff */
[----:B------:R-:W-:Y:S01]  /*fb70*/  FFMA R2, R89, R67, R2 ;  /* 0x0000004359027223 */ /* 0x000fe20000000002 */
[----:B------:R-:W-:Y:S01]  /*fb80*/  FMUL R46, R69, R88 ;  /* 0x00000058452e7220 */ /* 0x000fe20000400000 */
[----:B------:R-:W-:Y:S01]  /*fb90*/  HADD2.F32 R69, -RZ, R117.H1_H1 ;  /* 0x30000075ff457230 */ /* 0x000fe20000004100 */
[----:B------:R2:W-:Y:S06]  /*fba0*/  @P0 SYNCS.ARRIVE.TRANS64.RED.A1T0 RZ, [R145+URZ], RZ ;  /* 0x000000ff91ff09a7 */ /* 0x0005ec00081004ff */
[----:B------:R-:W-:Y:S05]  /*fbb0*/  WARPSYNC.ALL ;  /* 0x0000000000007948 */ /* 0x000fea0003800000 */
[----:B------:R-:W-:Y:S01]  /*fbc0*/  F2FP.F16.F32.PACK_AB R152, R2, R0 ;  /* 0x000000000298723e */ /* 0x000fe200000000ff */
[-C--:B------:R-:W-:Y:S01]  /*fbd0*/  FMUL R3, R26, R88.reuse ;  /* 0x000000581a037220 */ /* 0x080fe20000400000 */
[-C--:B------:R-:W-:Y:S01]  /*fbe0*/  FMUL R25, R48, R88.reuse ;  /* 0x0000005830197220 */ /* 0x080fe20000400000 */
[----:B------:R-:W-:Y:S02]  /*fbf0*/  HADD2.F32 R95, -RZ, R97.H1_H1 ;  /* 0x30000061ff5f7230 */ /* 0x000fe40000004100 */
[----:B------:R-:W-:Y:S01]  /*fc00*/  FMUL R45, R68, R88 ;  /* 0x00000058442d7220 */ /* 0x000fe20000400000 */
[----:B------:R-:W-:Y:S01]  /*fc10*/  FFMA R3, R89, R66, R3 ;  /* 0x0000004259037223 */ /* 0x000fe20000000003 */
[----:B------:R-:W-:-:S02]  /*fc20*/  HADD2.F32 R68, -RZ, R118.H0_H0 ;  /* 0x20000076ff447230 */ /* 0x000fc40000004100 */
[-C--:B------:R-:W-:Y:S01]  /*fc30*/  FMUL R4, R27, R88.reuse ;  /* 0x000000581b047220 */ /* 0x080fe20000400000 */
[-C--:B------:R-:W-:Y:S01]  /*fc40*/  FMUL R24, R47, R88.reuse ;  /* 0x000000582f187220 */ /* 0x080fe20000400000 */
[----:B------:R-:W-:Y:S02]  /*fc50*/  HADD2.F32 R92, -RZ, R98.H0_H0 ;  /* 0x20000062ff5c7230 */ /* 0x000fe40000004100 */
[-C--:B------:R-:W-:Y:S01]  /*fc60*/  FMUL R48, R71, R88.reuse ;  /* 0x0000005847307220 */ /* 0x080fe20000400000 */
[C---:B------:R-:W-:Y:S01]  /*fc70*/  FFMA R4, R89.reuse, R69, R4 ;  /* 0x0000004559047223 */ /* 0x040fe20000000004 */
[----:B------:R-:W-:Y:S02]  /*fc80*/  HADD2.F32 R71, -RZ, R118.H1_H1 ;  /* 0x30000076ff477230 */ /* 0x000fe40000004100 */
[-C--:B------:R-:W-:Y:S01]  /*fc90*/  FMUL R5, R28, R88.reuse ;  /* 0x000000581c057220 */ /* 0x080fe20000400000 */
[----:B------:R-:W-:Y:S01]  /*fca0*/  FMUL R27, R50, R88 ;  /* 0x00000058321b7220 */ /* 0x000fe20000400000 */
[----:B------:R-:W-:Y:S01]  /*fcb0*/  HADD2.F32 R97, -RZ, R98.H1_H1 ;  /* 0x30000062ff617230 */ /* 0x000fe20000004100 */
[----:B------:R-:W-:Y:S01]  /*fcc0*/  F2FP.F16.F32.PACK_AB R153, R4, R3 ;  /* 0x000000030499723e */ /* 0x000fe200000000ff */
[----:B------:R-:W-:Y:S01]  /*fcd0*/  FFMA R5, R89, R68, R5 ;  /* 0x0000004459057223 */ /* 0x000fe20000000005 */
[----:B------:R-:W-:Y:S01]  /*fce0*/  FMUL R47, R70, R88 ;  /* 0x00000058462f7220 */ /* 0x000fe20000400000 */
        /* <DEDUP_REMOVED lines=16> */
[----:B-1----:R-:W-:Y:S02]  /*fdf0*/  HADD2.F32 R98, -RZ, R105.H0_H0 ;  /* 0x20000069ff627230 */ /* 0x002fe40000004100 */
[-C--:B------:R-:W-:Y:S01]  /*fe00*/  FMUL R52, R75, R88.reuse ;  /* 0x000000584b347220 */ /* 0x080fe20000400000 */
[C---:B------:R-:W-:Y:S01]  /*fe10*/  FFMA R8, R89.reuse, R73, R8 ;  /* 0x0000004959087223 */ /* 0x040fe20000000008 */
[----:B------:R-:W-:Y:S02]  /*fe20*/  HADD2.F32 R75, -RZ, R108.H1_H1 ;  /* 0x3000006cff4b7230 */ /* 0x000fe40000004100 */
[-C--:B------:R-:W-:Y:S01]  /*fe30*/  FMUL R9, R32, R88.reuse ;  /* 0x0000005820097220 */ /* 0x080fe20000400000 */
[----:B------:R-:W-:Y:S01]  /*fe40*/  FMUL R31, R54, R88 ;  /* 0x00000058361f7220 */ /* 0x000fe20000400000 */
[----:B------:R-:W-:Y:S01]  /*fe50*/  HADD2.F32 R108, -RZ, R114.H0_H0 ;  /* 0x20000072ff6c7230 */ /* 0x000fe20000004100 */
[----:B------:R-:W-:Y:S01]  /*fe60*/  F2FP.F16.F32.PACK_AB R155, R8, R7 ;  /* 0x00000007089b723e */ /* 0x000fe200000000ff */
[----:B------:R-:W-:Y:S01]  /*fe70*/  FFMA R9, R89, R72, R9 ;  /* 0x0000004859097223 */ /* 0x000fe20000000009 */
[----:B------:R-:W-:Y:S01]  /*fe80*/  FMUL R51, R74, R88 ;  /* 0x000000584a337220 */ /* 0x000fe20000400000 */
[----:B------:R-:W-:-:S02]  /*fe90*/  HADD2.F32 R74, -RZ, R109.H0_H0 ;  /* 0x2000006dff4a7230 */ /* 0x000fc40000004100 */
[-C--:B------:R-:W-:Y:S01]  /*fea0*/  FMUL R10, R33, R88.reuse ;  /* 0x00000058210a7220 */ /* 0x080fe20000400000 */
[----:B------:R-:W-:Y:S01]  /*feb0*/  STSM.16.MT88.4 [R144+0xd000], R152 ;  /* 0x00d0009890007844 */ /* 0x000fe20000004200 */
[-C--:B------:R-:W-:Y:S01]  /*fec0*/  FMUL R30, R53, R88.reuse ;  /* 0x00000058351e7220 */ /* 0x080fe20000400000 */
[----:B------:R-:W-:Y:S02]  /*fed0*/  HADD2.F32 R117, -RZ, R120.H1_H1 ;  /* 0x30000078ff757230 */ /* 0x000fe40000004100 */
[----:B------:R-:W-:Y:S01]  /*fee0*/  FFMA R10, R89, R75, R10 ;  /* 0x0000004b590a7223 */ /* 0x000fe2000000000a */
[-C--:B------:R-:W-:Y:S01]  /*fef0*/  FMUL R54, R77, R88.reuse ;  /* 0x000000584d367220 */ /* 0x080fe20000400000 */
        /* <DEDUP_REMOVED lines=10> */
[----:B------:R-:W-:Y:S02]  /*ffa0*/  HADD2.F32 R119, -RZ, R121.H1_H1 ;  /* 0x30000079ff777230 */ /* 0x000fe40000004100 */
        /* <DEDUP_REMOVED lines=27> */
[----:B------:R-:W-:Y:S01]  /*10160*/  FFMA R16, R89, R81, R16 ;  /* 0x0000005159107223 */ /* 0x000fe20000000010 */
[----:B------:R-:W-:Y:S02]  /*10170*/  HADD2.F32 R83, -RZ, R100.H1_H1 ;  /* 0x30000064ff537230 */ /* 0x000fe40000004100 */
[-C--:B------:R-:W-:Y:S01]  /*10180*/  FMUL R17, R40, R88.reuse ;  /* 0x0000005828117220 */ /* 0x080fe20000400000 */
[----:B------:R-:W-:Y:S01]  /*10190*/  FMUL R39, R62, R88 ;  /* 0x000000583e277220 */ /* 0x000fe20000400000 */
[----:B------:R-:W-:Y:S01]  /*101a0*/  ISETP.NE.AND P2, PT, R147, RZ, PT ;  /* 0x000000ff9300720c */ /* 0x000fe20003f45270 */
[----:B------:R-:W-:Y:S01]  /*101b0*/  HADD2.F32 R100, -RZ, R106.H0_H0 ;  /* 0x2000006aff647230 */ /* 0x000fe20000004100 */
[----:B------:R-:W-:Y:S01]  /*101c0*/  F2FP.F16.F32.PACK_AB R7, R16, R15 ;  /* 0x0000000f1007723e */ /* 0x000fe200000000ff */
[----:B------:R-:W-:Y:S01]  /*101d0*/  FFMA R17, R89, R80, R17 ;  /* 0x0000005059117223 */ /* 0x000fe20000000011 */
[----:B------:R-:W-:Y:S01]  /*101e0*/  FMUL R59, R82, R88 ;  /* 0x00000058523b7220 */ /* 0x000fe20000400000 */
[----:B------:R-:W-:-:S02]  /*101f0*/  HADD2.F32 R82, -RZ, R101.H0_H0 ;  /* 0x20000065ff527230 */ /* 0x000fc40000004100 */
[-C--:B------:R-:W-:Y:S01]  /*10200*/  FMUL R18, R41, R88.reuse ;  /* 0x0000005829127220 */ /* 0x080fe20000400000 */
[----:B------:R1:W-:Y:S01]  /*10210*/  STSM.16.MT88.4 [R144+0xd800], R4 ;  /* 0x00d8000490007844 */ /* 0x0003e20000004200 */
[----:B------:R-:W-:Y:S01]  /*10220*/  FMUL R38, R61, R88 ;  /* 0x000000583d267220 */ /* 0x000fe20000400000 */
[----:B------:R-:W-:Y:S01]  /*10230*/  @P0 IADD3 R0, PT, PT, R137, 0x1, RZ ;  /* 0x0000000189000810 */ /* 0x000fe20007ffe0ff */
[--C-:B------:R-:W-:Y:S02]  /*10240*/  HADD2.F32 R118, -RZ, R123.reuse.H0_H0 ;  /* 0x2000007bff767230 */ /* 0x100fe40000004100 */
[C---:B------:R-:W-:Y:S01]  /*10250*/  FFMA R18, R89.reuse, R83, R18 ;  /* 0x0000005359127223 */ /* 0x040fe20000000012 */
[----:B------:R-:W-:Y:S01]  /*10260*/  FFMA R19, R89, R82, R19 ;  /* 0x0000005259137223 */ /* 0x000fe20000000013 */
[----:B------:R-:W-:Y:S01]  /*10270*/  @P0 ISETP.NE.AND P1, PT, R0, 0x2, PT ;  /* 0x000000020000080c */ /* 0x000fe20003f25270 */
[----:B------:R-:W-:Y:S02]  /*10280*/  HADD2.F32 R123, -RZ, R123.H1_H1 ;  /* 0x3000007bff7b7230 */ /* 0x000fe40000004100 */
[-C--:B------:R-:W-:Y:S01]  /*10290*/  FMUL R62, R85, R88.reuse ;  /* 0x00000058553e7220 */ /* 0x080fe20000400000 */
[----:B------:R-:W-:Y:S01]  /*102a0*/  F2FP.F16.F32.PACK_AB R8, R18, R17 ;  /* 0x000000111208723e */ /* 0x000fe200000000ff */
[----:B------:R-:W-:Y:S01]  /*102b0*/  FMUL R41, R64, R88 ;  /* 0x0000005840297220 */ /* 0x000fe20000400000 */
[----:B------:R-:W-:-:S02]  /*102c0*/  HADD2.F32 R85, -RZ, R101.H1_H1 ;  /* 0x30000065ff557230 */ /* 0x000fc40000004100 */
[-C--:B------:R-:W-:Y:S01]  /*102d0*/  FMUL R61, R84, R88.reuse ;  /* 0x00000058543d7220 */ /* 0x080fe20000400000 */
[-C--:B------:R-:W-:Y:S01]  /*102e0*/  FMUL R40, R63, R88.reuse ;  /* 0x000000583f287220 */ /* 0x080fe20000400000 */
[----:B------:R-:W-:Y:S01]  /*102f0*/  @P0 SEL R2, RZ, 0x1, P1 ;  /* 0x00000001ff020807 */ /* 0x000fe20000800000 */
[--C-:B------:R-:W-:Y:S02]  /*10300*/  HADD2.F32 R84, -RZ, R102.reuse.H0_H0 ;  /* 0x20000066ff547230 */ /* 0x100fe40000004100 */
[----:B------:R-:W-:Y:S01]  /*10310*/  FFMA R20, R89, R85, R20 ;  /* 0x0000005559147223 */ /* 0x000fe20000000014 */
[-C--:B------:R-:W-:Y:S01]  /*10320*/  FMUL R64, R87, R88.reuse ;  /* 0x0000005857407220 */ /* 0x080fe20000400000 */
[----:B------:R-:W-:Y:S01]  /*10330*/  FMUL R63, R86, R88 ;  /* 0x00000058563f7220 */ /* 0x000fe20000400000 */
[----:B------:R-:W-:Y:S02]  /*10340*/  HADD2.F32 R87, -RZ, R102.H1_H1 ;  /* 0x30000066ff577230 */ /* 0x000fe40000004100 */
[----:B------:R-:W-:Y:S01]  /*10350*/  FFMA R21, R89, R84, R21 ;  /* 0x0000005459157223 */ /* 0x000fe20000000015 */
[----:B------:R-:W-:Y:S01]  /*10360*/  F2FP.F16.F32.PACK_AB R9, R20, R19 ;  /* 0x000000131409723e */ /* 0x000fe200000000ff */
[----:B------:R-:W-:Y:S01]  /*10370*/  HADD2.F32 R86, -RZ, R103.H0_H0 ;  /* 0x20000067ff567230 */ /* 0x000fe20000004100 */
[----:B------:R-:W-:Y:S01]  /*10380*/  BSSY.RECONVERGENT B0, `(.L_x_188) ;  /* 0x000006e000007945 */ /* 0x000fe20003800200 */
[----:B------:R-:W-:-:S02]  /*10390*/  HADD2.F32 R88, -RZ, R96.H0_H0 ;  /* 0x20000060ff587230 */ /* 0x000fc40000004100 */
[C---:B------:R-:W-:Y:S01]  /*103a0*/  FFMA R22, R89.reuse, R87, R22 ;  /* 0x0000005759167223 */ /* 0x040fe20000000016 */
[--C-:B------:R-:W-:Y:S02]  /*103b0*/  HADD2.F32 R96, -RZ, R104.reuse.H0_H0 ;  /* 0x20000068ff607230 */ /* 0x100fe40000004100 */
[C---:B------:R-:W-:Y:S01]  /*103c0*/  FFMA R23, R89.reuse, R86, R23 ;  /* 0x0000005659177223 */ /* 0x040fe20000000017 */
[C---:B------:R-:W-:Y:S01]  /*103d0*/  FFMA R24, R89.reuse, R91, R24 ;  /* 0x0000005b59187223 */ /* 0x040fe20000000018 */
[C---:B------:R-:W-:Y:S01]  /*103e0*/  FFMA R25, R89.reuse, R88, R25 ;  /* 0x0000005859197223 */ /* 0x040fe20000000019 */
[----:B------:R-:W-:Y:S01]  /*103f0*/  F2FP.F16.F32.PACK_AB R10, R22, R21 ;  /* 0x00000015160a723e */ /* 0x000fe200000000ff */
[C---:B------:R-:W-:Y:S01]  /*10400*/  FFMA R26, R89.reuse, R93, R26 ;  /* 0x0000005d591a7223 */ /* 0x040fe2000000001a */
[C---:B------:R-:W-:Y:S01]  /*10410*/  FFMA R27, R89.reuse, R90, R27 ;  /* 0x0000005a591b7223 */ /* 0x040fe2000000001b */
[----:B------:R-:W-:Y:S01]  /*10420*/  F2FP.F16.F32.PACK_AB R11, R24, R23 ;  /* 0x00000017180b723e */ /* 0x000fe200000000ff */
[C---:B------:R-:W-:Y:S01]  /*10430*/  FFMA R28, R89.reuse, R95, R28 ;  /* 0x0000005f591c7223 */ /* 0x040fe2000000001c */
[C---:B------:R-:W-:Y:S01]  /*10440*/  FFMA R29, R89.reuse, R92, R29 ;  /* 0x0000005c591d7223 */ /* 0x040fe2000000001d */
[----:B------:R-:W-:Y:S01]  /*10450*/  F2FP.F16.F32.PACK_AB R12, R26, R25 ;  /* 0x000000191a0c723e */ /* 0x000fe200000000ff */
[C---:B------:R-:W-:Y:S01]  /*10460*/  FFMA R30, R89.reuse, R97, R30 ;  /* 0x00000061591e7223 */ /* 0x040fe2000000001e */
[----:B------:R-:W-:Y:S01]  /*10470*/  FFMA R31, R89, R94, R31 ;  /* 0x0000005e591f7223 */ /* 0x000fe2000000001f */
[----:B------:R-:W-:Y:S01]  /*10480*/  F2FP.F16.F32.PACK_AB R13, R28, R27 ;  /* 0x0000001b1c0d723e */ /* 0x000fe200000000ff */
[----:B------:R-:W-:Y:S01]  /*10490*/  HADD2.F32 R101, -RZ, R104.H1_H1 ;  /* 0x30000068ff657230 */ /* 0x000fe20000004100 */
[----:B------:R5:W-:Y:S01]  /*104a0*/  STSM.16.MT88.4 [R144+0xe000], R8 ;  /* 0x00e0000890007844 */ /* 0x000be20000004200 */
[----:B------:R-:W-:Y:S01]  /*104b0*/  F2FP.F16.F32.PACK_AB R14, R30, R29 ;  /* 0x0000001d1e0e723e */ /* 0x000fe200000000ff */
[----:B------:R-:W-:-:S02]  /*104c0*/  HADD2.F32 R103, -RZ, R105.H1_H1 ;  /* 0x30000069ff677230 */ /* 0x000fc40000004100 */
[C---:B------:R-:W-:Y:S01]  /*104d0*/  FFMA R32, R89.reuse, R99, R32 ;  /* 0x0000006359207223 */ /* 0x040fe20000000020 */
[C---:B------:R-:W-:Y:S01]  /*104e0*/  FFMA R33, R89.reuse, R96, R33 ;  /* 0x0000006059217223 */ /* 0x040fe20000000021 */
[C---:B------:R-:W-:Y:S01]  /*104f0*/  FFMA R34, R89.reuse, R101, R34 ;  /* 0x0000006559227223 */ /* 0x040fe20000000022 */
[C---:B------:R-:W-:Y:S01]  /*10500*/  FFMA R35, R89.reuse, R98, R35 ;  /* 0x0000006259237223 */ /* 0x040fe20000000023 */
[C---:B------:R-:W-:Y:S01]  /*10510*/  FFMA R36, R89.reuse, R103, R36 ;  /* 0x0000006759247223 */ /* 0x040fe20000000024 */
[----:B------:R-:W-:Y:S01]  /*10520*/  F2FP.F16.F32.PACK_AB R15, R32, R31 ;  /* 0x0000001f200f723e */ /* 0x000fe200000000ff */
[----:B------:R-:W-:Y:S01]  /*10530*/  HADD2.F32 R105, -RZ, R106.H1_H1 ;  /* 0x3000006aff697230 */ /* 0x000fe20000004100 */
[----:B-1----:R-:W-:Y:S01]  /*10540*/  F2FP.F16.F32.PACK_AB R4, R34, R33 ;  /* 0x000000212204723e */ /* 0x002fe200000000ff */
[----:B------:R-:W-:Y:S01]  /*10550*/  FFMA R37, R89, R100, R37 ;  /* 0x0000006459257223 */ /* 0x000fe20000000025 */
[----:B------:R-:W-:Y:S01]  /*10560*/  F2FP.F16.F32.PACK_AB R5, R36, R35 ;  /* 0x000000232405723e */ /* 0x000fe200000000ff */
[----:B------:R1:W-:Y:S01]  /*10570*/  STSM.16.MT88.4 [R144+0xe800], R12 ;  /* 0x00e8000c90007844 */ /* 0x0003e20000004200 */
[----:B------:R-:W-:-:S02]  /*10580*/  HADD2.F32 R102, -RZ, R107.H0_H0 ;  /* 0x2000006bff667230 */ /* 0x000fc40000004100 */
[C---:B------:R-:W-:Y:S01]  /*10590*/  FFMA R38, R89.reuse, R105, R38 ;  /* 0x0000006959267223 */ /* 0x040fe20000000026 */
[----:B------:R-:W-:Y:S02]  /*105a0*/  HADD2.F32 R107, -RZ, R107.H1_H1 ;  /* 0x3000006bff6b7230 */ /* 0x000fe40000004100 */
[----:B------:R-:W-:Y:S02]  /*105b0*/  HADD2.F32 R104, -RZ, R112.H0_H0 ;  /* 0x20000070ff687230 */ /* 0x000fe40000004100 */
[C---:B------:R-:W-:Y:S01]  /*105c0*/  FFMA R39, R89.reuse, R102, R39 ;  /* 0x0000006659277223 */ /* 0x040fe20000000027 */
[----:B------:R-:W-:Y:S02]  /*105d0*/  HADD2.F32 R106, -RZ, R113.H0_H0 ;  /* 0x20000071ff6a7230 */ /* 0x000fe40000004100 */
[C---:B------:R-:W-:Y:S01]  /*105e0*/  FFMA R40, R89.reuse, R107, R40 ;  /* 0x0000006b59287223 */ /* 0x040fe20000000028 */
[----:B------:R-:W-:Y:S02]  /*105f0*/  HADD2.F32 R113, -RZ, R114.H1_H1 ;  /* 0x30000072ff717230 */ /* 0x000fe40000004100 */
[C---:B------:R-:W-:Y:S01]  /*10600*/  FFMA R41, R89.reuse, R104, R41 ;  /* 0x0000006859297223 */ /* 0x040fe20000000029 */
[C---:B------:R-:W-:Y:S01]  /*10610*/  FFMA R42, R89.reuse, R109, R42 ;  /* 0x0000006d592a7223 */ /* 0x040fe2000000002a */
[C---:B------:R-:W-:Y:S01]  /*10620*/  FFMA R43, R89.reuse, R106, R43 ;  /* 0x0000006a592b7223 */ /* 0x040fe2000000002b */
[----:B------:R-:W-:Y:S01]  /*10630*/  FFMA R44, R89, R111, R44 ;  /* 0x0000006f592c7223 */ /* 0x000fe2000000002c */
[----:B------:R-:W-:-:S02]  /*10640*/  HADD2.F32 R112, -RZ, R120.H0_H0 ;  /* 0x20000078ff707230 */ /* 0x000fc40000004100 */
[C---:B------:R-:W-:Y:S01]  /*10650*/  FFMA R45, R89.reuse, R108, R45 ;  /* 0x0000006c592d7223 */ /* 0x040fe2000000002d */
[C---:B------:R-:W-:Y:S01]  /*10660*/  FFMA R46, R89.reuse, R113, R46 ;  /* 0x00000071592e7223 */ /* 0x040fe2000000002e */
[----:B------:R-:W-:Y:S02]  /*10670*/  HADD2.F32 R114, -RZ, R121.H0_H0 ;  /* 0x20000079ff727230 */ /* 0x000fe40000004100 */
[C---:B------:R-:W-:Y:S01]  /*10680*/  FFMA R47, R89.reuse, R110, R47 ;  /* 0x0000006e592f7223 */ /* 0x040fe2000000002f */
[C---:B------:R-:W-:Y:S01]  /*10690*/  FFMA R48, R89.reuse, R115, R48 ;  /* 0x0000007359307223 */ /* 0x040fe20000000030 */
[C---:B------:R-:W-:Y:S01]  /*106a0*/  FFMA R49, R89.reuse, R112, R49 ;  /* 0x0000007059317223 */ /* 0x040fe20000000031 */
[----:B------:R-:W-:Y:S02]  /*106b0*/  HADD2.F32 R121, -RZ, R122.H1_H1 ;  /* 0x3000007aff797230 */ /* 0x000fe40000004100 */
[C---:B------:R-:W-:Y:S01]  /*106c0*/  FFMA R50, R89.reuse, R117, R50 ;  /* 0x0000007559327223 */ /* 0x040fe20000000032 */
[C---:B------:R-:W-:Y:S01]  /*106d0*/  FFMA R51, R89.reuse, R114, R51 ;  /* 0x0000007259337223 */ /* 0x040fe20000000033 */
[----:B------:R-:W-:Y:S01]  /*106e0*/  FFMA R52, R89, R119, R52 ;  /* 0x0000007759347223 */ /* 0x000fe20000000034 */
[----:B------:R-:W-:-:S02]  /*106f0*/  HADD2.F32 R120, -RZ, R124.H0_H0 ;  /* 0x2000007cff787230 */ /* 0x000fc40000004100 */
[C---:B------:R-:W-:Y:S01]  /*10700*/  FFMA R53, R89.reuse, R116, R53 ;  /* 0x0000007459357223 */ /* 0x040fe20000000035 */
[----:B------:R-:W-:Y:S02]  /*10710*/  HADD2.F32 R65, -RZ, R124.H1_H1 ;  /* 0x3000007cff417230 */ /* 0x000fe40000004100 */
[C---:B------:R-:W-:Y:S01]  /*10720*/  FFMA R54, R89.reuse, R121, R54 ;  /* 0x0000007959367223 */ /* 0x040fe20000000036 */
[--C-:B------:R-:W-:Y:S02]  /*10730*/  HADD2.F32 R122, -RZ, R125.reuse.H0_H0 ;  /* 0x2000007dff7a7230 */ /* 0x100fe40000004100 */
[C---:B------:R-:W-:Y:S01]  /*10740*/  FFMA R55, R89.reuse, R118, R55 ;  /* 0x0000007659377223 */ /* 0x040fe20000000037 */
[----:B------:R-:W-:Y:S02]  /*10750*/  HADD2.F32 R67, -RZ, R125.H1_H1 ;  /* 0x3000007dff437230 */ /* 0x000fe40000004100 */
[C---:B------:R-:W-:Y:S01]  /*10760*/  FFMA R56, R89.reuse, R123, R56 ;  /* 0x0000007b59387223 */ /* 0x040fe20000000038 */
[--C-:B------:R-:W-:Y:S01]  /*10770*/  HADD2.F32 R124, -RZ, R126.reuse.H0_H0 ;  /* 0x2000007eff7c7230 */ /* 0x100fe20000004100 */
[----:B------:R-:W-:Y:S01]  /*10780*/  F2FP.F16.F32.PACK_AB R6, R38, R37 ;  /* 0x000000252606723e */ /* 0x000fe200000000ff */
[----:B------:R-:W-:Y:S01]  /*10790*/  FFMA R57, R89, R120, R57 ;  /* 0x0000007859397223 */ /* 0x000fe20000000039 */
[----:B------:R-:W-:Y:S01]  /*107a0*/  F2FP.F16.F32.PACK_AB R7, R40, R39 ;  /* 0x000000272807723e */ /* 0x000fe200000000ff */
[----:B------:R-:W-:-:S02]  /*107b0*/  HADD2.F32 R125, -RZ, R126.H1_H1 ;  /* 0x3000007eff7d7230 */ /* 0x000fc40000004100 */
[C---:B------:R-:W-:Y:S01]  /*107c0*/  FFMA R58, R89.reuse, R65, R58 ;  /* 0x00000041593a7223 */ /* 0x040fe2000000003a */
[--C-:B------:R-:W-:Y:S02]  /*107d0*/  HADD2.F32 R126, -RZ, R127.reuse.H0_H0 ;  /* 0x2000007fff7e7230 */ /* 0x100fe40000004100 */
[C---:B------:R-:W-:Y:S01]  /*107e0*/  FFMA R59, R89.reuse, R122, R59 ;  /* 0x0000007a593b7223 */ /* 0x040fe2000000003b */
[----:B------:R2:W-:Y:S01]  /*107f0*/  STSM.16.MT88.4 [R148+0xc000], R4 ;  /* 0x00c0000494007844 */ /* 0x0005e20000004200 */
[----:B------:R-:W-:Y:S02]  /*10800*/  HADD2.F32 R127, -RZ, R127.H1_H1 ;  /* 0x3000007fff7f7230 */ /* 0x000fe40000004100 */
[C---:B------:R-:W-:Y:S01]  /*10810*/  FFMA R60, R89.reuse, R67, R60 ;  /* 0x00000043593c7223 */ /* 0x040fe2000000003c */
[----:B-----5:R-:W-:Y:S01]  /*10820*/  F2FP.F16.F32.PACK_AB R8, R42, R41 ;  /* 0x000000292a08723e */ /* 0x020fe200000000ff */
[C---:B------:R-:W-:Y:S01]  /*10830*/  FFMA R61, R89.reuse, R124, R61 ;  /* 0x0000007c593d7223 */ /* 0x040fe2000000003d */
[----:B------:R-:W-:Y:S01]  /*10840*/  F2FP.F16.F32.PACK_AB R9, R44, R43 ;  /* 0x0000002b2c09723e */ /* 0x000fe200000000ff */
[C---:B------:R-:W-:Y:S01]  /*10850*/  FFMA R62, R89.reuse, R125, R62 ;  /* 0x0000007d593e7223 */ /* 0x040fe2000000003e */
[----:B------:R-:W-:Y:S01]  /*10860*/  F2FP.F16.F32.PACK_AB R10, R46, R45 ;  /* 0x0000002d2e0a723e */ /* 0x000fe200000000ff */
[C---:B------:R-:W-:Y:S01]  /*10870*/  FFMA R63, R89.reuse, R126, R63 ;  /* 0x0000007e593f7223 */ /* 0x040fe2000000003f */
[----:B------:R-:W-:Y:S01]  /*10880*/  F2FP.F16.F32.PACK_AB R11, R48, R47 ;  /* 0x0000002f300b723e */ /* 0x000fe200000000ff */
[----:B------:R-:W-:Y:S01]  /*10890*/  FFMA R64, R89, R127, R64 ;  /* 0x0000007f59407223 */ /* 0x000fe20000000040 */
[----:B-1----:R-:W-:-:S02]  /*108a0*/  F2FP.F16.F32.PACK_AB R12, R50, R49 ;  /* 0x00000031320c723e */ /* 0x002fc400000000ff */
[----:B------:R-:W-:Y:S01]  /*108b0*/  F2FP.F16.F32.PACK_AB R13, R52, R51 ;  /* 0x00000033340d723e */ /* 0x000fe200000000ff */
[----:B------:R2:W-:Y:S01]  /*108c0*/  STSM.16.MT88.4 [R148+0xc800], R8 ;  /* 0x00c8000894007844 */ /* 0x0005e20000004200 */
[----:B------:R-:W-:Y:S02]  /*108d0*/  F2FP.F16.F32.PACK_AB R14, R54, R53 ;  /* 0x00000035360e723e */ /* 0x000fe400000000ff */
[----:B------:R-:W-:Y:S02]  /*108e0*/  F2FP.F16.F32.PACK_AB R15, R56, R55 ;  /* 0x00000037380f723e */ /* 0x000fe400000000ff */
[----:B------:R-:W-:Y:S02]  /*108f0*/  F2FP.F16.F32.PACK_AB R16, R58, R57 ;  /* 0x000000393a10723e */ /* 0x000fe400000000ff */
[----:B------:R-:W-:Y:S01]  /*10900*/  F2FP.F16.F32.PACK_AB R17, R60, R59 ;  /* 0x0000003b3c11723e */ /* 0x000fe200000000ff */
[----:B------:R2:W-:Y:S01]  /*10910*/  STSM.16.MT88.4 [R148+0xd000], R12 ;  /* 0x00d0000c94007844 */ /* 0x0005e20000004200 */
[----:B------:R-:W-:-:S02]  /*10920*/  F2FP.F16.F32.PACK_AB R18, R62, R61 ;  /* 0x0000003d3e12723e */ /* 0x000fc400000000ff */
[----:B------:R-:W-:-:S05]  /*10930*/  F2FP.F16.F32.PACK_AB R19, R64, R63 ;  /* 0x0000003f4013723e */ /* 0x000fca00000000ff */
[----:B------:R2:W-:Y:S01]  /*10940*/  STSM.16.MT88.4 [R148+0xd800], R16 ;  /* 0x00d8001094007844 */ /* 0x0005e20000004200 */
[----:B------:R-:W-:Y:S01]  /*10950*/  @!PT LDS RZ, [RZ] ;  /* 0x00000000fffff984 */ /* 0x000fe20000000800 */
[----:B------:R-:W-:Y:S01]  /*10960*/  @!PT LDS RZ, [RZ] ;  /* 0x00000000fffff984 */ /* 0x000fe20000000800 */
[----:B------:R-:W-:Y:S01]  /*10970*/  @!PT LDS RZ, [RZ] ;  /* 0x00000000fffff984 */ /* 0x000fe20000000800 */
[----:B------:R-:W-:Y:S01]  /*10980*/  @!PT LDS RZ, [RZ] ;  /* 0x00000000fffff984 */ /* 0x000fe20000000800 */
[----:B------:R1:W-:Y:S06]  /*10990*/  MEMBAR.ALL.CTA ;  /* 0x0000000000007992 */ /* 0x0003ec0000008000 */
        /* <DEDUP_REMOVED lines=10> */
[----:B------:R1:W-:Y:S02]  /*10a40*/  UTMASTG.2D [UR4], [UR56] ;  /* 0x00000004380073b5 */ /* 0x0003e40008008000 */
[----:B-1----:R0:W-:Y:S02]  /*10a50*/  UTMACMDFLUSH ;  /* 0x00000000000079b7 */ /* 0x0021e40000000000 */
.L_x_189:
[----:B------:R-:W-:Y:S05]  /*10a60*/  BSYNC.RECONVERGENT B0 ;  /* 0x0000000000007941 */ /* 0x000fea0003800200 */
.L_x_188:
[----:B------:R-:W-:Y:S01]  /*10a70*/  @P0 SEL R137, R0, RZ, P1 ;  /* 0x000000ff00890207 */ /* 0x000fe20000800000 */
[----:B------:R-:W-:Y:S01]  /*10a80*/  BSSY.RECONVERGENT B0, `(.L_x_190) ;  /* 0x0000004000007945 */ /* 0x000fe20003800200 */
[----:B------:R-:W-:Y:S03]  /*10a90*/  @P0 LOP3.LUT R135, R135, R2, RZ, 0x3c, !PT ;  /* 0x0000000287870212 */ /* 0x000fe600078e3cff */
[----:B------:R-:W-:Y:S05]  /*10aa0*/  @!P2 BRA `(.L_x_191) ;  /* 0x000000000004a947 */ /* 0x000fea0003800000 */
[----:B------:R-:W-:Y:S04]  /*10ab0*/  DEPBAR.LE SB0, 0x1 ;  /* 0x000080400000791a */ /* 0x000fe80000000000 */
.L_x_191:
[----:B------:R-:W-:Y:S05]  /*10ac0*/  BSYNC.RECONVERGENT B0 ;  /* 0x0000000000007941 */ /* 0x000fea0003800200 */
.L_x_190:
[----:B------:R-:W-:Y:S01]  /*10ad0*/  UISETP.NE.AND UP1, UPT, UR54, -0x4, UPT ;  /* 0xfffffffc3600788c */ /* 0x000fe2000bf25270 */
[----:B------:R-:W-:Y:S01]  /*10ae0*/  BAR.SYNC.DEFER_BLOCKING 0x1, 0x80 ;  /* 0x0042000000007b1d */ /* 0x000fe20000010000 */
[----:B------:R-:W-:Y:S01]  /*10af0*/  UISETP.NE.AND UP0, UPT, UR55, 0x8, UPT ;  /* 0x000000083700788c */ /* 0x000fe2000bf05270 */
[----:B----4-:R-:W-:Y:S01]  /*10b00*/  R2UR UR18, R133 ;  /* 0x00000000851272ca */ /* 0x010fe200000e0000 */
[----:B------:R-:W-:Y:S01]  /*10b10*/  UIADD3 UR54, UPT, UPT, UR54, 0x4, URZ ;  /* 0x0000000436367890 */ /* 0x000fe2000fffe0ff */
[----:B------:R-:W-:Y:S01]  /*10b20*/  R2UR UR19, R132 ;  /* 0x00000000841372ca */ /* 0x000fe200000e0000 */
[----:B------:R-:W-:Y:S01]  /*10b30*/  USEL UR6, URZ, 0x1, UP0 ;  /* 0x00000001ff067887 */ /* 0x000fe20008000000 */
[----:B------:R-:W-:Y:S01]  /*10b40*/  PLOP3.LUT P0, PT, PT, PT, UP1, 0x80, 0x8 ;  /* 0x000000000008781c */ /* 0x000fe20003f0f018 */
[----:B------:R-:W-:Y:S01]  /*10b50*/  USEL UR5, UR55, URZ, UP0 ;  /* 0x000000ff37057287 */ /* 0x000fe20008000000 */
[----:B------:R-:W-:Y:S01]  /*10b60*/  PLOP3.LUT P2, PT, PT, PT, PT, 0x8, 0x80 ;  /* 0x000000000080781c */ /* 0x000fe20003f4e170 */
[----:B--2---:R-:W-:Y:S01]  /*10b70*/  IMAD.MOV.U32 R16, RZ, RZ, R131 ;  /* 0x000000ffff107224 */ /* 0x004fe200078e0083 */
[----:B------:R-:W-:Y:S01]  /*10b80*/  @UP1 ULEA UR4, UR53, UR43, 0x3 ;  /* 0x0000002b35041291 */ /* 0x000fe2000f8e18ff */
[----:B------:R-:W-:Y:S03]  /*10b90*/  LOP3.LUT R134, R134, UR6, RZ, 0x3c, !PT ;  /* 0x0000000686867c12 */ /* 0x000fe6000f8e3cff */
[----:B------:R-:W-:Y:S04]  /*10ba0*/  @UP1 UIADD3 UR4, UPT, UPT, UR4, 0xb0, URZ ;  /* 0x000000b004041890 */ /* 0x000fe8000fffe0ff */
[----:B------:R-:W-:Y:S09]  /*10bb0*/  @UP1 UPRMT UR4, UR52, 0x654, UR4 ;  /* 0x0000065434041896 */ /* 0x000ff20008000004 */
[----:B------:R-:W-:Y:S01]  /*10bc0*/  @P0 SYNCS.ARRIVE.TRANS64.RED.A1T0 RZ, [UR4], RZ ;  /* 0x000000ffffff09a7 */ /* 0x000fe20008100404 */
[----:B------:R-:W-:Y:S01]  /*10bd0*/  @UP1 UIADD3 UR4, UPT, UPT, UR53, 0x1, URZ ;  /* 0x0000000135041890 */ /* 0x000fe2000fffe0ff */
[----:B------:R-:W-:Y:S03]  /*10be0*/  ISETP.NE.AND P0, PT, R130, RZ, PT ;  /* 0x000000ff8200720c */ /* 0x000fe60003f05270 */
[----:B------:R-:W-:Y:S04]  /*10bf0*/  @UP1 UISETP.NE.AND UP0, UPT, UR4, 0x4, UPT ;  /* 0x000000040400188c */ /* 0x000fe8000bf05270 */
[----:B------:R-:W-:Y:S06]  /*10c00*/  @UP1 USEL UR53, UR4, URZ, UP0 ;  /* 0x000000ff04351287 */ /* 0x000fec0008000000 */
[----:B------:R-:W-:Y:S06]  /*10c10*/  @P0 BRA `(.L_x_192) ;  /* 0xffffff9400540947 */ /* 0x000fec000383ffff */
[----:B------:R-:W-:Y:S01]  /*10c20*/  ULEA UR4, UR53, UR43, 0x3 ;  /* 0x0000002b35047291 */ /* 0x000fe2000f8e18ff */
[----:B------:R-:W-:-:S04]  /*10c30*/  DEPBAR.LE SB0, 0x0 ;  /* 0x000080000000791a */ /* 0x000fc80000000000 */
[----:B------:R-:W-:-:S04]  /*10c40*/  UIADD3 UR4, UPT, UPT, UR4, 0xb0, URZ ;  /* 0x000000b004047890 */ /* 0x000fc8000fffe0ff */
[----:B------:R-:W-:-:S09]  /*10c50*/  UPRMT UR4, UR52, 0x654, UR4 ;  /* 0x0000065434047896 */ /* 0x000fd20008000004 */
[----:B------:R-:W-:Y:S01]  /*10c60*/  SYNCS.ARRIVE.TRANS64.RED.A1T0 RZ, [UR4], RZ ;  /* 0x000000ffffff79a7 */ /* 0x000fe20008100404 */
[----:B------:R-:W-:Y:S05]  /*10c70*/  EXIT ;  /* 0x000000000000794d */ /* 0x000fea0003800000 */
.L_x_136:
[----:B------:R-:W-:-:S08]  /*10c80*/  NOP ;  /* 0x0000000000007918 */ /* 0x000fd00000000000 */
[----:B-1--45:R-:W-:-:S00]  /*10c90*/  USETMAXREG.DEALLOC.CTAPOOL 0x88 ;  /* 0x00000088000079c8 */ /* 0x032fc000080e0500 */
[----:B------:R-:W-:Y:S05]  /*10ca0*/  EXIT ;  /* 0x000000000000794d */ /* 0x000fea0003800000 */
.L_x_311:
[----:B------:R-:W-:-:S08]  /*10cb0*/  NOP ;  /* 0x0000000000007918 */ /* 0x000fd00000000000 */
[----:B-1--45:R-:W1:-:S00]  /*10cc0*/  USETMAXREG.DEALLOC.CTAPOOL 0x88 ;  /* 0x00000088000079c8 */ /* 0x032e4000080e0500 */
[----:B-1----:R-:W1:Y:S01]  /*10cd0*/  SHFL.IDX PT, R128, R128, RZ, 0x1f ;  /* 0x00001fff80807589 */ /* 0x002e6200000e0000 */
[----:B------:R-:W2:Y:S05]  /*10ce0*/  LDCU UR18, c[0x0][0xc1c] ;  /* 0x00018380ff1277ac */ /* 0x000eaa0008000800 */
[----:B------:R-:W3:Y:S01]  /*10cf0*/  LDC.64 R8, c[0x0][0x900] ;  /* 0x00024000ff087b82 */ /* 0x000ee20000000a00 */
[----:B------:R-:W-:Y:S01]  /*10d00*/  BSSY.RECONVERGENT B0, `(.L_x_193) ;  /* 0x000003f000007945 */ /* 0x000fe20003800200 */
[----:B------:R-:W-:Y:S01]  /*10d10*/  ELECT P0, URZ, PT ;  /* 0x0000000000ff782f */ /* 0x000fe20003800000 */
[----:B------:R-:W-:Y:S02]  /*10d20*/  UMOV UR4, 0x400 ;  /* 0x0000040000047882 */ /* 0x000fe40000000000 */
[----:B------:R-:W-:-:S03]  /*10d30*/  ULEA UR4, UR5, UR4, 0x18 ;  /* 0x0000000405047291 */ /* 0x000fc6000f8ec0ff */
[----:B------:R-:W4:Y:S08]  /*10d40*/  LDC.64 R10, c[0x0][0x908] ;  /* 0x00024200ff0a7b82 */ /* 0x000f300000000a00 */
[----:B------:R-:W3:Y:S01]  /*10d50*/  LDC.64 R4, c[0x0][0x910] ;  /* 0x00024400ff047b82 */ /* 0x000ee20000000a00 */
[----:B--2---:R-:W-:Y:S01]  /*10d60*/  UIADD3 UR18, UPT, UPT, UR28, UR18, URZ ;  /* 0x000000121c127290 */ /* 0x004fe2000fffe0ff */
[----:B-1----:R-:W-:-:S06]  /*10d70*/  R2UR UR7, R128 ;  /* 0x00000000800772ca */ /* 0x002fcc00000e0000 */
[----:B------:R-:W1:Y:S08]  /*10d80*/  LDC.64 R6, c[0x0][0x918] ;  /* 0x00024600ff067b82 */ /* 0x000e700000000a00 */
[----:B------:R-:W2:Y:S01]  /*10d90*/  LDC.64 R64, c[0x0][0x920] ;  /* 0x00024800ff407b82 */ /* 0x000ea20000000a00 */
[----:B------:R-:W-:Y:S02]  /*10da0*/  USHF.R.U32.HI UR6, URZ, 0x3, UR7 ;  /* 0x00000003ff067899 */ /* 0x000fe40008011607 */
[----:B------:R-:W-:-:S02]  /*10db0*/  ULEA UR20, UR7, UR4, 0x9 ;  /* 0x0000000407147291 */ /* 0x000fc4000f8e48ff */
[----:B------:R-:W-:-:S06]  /*10dc0*/  ULOP3.LUT UR6, UR6, 0x1, URZ, 0xc0, !UPT ;  /* 0x0000000106067892 */ /* 0x000fcc000f8ec0ff */
[----:B------:R-:W-:Y:S01]  /*10dd0*/  IMAD.U32 R0, RZ, RZ, UR6 ;  /* 0x00000006ff007e24 */ /* 0x000fe2000f8e00ff */
[----:B------:R-:W-:Y:S06]  /*10de0*/  @!P0 BRA `(.L_x_194) ;  /* 0x0000000000c08947 */ /* 0x000fec0003800000 */
[----:B------:R-:W5:Y:S08]  /*10df0*/  LDC.64 R20, c[0x0][0x400] ;  /* 0x00010000ff147b82 */ /* 0x000f700000000a00 */
[----:B------:R-:W5:Y:S08]  /*10e00*/  LDC.64 R22, c[0x0][0x408] ;  /* 0x00010200ff167b82 */ /* 0x000f700000000a00 */
[----:B------:R-:W4:Y:S08]  /*10e10*/  LDC.64 R16, c[0x0][0x410] ;  /* 0x00010400ff107b82 */ /* 0x000f300000000a00 */
[----:B------:R-:W4:Y:S08]  /*10e20*/  LDC.64 R18, c[0x0][0x418] ;  /* 0x00010600ff127b82 */ /* 0x000f300000000a00 */
[----:B------:R-:W3:Y:S01]  /*10e30*/  LDC.64 R12, c[0x0][0x420] ;  /* 0x00010800ff0c7b82 */ /* 0x000ee20000000a00 */
[----:B-----5:R5:W-:Y:S07]  /*10e40*/  STS.128 [UR20+-0x980], R20 ;  /* 0xfff68014ff007988 */ /* 0x020bee0008000c14 */
[----:B------:R-:W3:Y:S01]  /*10e50*/  LDC.64 R14, c[0x0][0x428] ;  /* 0x00010a00ff0e7b82 */ /* 0x000ee20000000a00 */
[----:B----4-:R4:W-:Y:S07]  /*10e60*/  STS.128 [UR20+-0x970], R16 ;  /* 0xfff69010ff007988 */ /* 0x0109ee0008000c14 */
[----:B------:R-:W1:Y:S08]  /*10e70*/  LDC.64 R60, c[0x0][0x430] ;  /* 0x00010c00ff3c7b82 */ /* 0x000e700000000a00 */
[----:B------:R-:W1:Y:S01]  /*10e80*/  LDC.64 R62, c[0x0][0x438] ;  /* 0x00010e00ff3e7b82 */ /* 0x000e620000000a00 */
[----:B---3--:R3:W-:Y:S07]  /*10e90*/  STS.128 [UR20+-0x960], R12 ;  /* 0xfff6a00cff007988 */ /* 0x0087ee0008000c14 */
[----:B------:R-:W2:Y:S08]  /*10ea0*/  LDC.64 R56, c[0x0][0x440] ;  /* 0x00011000ff387b82 */ /* 0x000eb00000000a00 */
[----:B------:R-:W2:Y:S08]  /*10eb0*/  LDC.64 R58, c[0x0][0x448] ;  /* 0x00011200ff3a7b82 */ /* 0x000eb00000000a00 */
[----:B------:R-:W5:Y:S01]  /*10ec0*/  LDC.64 R52, c[0x0][0x450] ;  /* 0x00011400ff347b82 */ /* 0x000f620000000a00 */
[----:B-1----:R1:W-:Y:S07]  /*10ed0*/  STS.128 [UR20+-0x950], R60 ;  /* 0xfff6b03cff007988 */ /* 0x0023ee0008000c14 */
[----:B------:R-:W5:Y:S08]  /*10ee0*/  LDC.64 R54, c[0x0][0x458] ;  /* 0x00011600ff367b82 */ /* 0x000f700000000a00 */
[----:B------:R-:W4:Y:S01]  /*10ef0*/  LDC.64 R48, c[0x0][0x460] ;  /* 0x00011800ff307b82 */ /* 0x000f220000000a00 */
[----:B--2---:R1:W-:Y:S07]  /*10f00*/  STS.128 [UR20+-0x940], R56 ;  /* 0xfff6c038ff007988 */ /* 0x0043ee0008000c14 */
[----:B------:R-:W4:Y:S08]  /*10f10*/  LDC.64 R50, c[0x0][0x468] ;  /* 0x00011a00ff327b82 */ /* 0x000f300000000a00 */
[----:B------:R-:W2:Y:S01]  /*10f20*/  LDC.64 R44, c[0x0][0x470] ;  /* 0x00011c00ff2c7b82 */ /* 0x000ea20000000a00 */
[----:B-----5:R1:W-:Y:S07]  /*10f30*/  STS.128 [UR20+-0x930], R52 ;  /* 0xfff6d034ff007988 */ /* 0x0203ee0008000c14 */
[----:B------:R-:W2:Y:S08]  /*10f40*/  LDC.64 R46, c[0x0][0x478] ;  /* 0x00011e00ff2e7b82 */ /* 0x000eb00000000a00 */
[----:B------:R-:W5:Y:S01]  /*10f50*/  LDC.64 R40, c[0x0][0x500] ;  /* 0x00014000ff287b82 */ /* 0x000f620000000a00 */
[----:B----4-:R1:W-:Y:S07]  /*10f60*/  STS.128 [UR20+-0x920], R48 ;  /* 0xfff6e030ff007988 */ /* 0x0103ee0008000c14 */
        /* <DEDUP_REMOVED lines=19> */
[----:B---3--:R-:W3:Y:S01]  /*110a0*/  LDC.64 R12, c[0x0][0x570] ;  /* 0x00015c00ff0c7b82 */ /* 0x008ee20000000a00 */
[----:B--2---:R1:W-:Y:S07]  /*110b0*/  STS.128 [UR20+-0x8b0], R20 ;  /* 0xfff75014ff007988 */ /* 0x0043ee0008000c14 */
[----:B------:R-:W3:Y:S01]  /*110c0*/  LDC.64 R14, c[0x0][0x578] ;  /* 0x00015e00ff0e7b82 */ /* 0x000ee20000000a00 */
[----:B-----5:R1:W-:Y:S04]  /*110d0*/  STS.128 [UR20+-0x8a0], R16 ;  /* 0xfff76010ff007988 */ /* 0x0203e80008000c14 */
[----:B---3--:R1:W-:Y:S02]  /*110e0*/  STS.128 [UR20+-0x890], R12 ;  /* 0xfff7700cff007988 */ /* 0x0083e40008000c14 */
.L_x_194:
[----:B------:R-:W-:Y:S05]  /*110f0*/  BSYNC.RECONVERGENT B0 ;  /* 0x0000000000007941 */ /* 0x000fea0003800200 */
.L_x_193:
[----:B-1----:R-:W1:Y:S01]  /*11100*/  LDC.64 R16, c[0x0][0x960] ;  /* 0x00025800ff107b82 */ /* 0x002e620000000a00 */
[----:B------:R-:W-:Y:S01]  /*11110*/  ELECT P1, URZ, PT ;  /* 0x0000000000ff782f */ /* 0x000fe20003820000 */
[----:B------:R-:W-:-:S06]  /*11120*/  NOP ;  /* 0x0000000000007918 */ /* 0x000fcc0000000000 */
[----:B------:R-:W1:Y:S01]  /*11130*/  LDC.64 R18, c[0x0][0x968] ;  /* 0x00025a00ff127b82 */ /* 0x000e620000000a00 */
[----:B------:R-:W-:Y:S01]  /*11140*/  ELECT P0, URZ, PT ;  /* 0x0000000000ff782f */ /* 0x000fe20003800000 */
[----:B------:R-:W-:Y:S02]  /*11150*/  ULOP3.LUT UR7, UR7, 0x7, URZ, 0xc0, !UPT ;  /* 0x0000000707077892 */ /* 0x000fe4000f8ec0ff */
[----:B------:R-:W-:Y:S02]  /*11160*/  UIMAD UR9, UR28, 0xe, URZ ;  /* 0x0000000e1c0978a4 */ /* 0x000fe4000f8e02ff */
[----:B---34-:R-:W-:Y:S01]  /*11170*/  @P1 STS.128 [UR20+-0xa80], R8 ;  /* 0xfff58008ff001988 */ /* 0x018fe20008000c14 */
[----:B------:R-:W-:Y:S01]  /*11180*/  UIMAD UR19, UR18, 0xe, URZ ;  /* 0x0000000e121378a4 */ /* 0x000fe2000f8e02ff */
[----:B------:R-:W3:Y:S01]  /*11190*/  LDC.64 R12, c[0x0][0x970] ;  /* 0x00025c00ff0c7b82 */ /* 0x000ee20000000a00 */
[----:B------:R-:W-:Y:S01]  /*111a0*/  UIADD3 UR23, UPT, UPT, UR20, -0x980, URZ ;  /* 0xfffff68014177890 */ /* 0x000fe2000fffe0ff */
[----:B------:R-:W-:Y:S01]  /*111b0*/  @P1 STS.128 [UR20+-0xa70], R4 ;  /* 0xfff59004ff001988 */ /* 0x000fe20008000c14 */
[----:B------:R-:W-:-:S02]  /*111c0*/  UIADD3 UR22, UPT, UPT, UR20, -0x900, URZ ;  /* 0xfffff70014167890 */ /* 0x000fc4000fffe0ff */
[----:B------:R-:W-:Y:S02]  /*111d0*/  UIADD3 UR21, UPT, UPT, UR20, -0xa80, URZ ;  /* 0xfffff58014157890 */ /* 0x000fe4000fffe0ff */
[----:B------:R-:W-:Y:S01]  /*111e0*/  UIMAD UR28, UR28, 0x13, URZ ;  /* 0x000000131c1c78a4 */ /* 0x000fe2000f8e02ff */
[----:B------:R-:W3:Y:S01]  /*111f0*/  LDC.64 R14, c[0x0][0x978] ;  /* 0x00025e00ff0e7b82 */ /* 0x000ee20000000a00 */
[----:B------:R-:W4:Y:S01]  /*11200*/  LDCU.64 UR10, c[0x0][0xb18] ;  /* 0x00016300ff0a77ac */ /* 0x000f220008000a00 */
[----:B------:R-:W1:Y:S06]  /*11210*/  LDCU.64 UR12, c[0x0][0xb20] ;  /* 0x00016400ff0c77ac */ /* 0x000e6c0008000a00 */
[----:B------:R-:W2:Y:S01]  /*11220*/  LDC.64 R66, c[0x0][0x928] ;  /* 0x00024a00ff427b82 */ /* 0x000ea20000000a00 */
[----:B-1----:R1:W-:Y:S01]  /*11230*/  @P1 STS.128 [UR20+-0xa20], R16 ;  /* 0xfff5e010ff001988 */ /* 0x0023e20008000c14 */
[----:B------:R-:W1:Y:S01]  /*11240*/  LDCU.64 UR16, c[0x0][0x820] ;  /* 0x00010400ff1077ac */ /* 0x000e620008000a00 */
[----:B------:R-:W1:Y:S05]  /*11250*/  LDCU.64 UR14, c[0x0][0xb00] ;  /* 0x00016000ff0e77ac */ /* 0x000e6a0008000a00 */
[----:B------:R-:W5:Y:S01]  /*11260*/  LDC.64 R28, c[0x0][0x930] ;  /* 0x00024c00ff1c7b82 */ /* 0x000f620000000a00 */
[----:B------:R-:W-:Y:S01]  /*11270*/  UIMAD UR18, UR18, 0x13, URZ ;  /* 0x00000013121278a4 */ /* 0x000fe2000f8e02ff */
[----:B------:R-:W-:-:S06]  /*11280*/  UMOV UR8, UR7 ;  /* 0x0000000700087c82 */ /* 0x000fcc0008000000 */
[----:B------:R-:W5:Y:S01]  /*11290*/  LDC.64 R30, c[0x0][0x938] ;  /* 0x00024e00ff1e7b82 */ /* 0x000f620000000a00 */
[----:B---3--:R3:W-:Y:S07]  /*112a0*/  @P1 STS.128 [UR20+-0xa10], R12 ;  /* 0xfff5f00cff001988 */ /* 0x0087ee0008000c14 */
[----:B------:R-:W4:Y:S01]  /*112b0*/  LDC.64 R24, c[0x0][0x940] ;  /* 0x00025000ff187b82 */ /* 0x000f220000000a00 */
[----:B--2---:R2:W-:Y:S01]  /*112c0*/  @P1 STS.128 [UR20+-0xa60], R64 ;  /* 0xfff5a040ff001988 */ /* 0x0045e20008000c14 */
[----:B-1----:R-:W-:-:S06]  /*112d0*/  LOP3.LUT R17, R0, 0x1, RZ, 0x3c, !PT ;  /* 0x0000000100117812 */ /* 0x002fcc00078e3cff */
[----:B------:R-:W4:Y:S08]  /*112e0*/  LDC.64 R26, c[0x0][0x948] ;  /* 0x00025200ff1a7b82 */ /* 0x000f300000000a00 */
[----:B------:R-:W1:Y:S01]  /*112f0*/  LDC.64 R20, c[0x0][0x950] ;  /* 0x00025400ff147b82 */ /* 0x000e620000000a00 */
[----:B-----5:R2:W-:Y:S07]  /*11300*/  @P1 STS.128 [UR20+-0xa50], R28 ;  /* 0xfff5b01cff001988 */ /* 0x0205ee0008000c14 */
[----:B------:R-:W1:Y:S08]  /*11310*/  LDC.64 R22, c[0x0][0x958] ;  /* 0x00025600ff167b82 */ /* 0x000e700000000a00 */
[----:B------:R-:W5:Y:S01]  /*11320*/  LDC.64 R52, c[0x0][0xa00] ;  /* 0x00028000ff347b82 */ /* 0x000f620000000a00 */
[----:B----4-:R2:W-:Y:S07]  /*11330*/  @P1 STS.128 [UR20+-0xa40], R24 ;  /* 0xfff5c018ff001988 */ /* 0x0105ee0008000c14 */
[----:B------:R-:W5:Y:S08]  /*11340*/  LDC.64 R54, c[0x0][0xa08] ;  /* 0x00028200ff367b82 */ /* 0x000f700000000a00 */
[----:B------:R-:W4:Y:S01]  /*11350*/  LDC.64 R48, c[0x0][0xa10] ;  /* 0x00028400ff307b82 */ /* 0x000f220000000a00 */
[----:B-1----:R2:W-:Y:S01]  /*11360*/  @P1 STS.128 [UR20+-0xa30], R20 ;  /* 0xfff5d014ff001988 */ /* 0x0025e20008000c14 */
[----:B------:R-:W-:-:S06]  /*11370*/  NOP ;  /* 0x0000000000007918 */ /* 0x000fcc0000000000 */
        /* <DEDUP_REMOVED lines=8> */
[----:B-1----:R2:W-:Y:S07]  /*11400*/  @P0 STS.128 [UR20+-0x9e0], R44 ;  /* 0xfff6202cff000988 */ /* 0x0025ee0008000c14 */
        /* <DEDUP_REMOVED lines=12> */
[----:B---3--:R-:W3:Y:S08]  /*114d0*/  LDC.64 R12, c[0x0][0xb08] ;  /* 0x0002c200ff0c7b82 */ /* 0x008ef00000000a00 */
[----:B------:R-:W1:Y:S01]  /*114e0*/  LDC.64 R2, c[0x0][0xb10] ;  /* 0x0002c400ff027b82 */ /* 0x000e620000000a00 */
[----:B----4-:R2:W-:Y:S01]  /*114f0*/  @P0 STS.128 [UR20+-0x990], R4 ;  /* 0xfff67004ff000988 */ /* 0x0105e20008000c14 */
[----:B------:R-:W-:Y:S01]  /*11500*/  UIADD3 UR20, UPT, UPT, UR20, -0xa00, URZ ;  /* 0xfffff60014147890 */ /* 0x000fe2000fffe0ff */
[----:B------:R-:W-:-:S06]  /*11510*/  NOP ;  /* 0x0000000000007918 */ /* 0x000fcc0000000000 */
.L_x_208:
[----:B------:R-:W-:Y:S09]  /*11520*/  UISETP.NE.AND UP0, UPT, UR37, 0x1, UPT ;  /* 0x000000012500788c */ /* 0x000ff2000bf05270 */
[----:B----4-:R-:W-:Y:S05]  /*11530*/  BRA.U UP0, `(.L_x_195) ;  /* 0x0000000100047547 */ /* 0x010fea000b800000 */
[----:B------:R-:W-:Y:S05]  /*11540*/  BPT.TRAP 0x1 ;  /* 0x000000040000795c */ /* 0x000fea0000300000 */
.L_x_195:
[----:B------:R-:W-:Y:S01]  /*11550*/  ULEA UR24, UR7, UR4, 0x3 ;  /* 0x0000000407187291 */ /* 0x000fe2000f8e18ff */
[----:B--2---:R-:W-:Y:S08]  /*11560*/  SHF.L.U32 R5, R17, 0x1f, RZ ;  /* 0x0000001f11057819 */ /* 0x004ff000000006ff */
[----:B------:R-:W2:Y:S02]  /*11570*/  SYNCS.PHASECHK.TRANS64.TRYWAIT P0, [UR24+0xe0], R5 ;  /* 0x0000e005ff0075a7 */ /* 0x000ea40008001118 */
[----:B--2---:R-:W-:Y:S05]  /*11580*/  @!P0 BRA `(.L_x_196) ;  /* 0x00000030003c8947 */ /* 0x004fea0003800000 */
.L_x_286:
[----:B------:R-:W-:Y:S09]  /*11590*/  UIMAD UR6, UR7, 0x14, UR36 ;  /* 0x00000014070678a4 */ /* 0x000ff2000f8e0224 */
[----:B------:R-:W4:Y:S04]  /*115a0*/  LDS R10, [UR6+0x10] ;  /* 0x00001006ff0a7984 */ /* 0x000f280008000800 */
[----:B------:R-:W1:Y:S04]  /*115b0*/  LDS R16, [UR6] ;  /* 0x00000006ff107984 */ /* 0x000e680008000800 */
        /* <DEDUP_REMOVED lines=9> */
[----:B----4-:R-:W-:Y:S01]  /*11650*/  PRMT R21, R10, 0x7632, R21 ;  /* 0x000076320a157816 */ /* 0x010fe20000000015 */
[----:B------:R-:W-:Y:S06]  /*11660*/  BRA.U UP0, `(.L_x_197) ;  /* 0x0000000100047547 */ /* 0x000fec000b800000 */
[----:B------:R-:W-:Y:S05]  /*11670*/  BPT.TRAP 0x1 ;  /* 0x000000040000795c */ /* 0x000fea0000300000 */
.L_x_197:
[----:B------:R-:W-:Y:S02]  /*11680*/  UIADD3 UR6, UPT, UPT, UR24, 0x120, URZ ;  /* 0x0000012018067890 */ /* 0x000fe4000fffe0ff */
[----:B------:R-:W-:Y:S02]  /*11690*/  UISETP.NE.AND UP0, UPT, UR37, 0x8, UPT ;  /* 0x000000082500788c */ /* 0x000fe4000bf05270 */
[----:B------:R-:W-:Y:S09]  /*116a0*/  UPRMT UR6, UR5, 0x654, UR6 ;  /* 0x0000065405067896 */ /* 0x000ff20008000006 */
[----:B-1----:R-:W-:Y:S01]  /*116b0*/  SYNCS.ARRIVE.TRANS64.RED.A1T0 RZ, [UR6], RZ ;  /* 0x000000ffffff79a7 */ /* 0x002fe20008100406 */
[----:B------:R-:W-:Y:S05]  /*116c0*/  BRA.U !UP0, `(.L_x_198) ;  /* 0x0000000108047547 */ /* 0x000fea000b800000 */
[----:B------:R-:W-:Y:S05]  /*116d0*/  BPT.TRAP 0x1 ;  /* 0x000000040000795c */ /* 0x000fea0000300000 */
.L_x_198:
[----:B------:R-:W-:Y:S01]  /*116e0*/  ULEA UR24, UR8, UR4, 0x3 ;  /* 0x0000000408187291 */ /* 0x000fe2000f8e18ff */
[----:B--2---:R-:W-:Y:S02]  /*116f0*/  SHF.L.U32 R5, R0, 0x1f, RZ ;  /* 0x0000001f00057819 */ /* 0x004fe400000006ff */
[----:B------:R-:W-:Y:S04]  /*11700*/  PRMT R4, R10, 0x9910, RZ ;  /* 0x000099100a047816 */ /* 0x000fe800000000ff */
[----:B------:R-:W-:Y:S02]  /*11710*/  ISETP.NE.AND P0, PT, R4, RZ, PT ;  /* 0x000000ff0400720c */ /* 0x000fe40003f05270 */
[----:B------:R-:W1:Y:S02]  /*11720*/  SYNCS.PHASECHK.TRANS64.TRYWAIT P1, [UR24+0x1e0], R5 ;  /* 0x0001e005ff0075a7 */ /* 0x000e640008021118 */
[----:B------:R-:W-:Y:S01]  /*11730*/  ISETP.EQ.OR P0, PT, R11, RZ, !P0 ;  /* 0x000000ff0b00720c */ /* 0x000fe20004702670 */
[----:B------:R-:W-:Y:S01]  /*11740*/  @!UPT UIADD3 URZ, UPT, UPT, URZ, URZ, URZ ;  /* 0x000000fffffff290 */ /* 0x000fe2000fffe0ff */
[----:B-1----:R-:W-:Y:S11]  /*11750*/  @!P1 BRA `(.L_x_199) ;  /* 0x0000002c00e09947 */ /* 0x002ff60003800000 */
.L_x_288:
[----:B------:R-:W-:Y:S05]  /*11760*/  @P0 BRA `(.L_x_200) ;  /* 0x0000000c00cc0947 */ /* 0x000fea0003800000 */
[----:B------:R-:W-:Y:S01]  /*11770*/  ELECT P0, URZ, PT ;  /* 0x0000000000ff782f */ /* 0x000fe20003800000 */
[----:B------:R-:W2:Y:S01]  /*11780*/  LDC.64 R8, c[0x0][0x838] ;  /* 0x00020e00ff087b82 */ /* 0x000ea20000000a00 */
[----:B------:R-:W-:Y:S07]  /*11790*/  BSSY.RECONVERGENT B0, `(.L_x_201) ;  /* 0x000009c000007945 */ /* 0x000fee0003800200 */
[----:B-1----:R-:W1:Y:S08]  /*117a0*/  LDC.64 R4, c[0x0][0x830] ;  /* 0x00020c00ff047b82 */ /* 0x002e700000000a00 */
[----:B------:R-:W4:Y:S08]  /*117b0*/  @P0 LDC.64 R32, c[0x0][0x828] ;  /* 0x00020a00ff200b82 */ /* 0x000f300000000a00 */
[----:B------:R-:W5:Y:S08]  /*117c0*/  @P0 LDC.64 R30, c[0x0][0x390] ;  /* 0x0000e400ff1e0b82 */ /* 0x000f700000000a00 */
[----:B------:R-:W3:Y:S02]  /*117d0*/  @P0 LDC.64 R6, c[0x0][0x840] ;  /* 0x00021000ff060b82 */ /* 0x000ee40000000a00 */
[C---:B---3--:R-:W-:Y:S04]  /*117e0*/  @P0 IMAD.WIDE R6, R14.reuse, 0x8, R6 ;  /* 0x000000080e060825 */ /* 0x048fe800078e0206 */
[C---:B----4-:R-:W-:Y:S01]  /*117f0*/  @P0 IMAD.WIDE R32, R14.reuse, 0x8, R32 ;  /* 0x000000080e200825 */ /* 0x050fe200078e0220 */
[----:B------:R-:W3:Y:S03]  /*11800*/  @P0 LDG.E.64 R22, desc[UR50][R6.64] ;  /* 0x0000003206160981 */ /* 0x000ee6000c1e1b00 */
[C---:B--2---:R-:W-:Y:S02]  /*11810*/  @P0 IMAD.WIDE R8, R14.reuse, 0x8, R8 ;  /* 0x000000080e080825 */ /* 0x044fe400078e0208 */
[----:B------:R-:W2:Y:S02]  /*11820*/  @P0 LDG.E.64 R32, desc[UR50][R32.64] ;  /* 0x0000003220200981 */ /* 0x000ea4000c1e1b00 */
[C---:B-1----:R-:W-:Y:S02]  /*11830*/  @P0 IMAD.WIDE R4, R14.reuse, 0x8, R4 ;  /* 0x000000080e040825 */ /* 0x042fe400078e0204 */
[----:B------:R-:W4:Y:S02]  /*11840*/  @P0 LDG.E.64 R8, desc[UR50][R8.64] ;  /* 0x0000003208080981 */ /* 0x000f24000c1e1b00 */
[----:B-----5:R-:W-:Y:S02]  /*11850*/  @P0 IMAD.WIDE R30, R14, 0xc, R30 ;  /* 0x0000000c0e1e0825 */ /* 0x020fe400078e021e */
[----:B------:R-:W5:Y:S04]  /*11860*/  @P0 LDG.E.64 R26, desc[UR50][R4.64] ;  /* 0x00000032041a0981 */ /* 0x000f68000c1e1b00 */
[----:B------:R-:W5:Y:S04]  /*11870*/  @P0 LDG.E R20, desc[UR50][R30.64+0x4] ;  /* 0x000004321e140981 */ /* 0x000f68000c1e1900 */
[----:B------:R-:W5:Y:S04]  /*11880*/  @P0 LDG.E R5, desc[UR50][R30.64] ;  /* 0x000000321e050981 */ /* 0x000f68000c1e1900 */
[----:B------:R-:W5:Y:S01]  /*11890*/  @P0 LDG.E R4, desc[UR50][R30.64+0x8] ;  /* 0x000008321e040981 */ /* 0x000f62000c1e1900 */
[----:B---3--:R-:W-:Y:S03]  /*118a0*/  @P0 LOP3.LUT R23, R23, 0x1fffffff, RZ, 0xc0, !PT ;  /* 0x1fffffff17170812 */ /* 0x008fe600078ec0ff */
[----:B--2---:R-:W-:Y:S04]  /*118b0*/  @P0 STS.64 [UR23], R32 ;  /* 0x00000020ff000988 */ /* 0x004fe80008000a17 */
[----:B----4-:R-:W-:Y:S04]  /*118c0*/  @P0 STS.64 [UR22], R8 ;  /* 0x00000008ff000988 */ /* 0x010fe80008000a16 */
[----:B------:R-:W1:Y:S01]  /*118d0*/  @P0 LDS R7, [UR23+0x1c] ;  /* 0x00001c17ff070984 */ /* 0x000e620008000800 */
[----:B-----5:R-:W-:Y:S03]  /*118e0*/  @P0 LOP3.LUT R25, R27, 0x1fffffff, RZ, 0xc0, !PT ;  /* 0x1fffffff1b190812 */ /* 0x020fe600078ec0ff */
[----:B------:R-:W-:Y:S01]  /*118f0*/  @P0 STS [UR23+0x30], RZ ;  /* 0x000030ffff000988 */ /* 0x000fe20008000817 */
[--C-:B------:R-:W-:Y:S02]  /*11900*/  @P0 SHF.R.U32.HI R6, RZ, 0x4, R25.reuse ;  /* 0x00000004ff060819 */ /* 0x100fe40000011619 */
[----:B------:R-:W-:Y:S02]  /*11910*/  @P0 SHF.R.U64 R25, R26, 0x4, R25 ;  /* 0x000000041a190819 */ /* 0x000fe40000001219 */
[--C-:B------:R-:W-:Y:S02]  /*11920*/  @P0 SHF.R.U32.HI R26, RZ, 0x4, R23.reuse ;  /* 0x00000004ff1a0819 */ /* 0x100fe40000011617 */
[----:B------:R-:W-:Y:S01]  /*11930*/  @P0 SHF.R.U64 R23, R22, 0x4, R23 ;  /* 0x0000000416170819 */ /* 0x000fe20000001217 */
[----:B------:R2:W-:Y:S01]  /*11940*/  @P0 STS [UR23+0xc], R25 ;  /* 0x00000c19ff000988 */ /* 0x0005e20008000817 */
[----:B------:R-:W-:Y:S02]  /*11950*/  @P0 VIADD R5, R5, 0xffffffff ;  /* 0xffffffff05050836 */ /* 0x000fe40000000000 */
[----:B------:R-:W-:Y:S01]  /*11960*/  @P0 VIADD R4, R4, 0xffffffff ;  /* 0xffffffff04040836 */ /* 0x000fe20000000000 */
[----:B--2---:R-:W2:Y:S01]  /*11970*/  S2R R25, SR_LANEID ;  /* 0x0000000000197919 */ /* 0x004ea20000000000 */
[----:B-1----:R-:W-:Y:S01]  /*11980*/  @P0 LOP3.LUT R28, R7, 0xf, R6, 0xb8, !PT ;  /* 0x0000000f071c0812 */ /* 0x002fe200078eb806 */
[----:B------:R-:W-:Y:S04]  /*11990*/  IMAD.U32 R7, RZ, RZ, UR23 ;  /* 0x00000017ff077e24 */ /* 0x000fe8000f8e00ff */
[----:B------:R-:W-:Y:S01]  /*119a0*/  @P0 STS [UR23+0x1c], R28 ;  /* 0x00001c1cff000988 */ /* 0x000fe20008000817 */
[----:B------:R-:W-:Y:S03]  /*119b0*/  @P0 SHF.R.U64 R8, R7, 0x4, RZ ;  /* 0x0000000407080819 */ /* 0x000fe600000012ff */
[----:B------:R-:W1:Y:S04]  /*119c0*/  @P0 LDS R6, [UR23+0x1c] ;  /* 0x00001c17ff060984 */ /* 0x000e680008000800 */
[----:B------:R-:W-:Y:S04]  /*119d0*/  @P0 STS [UR23+0x10], R8 ;  /* 0x00001008ff000988 */ /* 0x000fe80008000817 */
[----:B------:R-:W-:Y:S01]  /*119e0*/  @P0 STS [UR23+0x14], R8 ;  /* 0x00001408ff000988 */ /* 0x000fe20008000817 */
[----:B-1----:R-:W-:Y:S05]  /*119f0*/  @P0 LOP3.LUT R27, R6, 0xf0, RZ, 0xb8, !PT ;  /* 0x000000f0061b0812 */ /* 0x002fea00078eb8ff */
[----:B------:R-:W-:Y:S04]  /*11a00*/  @P0 STS [UR23+0x1c], R27 ;  /* 0x00001c1bff000988 */ /* 0x000fe80008000817 */
[----:B------:R-:W1:Y:S02]  /*11a10*/  @P0 LDS R6, [UR23+0x1c] ;  /* 0x00001c17ff060984 */ /* 0x000e640008000800 */
[----:B-1----:R-:W-:Y:S02]  /*11a20*/  @P0 LOP3.LUT R9, R6, 0xf00, RZ, 0xb8, !PT ;  /* 0x00000f0006090812 */ /* 0x002fe400078eb8ff */
[----:B------:R-:W-:Y:S03]  /*11a30*/  CS2R R6, SRZ ;  /* 0x0000000000067805 */ /* 0x000fe6000001ff00 */
[----:B------:R-:W-:Y:S04]  /*11a40*/  @P0 STS.64 [UR23+0x18], R8 ;  /* 0x00001808ff000988 */ /* 0x000fe80008000a17 */
[----:B------:R-:W1:Y:S04]  /*11a50*/  @P0 LDS R24, [UR23+0x1c] ;  /* 0x00001c17ff180984 */ /* 0x000e680008000800 */
[----:B------:R3:W-:Y:S02]  /*11a60*/  @P0 STS.128 [UR23+0x20], R4 ;  /* 0x00002004ff000988 */ /* 0x0007e40008000c17 */
[----:B---3--:R-:W-:Y:S05]  /*11a70*/  IMAD.U32 R6, RZ, RZ, UR22 ;  /* 0x00000016ff067e24 */ /* 0x008fea000f8e00ff */
[----:B------:R-:W-:Y:S01]  /*11a80*/  @P0 SHF.R.U64 R8, R6, 0x4, RZ ;  /* 0x0000000406080819 */ /* 0x000fe200000012ff */
[----:B------:R-:W-:Y:S01]  /*11a90*/  IMAD.MOV.U32 R6, RZ, RZ, RZ ;  /* 0x000000ffff067224 */ /* 0x000fe200078e00ff */
[----:B-1----:R-:W-:Y:S05]  /*11aa0*/  @P0 LOP3.LUT R24, R24, 0xf000, RZ, 0xb8, !PT ;  /* 0x0000f00018180812 */ /* 0x002fea00078eb8ff */
[----:B------:R1:W-:Y:S04]  /*11ab0*/  @P0 STS [UR23+0x1c], R24 ;  /* 0x00001c18ff000988 */ /* 0x0003e80008000817 */
[----:B------:R-:W3:Y:S04]  /*11ac0*/  @P0 LDS R9, [UR22+0x1c] ;  /* 0x00001c16ff090984 */ /* 0x000ee80008000800 */
[----:B------:R-:W-:Y:S04]  /*11ad0*/  @P0 STS [UR22+0x10], R8 ;  /* 0x00001008ff000988 */ /* 0x000fe80008000816 */
[----:B------:R-:W-:Y:S04]  /*11ae0*/  @P0 STS [UR22+0x14], R8 ;  /* 0x00001408ff000988 */ /* 0x000fe80008000816 */
[----:B------:R-:W-:Y:S04]  /*11af0*/  @P0 STS [UR22+0xc], R23 ;  /* 0x00000c17ff000988 */ /* 0x000fe80008000816 */
[----:B------:R-:W-:Y:S01]  /*11b00*/  @P0 STS [UR22+0x30], RZ ;  /* 0x000030ffff000988 */ /* 0x000fe20008000816 */
[----:B-1----:R-:W-:Y:S02]  /*11b10*/  PRMT R24, R10, 0x7732, RZ ;  /* 0x000077320a187816 */ /* 0x002fe400000000ff */
[----:B---3--:R-:W-:Y:S05]  /*11b20*/  @P0 LOP3.LUT R27, R9, 0xf, R26, 0xb8, !PT ;  /* 0x0000000f091b0812 */ /* 0x008fea00078eb81a */
[----:B------:R1:W-:Y:S04]  /*11b30*/  @P0 STS [UR22+0x1c], R27 ;  /* 0x00001c1bff000988 */ /* 0x0003e80008000816 */
[----:B------:R-:W3:Y:S01]  /*11b40*/  @P0 LDS R26, [UR22+0x1c] ;  /* 0x00001c16ff1a0984 */ /* 0x000ee20008000800 */
[----:B-1----:R-:W-:Y:S01]  /*11b50*/  IMAD R27, R24, 0xd795, RZ ;  /* 0x0000d795181b7824 */ /* 0x002fe200078e02ff */
[----:B------:R-:W-:Y:S04]  /*11b60*/  SHF.R.U32.HI R24, RZ, 0x1, R24 ;  /* 0x00000001ff187819 */ /* 0x000fe80000011618 */
[----:B------:R-:W-:Y:S04]  /*11b70*/  SHF.R.U32.HI R27, RZ, 0x14, R27 ;  /* 0x00000014ff1b7819 */ /* 0x000fe8000001161b */
[----:B------:R-:W-:Y:S05]  /*11b80*/  PRMT R27, R27, 0x9910, RZ ;  /* 0x000099101b1b7816 */ /* 0x000fea00000000ff */
[----:B------:R-:W-:Y:S04]  /*11b90*/  IMAD R27, R27, 0x13, RZ ;  /* 0x000000131b1b7824 */ /* 0x000fe800078e02ff */
[----:B------:R-:W-:Y:S01]  /*11ba0*/  IMAD.MOV R27, RZ, RZ, -R27 ;  /* 0x000000ffff1b7224 */ /* 0x000fe200078e0a1b */
[----:B---3--:R-:W-:Y:S04]  /*11bb0*/  @P0 LOP3.LUT R28, R26, 0xf0, RZ, 0xb8, !PT ;  /* 0x000000f01a1c0812 */ /* 0x008fe800078eb8ff */
[----:B------:R-:W-:Y:S01]  /*11bc0*/  PRMT R22, R27, 0x7710, RZ ;  /* 0x000077101b167816 */ /* 0x000fe200000000ff */
[----:B------:R-:W-:Y:S04]  /*11bd0*/  @P0 STS [UR22+0x1c], R28 ;  /* 0x00001c1cff000988 */ /* 0x000fe80008000816 */
[----:B------:R-:W-:Y:S01]  /*11be0*/  IMAD.IADD R22, R21, 0x1, R22 ;  /* 0x0000000115167824 */ /* 0x000fe200078e0216 */
[----:B------:R-:W1:Y:S04]  /*11bf0*/  @P0 LDS R5, [UR22+0x1c] ;  /* 0x00001c16ff050984 */ /* 0x000e680008000800 */
[----:B------:R-:W-:Y:S11]  /*11c00*/  R2UR UR6, R22 ;  /* 0x00000000160672ca */ /* 0x000ff600000e0000 */
[----:B------:R-:W-:Y:S02]  /*11c10*/  @!UPT UIADD3 URZ, UPT, UPT, URZ, URZ, URZ ;  /* 0x000000fffffff290 */ /* 0x000fe4000fffe0ff */
[----:B------:R-:W-:Y:S04]  /*11c20*/  ULOP3.LUT UR6, UR6, 0xffff, URZ, 0xc0, !UPT ;  /* 0x0000ffff06067892 */ /* 0x000fe8000f8ec0ff */
[----:B------:R-:W-:Y:S02]  /*11c30*/  UIADD3 UR25, UP2, UPT, UR28, UR6, URZ ;  /* 0x000000061c197290 */ /* 0x000fe4000ff5e0ff */
[----:B------:R-:W-:Y:S02]  /*11c40*/  UIADD3 UR6, UP1, UPT, UR18, UR6, URZ ;  /* 0x0000000612067290 */ /* 0x000fe4000ff3e0ff */
[----:B------:R-:W-:Y:S02]  /*11c50*/  UIADD3.X UR31, UPT, UPT, URZ, URZ, URZ, UP2, !UPT ;  /* 0x000000ffff1f7290 */ /* 0x000fe400097fe4ff */
[----:B------:R-:W-:Y:S02]  /*11c60*/  ULEA UR32, UP2, UR25, UR16, 0x7 ;  /* 0x0000001019207291 */ /* 0x000fe4000f8438ff */
[----:B------:R-:W-:Y:S02]  /*11c70*/  UIADD3.X UR29, UPT, UPT, URZ, URZ, URZ, UP1, !UPT ;  /* 0x000000ffff1d7290 */ /* 0x000fe40008ffe4ff */
[----:B------:R-:W-:Y:S02]  /*11c80*/  ULEA UR30, UP1, UR6, UR16, 0x7 ;  /* 0x00000010061e7291 */ /* 0x000fe4000f8238ff */
[----:B------:R-:W-:Y:S02]  /*11c90*/  ULEA.HI.X UR31, UR25, UR17, UR31, 0x7, UP2 ;  /* 0x00000011191f7291 */ /* 0x000fe400090f3c1f */
[----:B------:R-:W-:Y:S01]  /*11ca0*/  ULEA.HI.X UR29, UR6, UR17, UR29, 0x7, UP1 ;  /* 0x00000011061d7291 */ /* 0x000fe200088f3c1d */
[----:B-1----:R-:W-:Y:S01]  /*11cb0*/  @P0 LOP3.LUT R9, R5, 0xf00, RZ, 0xb8, !PT ;  /* 0x00000f0005090812 */ /* 0x002fe200078eb8ff */
[----:B------:R-:W-:Y:S02]  /*11cc0*/  @P0 VIADD R5, R20, 0xffffffff ;  /* 0xffffffff14050836 */ /* 0x000fe40000000000 */
[----:B--2---:R-:W-:Y:S02]  /*11cd0*/  IMAD.SHL.U32 R20, R25, 0x4, RZ ;  /* 0x0000000419147824 */ /* 0x004fe400078e00ff */
[----:B------:R-:W-:Y:S03]  /*11ce0*/  @P0 STS.64 [UR22+0x18], R8 ;  /* 0x00001808ff000988 */ /* 0x000fe60008000a16 */
[----:B------:R-:W-:Y:S01]  /*11cf0*/  IADD3 R22, P1, PT, R20, UR32, RZ ;  /* 0x0000002014167c10 */ /* 0x000fe2000ff3e0ff */
[----:B------:R-:W1:Y:S04]  /*11d00*/  @P0 LDS R26, [UR22+0x1c] ;  /* 0x00001c16ff1a0984 */ /* 0x000e680008000800 */
[----:B------:R2:W-:Y:S01]  /*11d10*/  @P0 STS.128 [UR22+0x20], R4 ;  /* 0x00002004ff000988 */ /* 0x0005e20008000c16 */
[----:B------:R-:W-:Y:S01]  /*11d20*/  IMAD.X R23, RZ, RZ, UR31, P1 ;  /* 0x0000001fff177e24 */ /* 0x000fe200088e06ff */
[----:B--2---:R-:W-:Y:S05]  /*11d30*/  LOP3.LUT R4, R24, 0xffff, RZ, 0xc0, !PT ;  /* 0x0000ffff18047812 */ /* 0x004fea00078ec0ff */
[----:B------:R-:W-:Y:S01]  /*11d40*/  IMAD R4, R4, 0x4925, RZ ;  /* 0x0000492504047824 */ /* 0x000fe200078e02ff */
[----:B-1----:R-:W-:Y:S04]  /*11d50*/  @P0 LOP3.LUT R26, R26, 0xf000, RZ, 0xb8, !PT ;  /* 0x0000f0001a1a0812 */ /* 0x002fe800078eb8ff */
[----:B------:R-:W-:Y:S01]  /*11d60*/  SHF.R.U32.HI R4, RZ, 0x11, R4 ;  /* 0x00000011ff047819 */ /* 0x000fe20000011604 */
[----:B------:R-:W-:Y:S01]  /*11d70*/  @P0 STS [UR22+0x1c], R26 ;  /* 0x00001c1aff000988 */ /* 0x000fe20008000816 */
[----:B------:R-:W-:Y:S03]  /*11d80*/  NOP ;  /* 0x0000000000007918 */ /* 0x000fe60000000000 */
[----:B------:R-:W1:Y:S01]  /*11d90*/  LDS R6, [R20+UR23] ;  /* 0x0000001714067984 */ /* 0x000e620008000800 */
[----:B------:R-:W-:Y:S02]  /*11da0*/  IADD3 R8, P0, PT, R20, UR30, RZ ;  /* 0x0000001e14087c10 */ /* 0x000fe4000ff1e0ff */
[----:B------:R-:W-:Y:S01]  /*11db0*/  PRMT R4, R4, 0x9910, RZ ;  /* 0x0000991004047816 */ /* 0x000fe200000000ff */
[----:B------:R-:W2:Y:S02]  /*11dc0*/  LDS R5, [R20+UR23+0x80] ;  /* 0x0000801714057984 */ /* 0x000ea40008000800 */
[----:B------:R-:W-:Y:S02]  /*11dd0*/  IMAD.X R9, RZ, RZ, UR29, P0 ;  /* 0x0000001dff097e24 */ /* 0x000fe400080e06ff */
[----:B------:R-:W-:Y:S04]  /*11de0*/  IMAD R4, R4, 0xe, RZ ;  /* 0x0000000e04047824 */ /* 0x000fe800078e02ff */
[----:B------:R-:W-:Y:S05]  /*11df0*/  IMAD.MOV R4, RZ, RZ, -R4 ;  /* 0x000000ffff047224 */ /* 0x000fea00078e0a04 */
[----:B------:R-:W-:Y:S05]  /*11e00*/  PRMT R4, R4, 0x7710, RZ ;  /* 0x0000771004047816 */ /* 0x000fea00000000ff */
[----:B------:R-:W-:Y:S05]  /*11e10*/  IMAD.IADD R4, R21, 0x1, R4 ;  /* 0x0000000115047824 */ /* 0x000fea00078e0204 */
[----:B------:R-:W-:Y:S01]  /*11e20*/  R2UR UR25, R4 ;  /* 0x00000000041972ca */ /* 0x000fe200000e0000 */
[----:B-1----:R1:W3:Y:S04]  /*11e30*/  ATOMG.E.EXCH.STRONG.GPU PT, RZ, [R22], R6 ;  /* 0x0000000616ff73a8 */ /* 0x0022e800041ee100 */
[----:B--2---:R1:W3:Y:S02]  /*11e40*/  ATOMG.E.EXCH.STRONG.GPU PT, RZ, [R8], R5 ;  /* 0x0000000508ff73a8 */ /* 0x0042e400041ee100 */
[----:B---3--:R-:W-:Y:S11]  /*11e50*/  ELECT P0, URZ, PT ;  /* 0x0000000000ff782f */ /* 0x008ff60003800000 */
[----:B------:R-:W-:Y:S02]  /*11e60*/  @!UPT UIADD3 URZ, UPT, UPT, URZ, URZ, URZ ;  /* 0x000000fffffff290 */ /* 0x000fe4000fffe0ff */
[----:B------:R-:W-:Y:S05]  /*11e70*/  @!P0 BRA `(.L_x_202) ;  /* 0x0000000000b48947 */ /* 0x000fea0003800000 */
[----:B------:R-:W-:Y:S01]  /*11e80*/  STS [UR21+0x30], RZ ;  /* 0x000030ffff007988 */ /* 0x000fe20008000815 */
[----:B------:R-:W-:Y:S01]  /*11e90*/  ISETP.NE.U32.AND P0, PT, R2, RZ, PT ;  /* 0x000000ff0200720c */ /* 0x000fe20003f05070 */
[----:B-1----:R-:W-:Y:S01]  /*11ea0*/  IMAD.WIDE R8, R14, 0xc, R18 ;  /* 0x0000000c0e087825 */ /* 0x002fe200078e0212 */
[----:B------:R-:W-:Y:S02]  /*11eb0*/  ISETP.NE.U32.AND P1, PT, R12, RZ, PT ;  /* 0x000000ff0c00720c */ /* 0x000fe40003f25070 */
[----:B------:R-:W-:Y:S02]  /*11ec0*/  ISETP.NE.AND.EX P0, PT, R3, RZ, PT, P0 ;  /* 0x000000ff0300720c */ /* 0x000fe40003f05300 */
[----:B------:R-:W2:Y:S01]  /*11ed0*/  LDG.E R28, desc[UR50][R8.64] ;  /* 0x00000032081c7981 */ /* 0x000ea2000c1e1900 */
[----:B------:R-:W-:Y:S10]  /*11ee0*/  ISETP.NE.AND.EX P1, PT, R13, RZ, PT, P1 ;  /* 0x000000ff0d00720c */ /* 0x000ff40003f25310 */
[----:B------:R-:W1:Y:S08]  /*11ef0*/  @P0 LDC.64 R4, c[0x0][0xb10] ;  /* 0x0002c400ff040b82 */ /* 0x000e700000000a00 */
[----:B------:R-:W3:Y:S01]  /*11f00*/  @P1 LDC.64 R6, c[0x0][0xb08] ;  /* 0x0002c200ff061b82 */ /* 0x000ee20000000a00 */
[----:B--2---:R-:W-:Y:S01]  /*11f10*/  SHF.R.S32.HI R29, RZ, 0x1f, R28 ;  /* 0x0000001fff1d7819 */ /* 0x004fe2000001141c */
[C---:B-1----:R-:W-:Y:S04]  /*11f20*/  @P0 IMAD.WIDE R4, R14.reuse, 0x8, R4 ;  /* 0x000000080e040825 */ /* 0x042fe800078e0204 */
[----:B---3--:R-:W-:Y:S01]  /*11f30*/  @P1 IMAD.WIDE R6, R14, 0x8, R6 ;  /* 0x000000080e061825 */ /* 0x008fe200078e0206 */
[----:B------:R-:W2:Y:S04]  /*11f40*/  @P0 LDG.E.64 R24, desc[UR50][R4.64] ;  /* 0x0000003204180981 */ /* 0x000ea8000c1e1b00 */
[----:B------:R1:W3:Y:S04]  /*11f50*/  @P1 LDG.E.64 R26, desc[UR50][R6.64] ;  /* 0x00000032061a1981 */ /* 0x0002e8000c1e1b00 */
[----:B------:R4:W5:Y:S04]  /*11f60*/  LDG.E R5, desc[UR50][R8.64+0x4] ;  /* 0x0000043208057981 */ /* 0x000968000c1e1900 */
[----:B-1----:R-:W1:Y:S01]  /*11f70*/  LDS R7, [UR21+0x1c] ;  /* 0x00001c15ff077984 */ /* 0x002e620008000800 */
[----:B------:R-:W-:Y:S05]  /*11f80*/  IMAD.U32 R6, RZ, RZ, UR21 ;  /* 0x00000015ff067e24 */ /* 0x000fea000f8e00ff */
[----:B----4-:R-:W-:Y:S05]  /*11f90*/  SHF.R.U64 R8, R6, 0x4, RZ ;  /* 0x0000000406087819 */ /* 0x010fea00000012ff */
[----:B------:R-:W-:Y:S04]  /*11fa0*/  STS [UR21+0x10], R8 ;  /* 0x00001008ff007988 */ /* 0x000fe80008000815 */
[----:B------:R-:W-:Y:S01]  /*11fb0*/  STS [UR21+0x14], R8 ;  /* 0x00001408ff007988 */ /* 0x000fe20008000815 */
[----:B------:R-:W-:Y:S02]  /*11fc0*/  @!P0 IMAD.MOV.U32 R24, RZ, RZ, R28 ;  /* 0x000000ffff188224 */ /* 0x000fe400078e001c */
[----:B------:R-:W-:Y:S01]  /*11fd0*/  @!P0 IMAD.MOV.U32 R25, RZ, RZ, R29 ;  /* 0x000000ffff198224 */ /* 0x000fe200078e001d */
[----:B---3--:R-:W-:Y:S04]  /*11fe0*/  @P1 STS.64 [UR21], R26 ;  /* 0x0000001aff001988 */ /* 0x008fe80008000a15 */
[C---:B--2---:R-:W-:Y:S01]  /*11ff0*/  SHF.L.U64.HI R21, R24.reuse, 0x1, R25 ;  /* 0x0000000118157819 */ /* 0x044fe20000010219 */
[----:B------:R-:W-:Y:S03]  /*12000*/  IMAD.SHL.U32 R24, R24, 0x2, RZ ;  /* 0x0000000218187824 */ /* 0x000fe600078e00ff */
[----:B------:R-:W-:Y:S02]  /*12010*/  LOP3.LUT R21, R21, 0x1fffffff, RZ, 0xc0, !PT ;  /* 0x1fffffff15157812 */ /* 0x000fe400078ec0ff */
[----:B------:R-:W-:Y:S02]  /*12020*/  LOP3.LUT R24, R24, 0xfffffffe, RZ, 0xc0, !PT ;  /* 0xfffffffe18187812 */ /* 0x000fe400078ec0ff */
[--C-:B------:R-:W-:Y:S02]  /*12030*/  SHF.R.U32.HI R4, RZ, 0x4, R21.reuse ;  /* 0x00000004ff047819 */ /* 0x100fe40000011615 */
[----:B------:R-:W-:Y:S02]  /*12040*/  SHF.R.U64 R21, R24, 0x4, R21 ;  /* 0x0000000418157819 */ /* 0x000fe40000001215 */
[----:B-1----:R-:W-:Y:S02]  /*12050*/  LOP3.LUT R30, R7, 0xf, R4, 0xb8, !PT ;  /* 0x0000000f071e7812 */ /* 0x002fe400078eb804 */
[----:B------:R-:W-:Y:S01]  /*12060*/  CS2R R6, SRZ ;  /* 0x0000000000067805 */ /* 0x000fe2000001ff00 */
[----:B------:R-:W-:Y:S01]  /*12070*/  STS [UR21+0xc], R21 ;  /* 0x00000c15ff007988 */ /* 0x000fe20008000815 */
[----:B-----5:R-:W-:Y:S03]  /*12080*/  VIADD R5, R5, 0xffffffff ;  /* 0xffffffff05057836 */ /* 0x020fe60000000000 */
[----:B------:R-:W-:Y:S04]  /*12090*/  STS [UR21+0x1c], R30 ;  /* 0x00001c1eff007988 */ /* 0x000fe80008000815 */
[----:B------:R-:W1:Y:S02]  /*120a0*/  LDS R4, [UR21+0x1c] ;  /* 0x00001c15ff047984 */ /* 0x000e640008000800 */
[----:B-1----:R-:W-:Y:S05]  /*120b0*/  LOP3.LUT R23, R4, 0xf0, RZ, 0xb8, !PT ;  /* 0x000000f004177812 */ /* 0x002fea00078eb8ff */
        /* <DEDUP_REMOVED lines=9> */
.L_x_202:
[----:B------:R-:W-:Y:S05]  /*12150*/  BSYNC.RECONVERGENT B0 ;  /* 0x0000000000007941 */ /* 0x000fea0003800200 */
.L_x_201:
[----:B------:R-:W-:Y:S01]  /*12160*/  ULOP3.LUT UR25, UR25, 0xffff, URZ, 0xc0, !UPT ;  /* 0x0000ffff19197892 */ /* 0x000fe2000f8ec0ff */
[----:B------:R-:W-:Y:S03]  /*12170*/  NOP ;  /* 0x0000000000007918 */ /* 0x000fe60000000000 */
[----:B------:R-:W-:Y:S01]  /*12180*/  UIADD3 UR6, UP1, UPT, UR9, UR25, URZ ;  /* 0x0000001909067290 */ /* 0x000fe2000ff3e0ff */
[----:B--2---:R-:W2:Y:S01]  /*12190*/  LDS R4, [R20+UR21] ;  /* 0x0000001514047984 */ /* 0x004ea20008000800 */
[----:B------:R-:W-:Y:S02]  /*121a0*/  BSSY.RECONVERGENT B0, `(.L_x_203) ;  /* 0x0000039000007945 */ /* 0x000fe40003800200 */
[----:B------:R-:W-:Y:S02]  /*121b0*/  UIADD3.X UR27, UPT, UPT, URZ, URZ, URZ, UP1, !UPT ;  /* 0x000000ffff1b7290 */ /* 0x000fe40008ffe4ff */
[----:B------:R-:W-:Y:S04]  /*121c0*/  ULEA UR26, UP1, UR6, UR14, 0x7 ;  /* 0x0000000e061a7291 */ /* 0x000fe8000f8238ff */
[----:B------:R-:W-:Y:S02]  /*121d0*/  ULEA.HI.X UR27, UR6, UR15, UR27, 0x7, UP1 ;  /* 0x0000000f061b7291 */ /* 0x000fe400088f3c1b */
[----:B------:R-:W-:Y:S01]  /*121e0*/  UIADD3 UR25, UP1, UPT, UR19, UR25, URZ ;  /* 0x0000001913197290 */ /* 0x000fe2000ff3e0ff */
[----:B-1----:R-:W-:Y:S03]  /*121f0*/  IADD3 R6, P0, PT, R20, UR26, RZ ;  /* 0x0000001a14067c10 */ /* 0x002fe6000ff1e0ff */
[----:B------:R-:W-:Y:S02]  /*12200*/  UIADD3.X UR6, UPT, UPT, URZ, URZ, URZ, UP1, !UPT ;  /* 0x000000ffff067290 */ /* 0x000fe40008ffe4ff */
[----:B------:R-:W-:Y:S05]  /*12210*/  IMAD.X R7, RZ, RZ, UR27, P0 ;  /* 0x0000001bff077e24 */ /* 0x000fea00080e06ff */
[----:B--2---:R1:W2:Y:S02]  /*12220*/  ATOMG.E.EXCH.STRONG.GPU PT, RZ, [R6], R4 ;  /* 0x0000000406ff73a8 */ /* 0x0042a400041ee100 */
[----:B--2---:R-:W-:Y:S11]  /*12230*/  ELECT P0, URZ, PT ;  /* 0x0000000000ff782f */ /* 0x004ff60003800000 */
[----:B------:R-:W-:Y:S02]  /*12240*/  @!UPT UIADD3 URZ, UPT, UPT, URZ, URZ, URZ ;  /* 0x000000fffffff290 */ /* 0x000fe4000fffe0ff */
[----:B------:R-:W-:Y:S05]  /*12250*/  @!P0 BRA `(.L_x_204) ;  /* 0x0000000000b48947 */ /* 0x000fea0003800000 */
[----:B------:R-:W-:Y:S01]  /*12260*/  STS [UR20+0x30], RZ ;  /* 0x000030ffff007988 */ /* 0x000fe20008000814 */
[----:B------:R-:W-:Y:S01]  /*12270*/  ISETP.NE.U32.AND P0, PT, RZ, UR12, PT ;  /* 0x0000000cff007c0c */ /* 0x000fe2000bf05070 */
[C---:B------:R-:W-:Y:S03]  /*12280*/  IMAD.WIDE R8, R14.reuse, 0xc, R18 ;  /* 0x0000000c0e087825 */ /* 0x040fe600078e0212 */
[----:B------:R-:W-:Y:S02]  /*12290*/  ISETP.NE.AND.EX P1, PT, RZ, UR13, PT, P0 ;  /* 0x0000000dff007c0c */ /* 0x000fe4000bf25300 */
[----:B------:R-:W2:Y:S01]  /*122a0*/  LDG.E R28, desc[UR50][R8.64] ;  /* 0x00000032081c7981 */ /* 0x000ea2000c1e1900 */
[C---:B-1----:R-:W-:Y:S03]  /*122b0*/  LEA R6, P0, R14.reuse, RZ, 0x3 ;  /* 0x000000ff0e067211 */ /* 0x042fe600078018ff */
[----:B------:R1:W3:Y:S01]  /*122c0*/  LDG.E R5, desc[UR50][R8.64+0x4] ;  /* 0x0000043208057981 */ /* 0x0002e2000c1e1900 */
[----:B------:R-:W-:Y:S06]  /*122d0*/  LEA.HI.X.SX32 R7, R14, RZ, 0x3, P0 ;  /* 0x000000ff0e077211 */ /* 0x000fec00000f1eff */
[C---:B------:R-:W-:Y:S04]  /*122e0*/  @P1 IADD3 R22, P0, PT, R6.reuse, UR12, RZ ;  /* 0x0000000c06161c10 */ /* 0x040fe8000ff1e0ff */
[C---:B------:R-:W-:Y:S02]  /*122f0*/  @P1 IADD3.X R23, PT, PT, R7.reuse, UR13, RZ, P0, !PT ;  /* 0x0000000d07171c10 */ /* 0x040fe400087fe4ff */
[----:B------:R-:W-:Y:S01]  /*12300*/  IADD3 R26, P0, PT, R6, UR10, RZ ;  /* 0x0000000a061a7c10 */ /* 0x000fe2000ff1e0ff */
[----:B------:R-:W-:Y:S02]  /*12310*/  IMAD.U32 R6, RZ, RZ, UR20 ;  /* 0x00000014ff067e24 */ /* 0x000fe4000f8e00ff */
[----:B------:R-:W4:Y:S01]  /*12320*/  @P1 LDG.E.64 R24, desc[UR50][R22.64] ;  /* 0x0000003216181981 */ /* 0x000f22000c1e1b00 */
[----:B------:R-:W-:Y:S03]  /*12330*/  IADD3.X R27, PT, PT, R7, UR11, RZ, P0, !PT ;  /* 0x0000000b071b7c10 */ /* 0x000fe600087fe4ff */
[----:B------:R-:W5:Y:S04]  /*12340*/  LDS R7, [UR20+0x1c] ;  /* 0x00001c14ff077984 */ /* 0x000f680008000800 */
[----:B------:R-:W5:Y:S01]  /*12350*/  LDG.E.64 R26, desc[UR50][R26.64] ;  /* 0x000000321a1a7981 */ /* 0x000f62000c1e1b00 */
[----:B-1----:R-:W-:Y:S05]  /*12360*/  SHF.R.U64 R8, R6, 0x4, RZ ;  /* 0x0000000406087819 */ /* 0x002fea00000012ff */
[----:B------:R-:W-:Y:S04]  /*12370*/  STS [UR20+0x10], R8 ;  /* 0x00001008ff007988 */ /* 0x000fe80008000814 */
[----:B------:R-:W-:Y:S04]  /*12380*/  STS [UR20+0x14], R8 ;  /* 0x00001408ff007988 */ /* 0x000fe80008000814 */
[----:B-----5:R-:W-:Y:S01]  /*12390*/  STS.64 [UR20], R26 ;  /* 0x0000001aff007988 */ /* 0x020fe20008000a14 */
[--C-:B--2---:R-:W-:Y:S01]  /*123a0*/  SHF.R.S32.HI R29, RZ, 0x1f, R28.reuse ;  /* 0x0000001fff1d7819 */ /* 0x104fe2000001141c */
[----:B------:R-:W-:Y:S02]  /*123b0*/  @!P1 IMAD.MOV.U32 R24, RZ, RZ, R28 ;  /* 0x000000ffff189224 */ /* 0x000fe400078e001c */
[----:B---3--:R-:W-:Y:S02]  /*123c0*/  VIADD R5, R5, 0xffffffff ;  /* 0xffffffff05057836 */ /* 0x008fe40000000000 */
[----:B------:R-:W-:Y:S05]  /*123d0*/  @!P1 IMAD.MOV.U32 R25, RZ, RZ, R29 ;  /* 0x000000ffff199224 */ /* 0x000fea00078e001d */
[C---:B----4-:R-:W-:Y:S01]  /*123e0*/  SHF.L.U64.HI R21, R24.reuse, 0x1, R25 ;  /* 0x0000000118157819 */ /* 0x050fe20000010219 */
[----:B------:R-:W-:Y:S03]  /*123f0*/  IMAD.SHL.U32 R24, R24, 0x2, RZ ;  /* 0x0000000218187824 */ /* 0x000fe600078e00ff */
[----:B------:R-:W-:Y:S02]  /*12400*/  LOP3.LUT R21, R21, 0x1fffffff, RZ, 0xc0, !PT ;  /* 0x1fffffff15157812 */ /* 0x000fe400078ec0ff */
[----:B------:R-:W-:Y:S02]  /*12410*/  LOP3.LUT R24, R24, 0xfffffffe, RZ, 0xc0, !PT ;  /* 0xfffffffe18187812 */ /* 0x000fe400078ec0ff */
[--C-:B------:R-:W-:Y:S02]  /*12420*/  SHF.R.U32.HI R4, RZ, 0x4, R21.reuse ;  /* 0x00000004ff047819 */ /* 0x100fe40000011615 */
[----:B------:R-:W-:Y:S02]  /*12430*/  SHF.R.U64 R21, R24, 0x4, R21 ;  /* 0x0000000418157819 */ /* 0x000fe40000001215 */
[----:B------:R-:W-:Y:S02]  /*12440*/  LOP3.LUT R30, R7, 0xf, R4, 0xb8, !PT ;  /* 0x0000000f071e7812 */ /* 0x000fe400078eb804 */
[----:B------:R-:W-:Y:S01]  /*12450*/  CS2R R6, SRZ ;  /* 0x0000000000067805 */ /* 0x000fe2000001ff00 */
[----:B------:R-:W-:Y:S04]  /*12460*/  STS [UR20+0xc], R21 ;  /* 0x00000c15ff007988 */ /* 0x000fe80008000814 */
        /* <DEDUP_REMOVED lines=12> */
.L_x_204:
[----:B------:R-:W-:Y:S05]  /*12530*/  BSYNC.RECONVERGENT B0 ;  /* 0x0000000000007941 */ /* 0x000fea0003800200 */
.L_x_203:
[----:B------:R-:W-:Y:S01]  /*12540*/  NOP ;  /* 0x0000000000007918 */ /* 0x000fe20000000000 */
[----:B-12---:R-:W1:Y:S01]  /*12550*/  LDS R4, [R20+UR20] ;  /* 0x0000001414047984 */ /* 0x006e620008000800 */
[----:B------:R-:W-:Y:S01]  /*12560*/  ULEA UR34, UP1, UR25, UR14, 0x7 ;  /* 0x0000000e19227291 */ /* 0x000fe2000f8238ff */
[----:B------:R-:W-:Y:S01]  /*12570*/  UMOV UR33, UR31 ;  /* 0x0000001f00217c82 */ /* 0x000fe20008000000 */
[----:B------:R-:W-:Y:S02]  /*12580*/  UMOV UR31, UR29 ;  /* 0x0000001d001f7c82 */ /* 0x000fe40008000000 */
[----:B------:R-:W-:Y:S02]  /*12590*/  ULEA.HI.X UR35, UR25, UR15, UR6, 0x7, UP1 ;  /* 0x0000000f19237291 */ /* 0x000fe400088f3c06 */
[----:B------:R-:W-:Y:S04]  /*125a0*/  IADD3 R6, P0, PT, R20, UR34, RZ ;  /* 0x0000002214067c10 */ /* 0x000fe8000ff1e0ff */
[----:B------:R-:W-:Y:S05]  /*125b0*/  IADD3.X R7, PT, PT, RZ, UR35, RZ, P0, !PT ;  /* 0x00000023ff077c10 */ /* 0x000fea00087fe4ff */
[----:B-1----:R2:W5:Y:S01]  /*125c0*/  ATOMG.E.EXCH.STRONG.GPU PT, RZ, [R6], R4 ;  /* 0x0000000406ff73a8 */ /* 0x00256200041ee100 */
[----:B------:R-:W-:Y:S04]  /*125d0*/  DEPBAR {5,4,3,2,1,0} ;  /* 0x0000003f0000791a */ /* 0x000fe80000000000 */
[----:B------:R-:W1:Y:S02]  /*125e0*/  CCTL.E.C.LDCU.IV.DEEP [UR32] ;  /* 0x0000000020007540 */ /* 0x000e640009c08000 */
[----:B-1----:R2:W-:Y:S01]  /*125f0*/  UTMACCTL.IV [UR32] ;  /* 0x00000000200079b9 */ /* 0x0025e20008000000 */
        /* <DEDUP_REMOVED lines=9> */
[----:B------:R-:W-:Y:S01]  /*12690*/  NOP ;  /* 0x0000000000007918 */ /* 0x000fe20000000000 */
.L_x_200:
[----:B-----5:R-:W-:Y:S01]  /*126a0*/  ELECT P0, URZ, PT ;  /* 0x0000000000ff782f */ /* 0x020fe20003800000 */
[----:B------:R-:W-:Y:S11]  /*126b0*/  BSSY.RECONVERGENT B0, `(.L_x_205) ;  /* 0x0000011000007945 */ /* 0x000ff60003800200 */
[----:B------:R-:W-:Y:S01]  /*126c0*/  @!UPT UIADD3 URZ, UPT, UPT, URZ, URZ, URZ ;  /* 0x000000fffffff290 */ /* 0x000fe2000fffe0ff */
[----:B------:R-:W-:Y:S05]  /*126d0*/  @!P0 BRA `(.L_x_206) ;  /* 0x0000000000388947 */ /* 0x000fea0003800000 */
[----:B------:R0:W-:Y:S01]  /*126e0*/  UTMACMDFLUSH ;  /* 0x00000000000079b7 */ /* 0x0001e20000000000 */
[----:B------:R-:W-:Y:S09]  /*126f0*/  UIMAD UR6, UR8, 0x14, UR4 ;  /* 0x00000014080678a4 */ /* 0x000ff2000f8e0204 */
[----:B------:R4:W-:Y:S04]  /*12700*/  STS [UR6+0x2c0], R16 ;  /* 0x0002c010ff007988 */ /* 0x0009e80008000806 */
        /* <DEDUP_REMOVED lines=9> */
[----:B-----5:R-:W1:Y:S01]  /*127a0*/  FENCE.VIEW.ASYNC.S ;  /* 0x00000000000073c6 */ /* 0x020e620000000000 */
[----:B------:R-:W-:Y:S04]  /*127b0*/  DEPBAR.LE SB0, 0x0 ;  /* 0x000080000000791a */ /* 0x000fe80000000000 */
.L_x_206:
[----:B--2---:R-:W-:Y:S05]  /*127c0*/  BSYNC.RECONVERGENT B0 ;  /* 0x0000000000007941 */ /* 0x004fea0003800200 */
.L_x_205:
[----:B------:R-:W-:Y:S05]  /*127d0*/  BRA.U !UP0, `(.L_x_207) ;  /* 0x0000000108047547 */ /* 0x000fea000b800000 */
[----:B------:R-:W-:Y:S05]  /*127e0*/  BPT.TRAP 0x1 ;  /* 0x000000040000795c */ /* 0x000fea0000300000 */
.L_x_207:
[----:B------:R-:W-:Y:S01]  /*127f0*/  UIADD3 UR6, UPT, UPT, UR8, -0x4, URZ ;  /* 0xfffffffc08067890 */ /* 0x000fe2000fffe0ff */
[----:B-1----:R-:W-:Y:S01]  /*12800*/  SYNCS.ARRIVE.TRANS64.A1T0 RZ, [UR24+0x1a0], RZ ;  /* 0x0001a0ffffff79a7 */ /* 0x002fe20008100018 */
[----:B------:R-:W-:Y:S01]  /*12810*/  UIADD3 UR24, UPT, UPT, UR7, -0x4, URZ ;  /* 0xfffffffc07187890 */ /* 0x000fe2000fffe0ff */
[----:B------:R-:W-:Y:S01]  /*12820*/  ISETP.NE.AND P0, PT, R11, RZ, PT ;  /* 0x000000ff0b00720c */ /* 0x000fe20003f05270 */
[----:B------:R-:W-:Y:S02]  /*12830*/  UISETP.GE.U32.AND UP1, UPT, UR6, -0x8, UPT ;  /* 0xfffffff80600788c */ /* 0x000fe4000bf26070 */
[----:B------:R-:W-:Y:S02]  /*12840*/  UISETP.GE.U32.AND UP0, UPT, UR24, -0x8, UPT ;  /* 0xfffffff81800788c */ /* 0x000fe4000bf06070 */
[----:B------:R-:W-:Y:S02]  /*12850*/  USEL UR24, URZ, 0x1, UP1 ;  /* 0x00000001ff187887 */ /* 0x000fe40008800000 */
[----:B------:R-:W-:Y:S02]  /*12860*/  USEL UR6, URZ, 0x1, UP0 ;  /* 0x00000001ff067887 */ /* 0x000fe40008000000 */
[----:B------:R-:W-:Y:S02]  /*12870*/  ULOP3.LUT UR26, UR8, 0x7, URZ, 0xc0, !UPT ;  /* 0x00000007081a7892 */ /* 0x000fe4000f8ec0ff */
[----:B------:R-:W-:Y:S01]  /*12880*/  ULOP3.LUT UR25, UR7, 0x7, URZ, 0xc0, !UPT ;  /* 0x0000000707197892 */ /* 0x000fe2000f8ec0ff */
[----:B------:R-:W-:Y:S01]  /*12890*/  LOP3.LUT R0, R0, UR24, RZ, 0x3c, !PT ;  /* 0x0000001800007c12 */ /* 0x000fe2000f8e3cff */
[----:B------:R-:W-:Y:S01]  /*128a0*/  ULOP3.LUT UR8, UR26, 0x4, URZ, 0x3c, !UPT ;  /* 0x000000041a087892 */ /* 0x000fe2000f8e3cff */
[----:B------:R-:W-:Y:S01]  /*128b0*/  LOP3.LUT R17, R17, UR6, RZ, 0x3c, !PT ;  /* 0x0000000611117c12 */ /* 0x000fe2000f8e3cff */
[----:B------:R-:W-:Y:S01]  /*128c0*/  ULOP3.LUT UR7, UR25, 0x4, URZ, 0x3c, !UPT ;  /* 0x0000000419077892 */ /* 0x000fe2000f8e3cff */
[----:B------:R-:W-:Y:S11]  /*128d0*/  @!P0 EXIT ;  /* 0x000000000000894d */ /* 0x000ff60003800000 */
[----:B------:R-:W-:Y:S05]  /*128e0*/  BRA `(.L_x_208) ;  /* 0xffffffec000c7947 */ /* 0x000fea000383ffff */
.L_x_303:
[----:B------:R-:W-:Y:S01]  /*128f0*/  UMOV UR6, 0x40 ;  /* 0x0000004000067882 */ /* 0x000fe20000000000 */
[----:B------:R-:W-:Y:S01]  /*12900*/  NOP ;  /* 0x0000000000007918 */ /* 0x000fe20000000000 */
[----:B------:R-:W-:Y:S01]  /*12910*/  ULEA UR6, UR5, UR6, 0x18 ;  /* 0x0000000605067291 */ /* 0x000fe2000f8ec0ff */
[----:B------:R-:W-:Y:S01]  /*12920*/  UMOV UR4, 0x400 ;  /* 0x0000040000047882 */ /* 0x000fe20000000000 */
[----:B------:R-:W-:Y:S02]  /*12930*/  UISETP.NE.AND UP3, UPT, UR37, URZ, UPT ;  /* 0x000000ff2500728c */ /* 0x000fe4000bf65270 */
[----:B------:R-:W-:-:S05]  /*12940*/  ULEA UR4, UR5, UR4, 0x18 ;  /* 0x0000000405047291 */ /* 0x000fca000f8ec0ff */
[----:B------:R-:W2:Y:S02]  /*12950*/  LDS.U8 R0, [UR6+0x1c] ;  /* 0x00001c06ff007984 */ /* 0x000ea40008000000 */
[----:B--2---:R-:W-:-:S13]  /*12960*/  ISETP.NE.AND P0, PT, R0, RZ, PT ;  /* 0x000000ff0000720c */ /* 0x004fda0003f05270 */
[----:B------:R-:W-:Y:S05]  /*12970*/  @P0 BRA `(.L_x_209) ;  /* 0x0000000400100947 */ /* 0x000fea0003800000 */
[----:B------:R-:W-:Y:S02]  /*12980*/  ULOP3.LUT UR44, UR5, 0x1, URZ, 0xc0, !UPT ;  /* 0x00000001052c7892 */ /* 0x000fe4000f8ec0ff */
[----:B------:R-:W-:Y:S02]  /*12990*/  ULOP3.LUT UR43, UR5, 0x1, URZ, 0x3c, !UPT ;  /* 0x00000001052b7892 */ /* 0x000fe4000f8e3cff */
[----:B------:R-:W-:Y:S02]  /*129a0*/  UISETP.NE.U32.AND UP0, UPT, UR44, 0x1, UPT ;  /* 0x000000012c00788c */ /* 0x000fe4000bf05070 */
[----:B------:R-:W-:-:S07]  /*129b0*/  UIADD3 UR7, UPT, UPT, UR6, 0x8, URZ ;  /* 0x0000000806077890 */ /* 0x000fce000fffe0ff */
[----:B------:R-:W-:Y:S05]  /*129c0*/  BRA.U !UP0, `(.L_x_210) ;  /* 0x00000001089c7547 */ /* 0x000fea000b800000 */
[----:B------:R-:W-:Y:S01]  /*129d0*/  ELECT P0, URZ, PT ;  /* 0x0000000000ff782f */ /* 0x000fe20003800000 */
[----:B------:R-:W-:-:S12]  /*129e0*/  BSSY B0, `(.L_x_210) ;  /* 0x0000025000007945 */ /* 0x000fd80003800000 */
[----:B------:R-:W-:Y:S05]  /*129f0*/  @!P0 BRA `(.L_x_211) ;  /* 0x00000000008c8947 */ /* 0x000fea0003800000 */
[----:B------:R-:W-:-:S05]  /*12a00*/  UMOV UR5, 0x10 ;  /* 0x0000001000057882 */ /* 0x000fca0000000000 */
[----:B------:R-:W-:Y:S04]  /*12a10*/  DEPBAR.LE SB1, 0x36 ;  /* 0x00009d800000791a */ /* 0x000fe80000000000 */
[----:B------:R-:W1:Y:S02]  /*12a20*/  UTCATOMSWS.2CTA.FIND_AND_SET.ALIGN UP1, UR5, UR5 ;  /* 0x00000005000575e3 */ /* 0x000e640008220800 */
[----:B-1----:R-:W-:Y:S01]  /*12a30*/  MOV R11, UR5 ;  /* 0x00000005000b7c02 */ /* 0x002fe20008000f00 */
[----:B------:R-:W-:Y:S06]  /*12a40*/  BRA.U UP1, `(.L_x_212) ;  /* 0x0000000101187547 */ /* 0x000fec000b800000 */
.L_x_213:
[----:B------:R-:W-:Y:S05]  /*12a50*/  NANOSLEEP 0x64 ;  /* 0x000000640000795d */ /* 0x000fea0003800000 */
[----:B------:R-:W-:-:S05]  /*12a60*/  UMOV UR5, 0x10 ;  /* 0x0000001000057882 */ /* 0x000fca0000000000 */
[----:B------:R-:W-:Y:S04]  /*12a70*/  DEPBAR.LE SB1, 0x36 ;  /* 0x00009d800000791a */ /* 0x000fe80000000000 */
[----:B------:R-:W1:Y:S02]  /*12a80*/  UTCATOMSWS.2CTA.FIND_AND_SET.ALIGN UP1, UR5, UR5 ;  /* 0x00000005000575e3 */ /* 0x000e640008220800 */
[----:B-1----:R-:W-:Y:S01]  /*12a90*/  MOV R11, UR5 ;  /* 0x00000005000b7c02 */ /* 0x002fe20008000f00 */
[----:B------:R-:W-:Y:S05]  /*12aa0*/  BRA.U !UP1, `(.L_x_213) ;  /* 0xfffffffd09e87547 */ /* 0x000fea000b83ffff */
.L_x_212:
[----:B-----5:R-:W1:Y:S01]  /*12ab0*/  LDS R5, [UR6+0x10] ;  /* 0x00001006ff057984 */ /* 0x020e620008000800 */
[----:B------:R-:W-:Y:S01]  /*12ac0*/  IMAD.U32 R3, RZ, RZ, UR4 ;  /* 0x00000004ff037e24 */ /* 0x000fe2000f8e00ff */
[----:B------:R-:W-:-:S03]  /*12ad0*/  MOV R2, UR43 ;  /* 0x0000002b00027c02 */ /* 0x000fc60008000f00 */
[----:B------:R-:W-:Y:S01]  /*12ae0*/  VIADD R3, R3, 0x360 ;  /* 0x0000036003037836 */ /* 0x000fe20000000000 */
[----:B-1----:R-:W-:-:S04]  /*12af0*/  SHF.L.U32 R5, R5, 0x1f, RZ ;  /* 0x0000001f05057819 */ /* 0x002fc800000006ff */
[----:B------:R-:W1:Y:S02]  /*12b00*/  SYNCS.PHASECHK.TRANS64.TRYWAIT P0, [UR6+0x8], R5 ;  /* 0x00000805ff0075a7 */ /* 0x000e640008001106 */
[----:B-1----:R-:W-:Y:S05]  /*12b10*/  @P0 BRA `(.L_x_214) ;  /* 0x0000000000080947 */ /* 0x002fea0003800000 */
[----:B------:R-:W1:Y:S02]  /*12b20*/  SYNCS.PHASECHK.TRANS64.TRYWAIT P0, [UR6+0x8], R5 ;  /* 0x00000805ff0075a7 */ /* 0x000e640008001106 */
[----:B-1----:R-:W-:Y:S05]  /*12b30*/  @!P0 BRA `(.L_x_215) ;  /* 0x0000001c00008947 */ /* 0x002fea0003800000 */
.L_x_214:
[----:B------:R-:W-:Y:S01]  /*12b40*/  HFMA2 R4, -RZ, RZ, 0, 5.9604644775390625e-08 ;  /* 0x00000001ff047431 */ /* 0x000fe200000001ff */
[----:B------:R-:W-:Y:S01]  /*12b50*/  UPRMT UR5, UR43, 0x654, UR7 ;  /* 0x000006542b057896 */ /* 0x000fe20008000007 */
[----:B------:R-:W-:Y:S01]  /*12b60*/  IMAD.MOV.U32 R6, RZ, RZ, 0xffff ;  /* 0x0000ffffff067424 */ /* 0x000fe200078e00ff */
[----:B------:R-:W-:Y:S01]  /*12b70*/  PRMT R2, R2, 0x654, R3 ;  /* 0x0000065402027816 */ /* 0x000fe20000000003 */
[----:B-1----:R-:W-:Y:S02]  /*12b80*/  IMAD.MOV.U32 R0, RZ, RZ, 0x4 ;  /* 0x00000004ff007424 */ /* 0x002fe400078e00ff */
[----:B------:R-:W-:Y:S01]  /*12b90*/  IMAD.SHL.U32 R7, R11, 0x20, RZ ;  /* 0x000000200b077824 */ /* 0x000fe200078e00ff */
[----:B------:R-:W-:Y:S02]  /*12ba0*/  MOV R3, UR5 ;  /* 0x0000000500037c02 */ /* 0x000fe40008000f00 */
[-C--:B------:R-:W-:Y:S01]  /*12bb0*/  SHF.L.U32 R6, R6, R11.reuse, RZ ;  /* 0x0000000b06067219 */ /* 0x080fe200000006ff */
[----:B------:R2:W-:Y:S01]  /*12bc0*/  SYNCS.ARRIVE.TRANS64.RED RZ, [UR5], R0 ;  /* 0x00000000ffff79a7 */ /* 0x0005e20008000405 */
[----:B------:R-:W-:Y:S01]  /*12bd0*/  SHF.L.U32 R5, R4, R11, RZ ;  /* 0x0000000b04057219 */ /* 0x000fe200000006ff */
[----:B------:R2:W-:Y:S04]  /*12be0*/  STS [UR4+0x360], R7 ;  /* 0x00036007ff007988 */ /* 0x0005e80008000804 */
[----:B------:R2:W-:Y:S04]  /*12bf0*/  STAS [R2.64], R11 ;  /* 0x0000000b02007dbd */ /* 0x0005e8000c0008ff */
[----:B------:R2:W-:Y:S04]  /*12c00*/  ATOMS.OR RZ, [UR6+0x14], R6 ;  /* 0x00001406ffff798c */ /* 0x0005e8000b000006 */
[----:B------:R2:W-:Y:S04]  /*12c10*/  ATOMS.OR RZ, [UR6+0x18], R5 ;  /* 0x00001805ffff798c */ /* 0x0005e8000b000006 */
[----:B------:R2:W-:Y:S02]  /*12c20*/  ATOMS.XOR RZ, [UR6+0x10], R4 ;  /* 0x00001004ffff798c */ /* 0x0005e4000b800006 */
.L_x_211:
[----:B------:R-:W-:Y:S05]  /*12c30*/  BSYNC B0 ;  /* 0x0000000000007941 */ /* 0x000fea0003800000 */
.L_x_210:
[----:B------:R-:W-:Y:S05]  /*12c40*/  BRA.U UP0, `(.L_x_216) ;  /* 0x00000001006c7547 */ /* 0x000fea000b800000 */
[----:B------:R-:W-:-:S03]  /*12c50*/  UMOV UR5, 0xffffffff ;  /* 0xffffffff00057882 */ /* 0x000fc60000000000 */
[----:B------:R-:W-:Y:S05]  /*12c60*/  BRA.DIV UR5, `(.L_x_217) ;  /* 0x0000001a05cc7947 */ /* 0x000fea000b800000 */
[----:B------:R-:W-:-:S13]  /*12c70*/  ELECT P6, URZ, PT ;  /* 0x0000000000ff782f */ /* 0x000fda00038c0000 */
.L_x_291:
[----:B------:R-:W-:Y:S05]  /*12c80*/  @!P6 BRA `(.L_x_216) ;  /* 0x00000000005ce947 */ /* 0x000fea0003800000 */
[----:B--2---:R-:W2:Y:S02]  /*12c90*/  LDS R3, [UR6+0x10] ;  /* 0x00001006ff037984 */ /* 0x004ea40008000800 */
[----:B--2---:R-:W-:-:S04]  /*12ca0*/  SHF.L.U32 R3, R3, 0x1f, RZ ;  /* 0x0000001f03037819 */ /* 0x004fc800000006ff */
[----:B------:R-:W2:Y:S02]  /*12cb0*/  SYNCS.PHASECHK.TRANS64.TRYWAIT P0, [UR6+0x8], R3 ;  /* 0x00000803ff0075a7 */ /* 0x000ea40008001106 */
[----:B--2---:R-:W-:Y:S05]  /*12cc0*/  @P0 BRA `(.L_x_218) ;  /* 0x0000000000080947 */ /* 0x004fea0003800000 */
[----:B------:R-:W2:Y:S02]  /*12cd0*/  SYNCS.PHASECHK.TRANS64.TRYWAIT P0, [UR6+0x8], R3 ;  /* 0x00000803ff0075a7 */ /* 0x000ea40008001106 */
[----:B--2---:R-:W-:Y:S05]  /*12ce0*/  @!P0 BRA `(.L_x_219) ;  /* 0x0000001800cc8947 */ /* 0x004fea0003800000 */
.L_x_218:
[----:B-----5:R-:W3:Y:S01]  /*12cf0*/  LDS R5, [UR4+0x360] ;  /* 0x00036004ff057984 */ /* 0x020ee20008000800 */
[----:B--2---:R-:W-:Y:S02]  /*12d00*/  HFMA2 R0, -RZ, RZ, 0, 5.9604644775390625e-08 ;  /* 0x00000001ff007431 */ /* 0x004fe400000001ff */
[----:B------:R-:W-:Y:S01]  /*12d10*/  IMAD.MOV.U32 R2, RZ, RZ, 0xffff ;  /* 0x0000ffffff027424 */ /* 0x000fe200078e00ff */
[----:B------:R-:W-:Y:S01]  /*12d20*/  UPRMT UR5, UR43, 0x654, UR7 ;  /* 0x000006542b057896 */ /* 0x000fe20008000007 */
[----:B---3--:R-:W-:-:S03]  /*12d30*/  IMAD.SHL.U32 R3, R5, 0x20, RZ ;  /* 0x0000002005037824 */ /* 0x008fc600078e00ff */
[-C--:B------:R-:W-:Y:S02]  /*12d40*/  SHF.L.U32 R2, R2, R5.reuse, RZ ;  /* 0x0000000502027219 */ /* 0x080fe400000006ff */
[----:B------:R-:W-:Y:S01]  /*12d50*/  SHF.L.U32 R5, R0, R5, RZ ;  /* 0x0000000500057219 */ /* 0x000fe200000006ff */
[----:B------:R3:W-:Y:S04]  /*12d60*/  STS [UR4+0x360], R3 ;  /* 0x00036003ff007988 */ /* 0x0007e80008000804 */
[----:B------:R3:W-:Y:S04]  /*12d70*/  ATOMS.OR RZ, [UR6+0x14], R2 ;  /* 0x00001402ffff798c */ /* 0x0007e8000b000006 */
[----:B------:R3:W-:Y:S01]  /*12d80*/  ATOMS.OR RZ, [UR6+0x18], R5 ;  /* 0x00001805ffff798c */ /* 0x0007e2000b000006 */
[----:B------:R-:W-:Y:S03]  /*12d90*/  SYNCS.ARRIVE.TRANS64.RED.A1T0 RZ, [UR5], RZ ;  /* 0x000000ffffff79a7 */ /* 0x000fe60008100405 */
[----:B------:R3:W-:Y:S01]  /*12da0*/  ATOMS.XOR RZ, [UR6+0x10], R0 ;  /* 0x00001000ffff798c */ /* 0x0007e2000b800006 */
[----:B------:R-:W-:Y:S05]  /*12db0*/  BRA `(.L_x_216) ;  /* 0x0000000000107947 */ /* 0x000fea0003800000 */
.L_x_209:
[----:B------:R-:W-:Y:S02]  /*12dc0*/  MOV R0, 0xffffffff ;  /* 0xffffffff00007802 */ /* 0x000fe40000000f00 */
[----:B------:R-:W-:-:S03]  /*12dd0*/  MOV R2, 0x12e00 ;  /* 0x00012e0000027802 */ /* 0x000fc60000000f00 */
[----:B------:R2:W-:Y:S04]  /*12de0*/  STS [UR4+0x360], R0 ;  /* 0x00036000ff007988 */ /* 0x0005e80008000804 */
[----:B-12-45:R-:W-:Y:S05]  /*12df0*/  CALL.REL.NOINC `($__internal_1_$__cuda_sm10x_tcgen05_guardrail_trap_phase_invalid_during_alloc) ;  /* 0x0000001c00247944 */ /* 0x036fea0003c00000 */
.L_x_216:
[----:B------:R-:W-:Y:S05]  /*12e00*/  WARPSYNC.ALL ;  /* 0x0000000000007948 */ /* 0x000fea0003800000 */
[----:B------:R-:W1:Y:S01]  /*12e10*/  S2UR UR5, SR_CgaCtaId ;  /* 0x00000000000579c3 */ /* 0x000e620000008800 */
[----:B------:R-:W-:Y:S01]  /*12e20*/  UMOV UR4, 0x400 ;  /* 0x0000040000047882 */ /* 0x000fe20000000000 */
[----:B------:R-:W-:-:S06]  /*12e30*/  NOP ;  /* 0x0000000000007918 */ /* 0x000fcc0000000000 */
[----:B------:R-:W-:Y:S06]  /*12e40*/  BAR.ARV 0x6, 0xa0 ;  /* 0x0182800000007b1d */ /* 0x000fec0000002000 */
[----:B-1----:R-:W-:-:S04]  /*12e50*/  ULEA UR4, UR5, UR4, 0x18 ;  /* 0x0000000405047291 */ /* 0x002fc8000f8ec0ff */
[----:B------:R-:W-:Y:S02]  /*12e60*/  UIADD3 UR6, UPT, UPT, UR4, 0x11400, URZ ;  /* 0x0001140004067890 */ /* 0x000fe4000fffe0ff */
[----:B------:R-:W-:Y:S02]  /*12e70*/  UIADD3 UR7, UPT, UPT, UR4, 0x23400, URZ ;  /* 0x0002340004077890 */ /* 0x000fe4000fffe0ff */
[----:B------:R-:W-:Y:S01]  /*12e80*/  USHF.R.U32.HI UR6, URZ, 0x4, UR6 ;  /* 0x00000004ff067899 */ /* 0x000fe20008011606 */
[----:B--23--:R-:W1:Y:S01]  /*12e90*/  LDS R0, [UR4+0x360] ;  /* 0x00036004ff007984 */ /* 0x00ce620008000800 */
[----:B------:R-:W-:Y:S02]  /*12ea0*/  USHF.R.U32.HI UR7, URZ, 0x4, UR7 ;  /* 0x00000004ff077899 */ /* 0x000fe40008011607 */
[----:B------:R-:W-:Y:S02]  /*12eb0*/  ULOP3.LUT UR6, UR6, 0x3fff, URZ, 0xc0, !UPT ;  /* 0x00003fff06067892 */ /* 0x000fe4000f8ec0ff */
[----:B------:R-:W-:-:S02]  /*12ec0*/  ULOP3.LUT UR7, UR7, 0x3fff, URZ, 0xc0, !UPT ;  /* 0x00003fff07077892 */ /* 0x000fc4000f8ec0ff */
[----:B------:R-:W-:Y:S02]  /*12ed0*/  ULOP3.LUT UR6, UR6, 0x10000, URZ, 0xfc, !UPT ;  /* 0x0001000006067892 */ /* 0x000fe4000f8efcff */
[----:B------:R-:W-:Y:S01]  /*12ee0*/  ULOP3.LUT UR7, UR7, 0x10000, URZ, 0xfc, !UPT ;  /* 0x0001000007077892 */ /* 0x000fe2000f8efcff */
[----:B-1----:R-:W-:Y:S01]  /*12ef0*/  R2UR UR8, R0 ;  /* 0x00000000000872ca */ /* 0x002fe200000e0000 */
[----:B----45:R-:W1:-:S00]  /*12f00*/  USETMAXREG.DEALLOC.CTAPOOL 0x88 ;  /* 0x00000088000079c8 */ /* 0x030e4000080e0500 */
[----:B-1----:R-:W-:Y:S01]  /*12f10*/  HFMA2 R2, -RZ, RZ, 0, 0 ;  /* 0x00000000ff027431 */ /* 0x002fe200000001ff */
[----:B------:R-:W-:Y:S01]  /*12f20*/  MOV R0, RZ ;  /* 0x000000ff00007202 */ /* 0x000fe20000000f00 */
[----:B------:R-:W-:Y:S01]  /*12f30*/  UISETP.NE.AND UP3, UPT, UR21, 0x4, !UP3 ;  /* 0x000000041500788c */ /* 0x000fe2000df65270 */
[----:B------:R-:W-:Y:S01]  /*12f40*/  UMOV UR23, 0x1 ;  /* 0x0000000100177882 */ /* 0x000fe20000000000 */
[----:B------:R-:W-:Y:S01]  /*12f50*/  UMOV UR22, URZ ;  /* 0x000000ff00167c82 */ /* 0x000fe20008000000 */
[----:B------:R-:W-:Y:S01]  /*12f60*/  UMOV UR21, URZ ;  /* 0x000000ff00157c82 */ /* 0x000fe20008000000 */
[----:B------:R-:W-:Y:S01]  /*12f70*/  UMOV UR20, URZ ;  /* 0x000000ff00147c82 */ /* 0x000fe20008000000 */
[----:B------:R-:W-:-:S05]  /*12f80*/  UMOV UR19, URZ ;  /* 0x000000ff00137c82 */ /* 0x000fca0008000000 */
.L_x_230:
[----:B------:R-:W1:Y:S02]  /*12f90*/  LDC.64 R4, c[0x0][0x390] ;  /* 0x0000e400ff047b82 */ /* 0x000e640000000a00 */
[----:B-12---:R-:W-:-:S05]  /*12fa0*/  IMAD.WIDE R4, R16, 0xc, R4 ;  /* 0x0000000c10047825 */ /* 0x006fca00078e0204 */
[----:B------:R-:W2:Y:S02]  /*12fb0*/  LDG.E R3, desc[UR50][R4.64+0x8] ;  /* 0x0000083204037981 */ /* 0x000ea4000c1e1900 */
[----:B--2---:R-:W-:-:S13]  /*12fc0*/  R2UR UR15, R3 ;  /* 0x00000000030f72ca */ /* 0x004fda00000e0000 */
[----:B------:R-:W-:Y:S02]  /*12fd0*/  UISETP.GE.AND UP0, UPT, UR15, 0x1, UPT ;  /* 0x000000010f00788c */ /* 0x000fe4000bf06270 */
[----:B------:R-:W-:Y:S02]  /*12fe0*/  UIADD3 UR9, UPT, UPT, UR15, 0x3f, URZ ;  /* 0x0000003f0f097890 */ /* 0x000fe4000fffe0ff */
[----:B------:R-:W-:Y:S02]  /*12ff0*/  UISETP.NE.OR UP0, UPT, UR44, URZ, !UP0 ;  /* 0x000000ff2c00728c */ /* 0x000fe4000c705670 */
[----:B------:R-:W-:-:S04]  /*13000*/  USHF.R.S32.HI UR18, URZ, 0x1f, UR9 ;  /* 0x0000001fff127899 */ /* 0x000fc80008011409 */
[----:B------:R-:W-:-:S03]  /*13010*/  ULEA.HI UR18, UR18, UR9, URZ, 0x6 ;  /* 0x0000000912127291 */ /* 0x000fc6000f8f30ff */
[----:B------:R-:W-:Y:S09]  /*13020*/  BRA.U UP0, `(.L_x_220) ;  /* 0x0000000500107547 */ /* 0x000ff2000b800000 */
[----:B------:R-:W-:Y:S01]  /*13030*/  ULEA UR9, UR20, UR4, 0x3 ;  /* 0x0000000414097291 */ /* 0x000fe2000f8e18ff */
[----:B------:R-:W-:Y:S01]  /*13040*/  SHF.L.U32 R3, R0, 0x1f, RZ ;  /* 0x0000001f00037819 */ /* 0x000fe200000006ff */
[----:B------:R-:W-:Y:S02]  /*13050*/  USHF.R.S32.HI UR18, URZ, 0x6, UR18 ;  /* 0x00000006ff127899 */ /* 0x000fe40008011412 */
[----:B------:R-:W-:-:S05]  /*13060*/  ULEA UR14, UR22, UR8, 0x8 ;  /* 0x00000008160e7291 */ /* 0x000fca000f8e40ff */
[----:B------:R1:W2:Y:S01]  /*13070*/  SYNCS.PHASECHK.TRANS64.TRYWAIT P1, [UR9], R3 ;  /* 0x00000003ff0075a7 */ /* 0x0002a20008021109 */
[----:B------:R-:W-:Y:S06]  /*13080*/  BRA.U UP3, `(.L_x_221) ;  /* 0x0000000103047547 */ /* 0x000fec000b800000 */
[----:B------:R-:W-:Y:S05]  /*13090*/  BPT.TRAP 0x1 ;  /* 0x000000040000795c */ /* 0x000fea0000300000 */
.L_x_221:
[----:B------:R-:W-:Y:S01]  /*130a0*/  ULEA UR13, UR22, UR4, 0x3 ;  /* 0x00000004160d7291 */ /* 0x000fe2000f8e18ff */
[----:B------:R-:W-:-:S04]  /*130b0*/  MOV R4, UR23 ;  /* 0x0000001700047c02 */ /* 0x000fc80008000f00 */
[----:B------:R-:W-:-:S04]  /*130c0*/  SHF.L.U32 R4, R4, 0x1f, RZ ;  /* 0x0000001f04047819 */ /* 0x000fc800000006ff */
[----:B------:R-:W3:Y:S02]  /*130d0*/  SYNCS.PHASECHK.TRANS64.TRYWAIT P0, [UR13+0x170], R4 ;  /* 0x00017004ff0075a7 */ /* 0x000ee4000800110d */
[----:B---3--:R-:W-:Y:S05]  /*130e0*/  @!P0 BRA `(.L_x_222) ;  /* 0x0000001400e48947 */ /* 0x008fea0003800000 */
.L_x_293:
[----:B-1----:R-:W-:Y:S01]  /*130f0*/  LOP3.LUT R3, R9, 0xffff, RZ, 0xc0, !PT ;  /* 0x0000ffff09037812 */ /* 0x002fe200078ec0ff */
[----:B------:R-:W-:Y:S01]  /*13100*/  UISETP.LT.AND UP0, UPT, UR18, 0x1, UPT ;  /* 0x000000011200788c */ /* 0x000fe2000bf01270 */
[----:B--2---:R-:W-:Y:S01]  /*13110*/  PLOP3.LUT P0, PT, P1, PT, PT, 0x80, 0x8 ;  /* 0x000000000008781c */ /* 0x004fe20000f0f070 */
[----:B------:R-:W-:Y:S01]  /*13120*/  UPLOP3.LUT UP2, UPT, UPT, UPT, UPT, 0x40, 0x4 ;  /* 0x000000000004789c */ /* 0x000fe20003f4e870 */
[----:B------:R-:W-:Y:S01]  /*13130*/  R2UR UR11, R3 ;  /* 0x00000000030b72ca */ /* 0x000fe200000e0000 */
[----:B------:R-:W-:Y:S01]  /*13140*/  USEL UR12, UR18, 0x1, UP0 ;  /* 0x00000001120c7887 */ /* 0x000fe20008000000 */
[----:B------:R-:W-:Y:S01]  /*13150*/  UMOV UR17, UR20 ;  /* 0x0000001400117c82 */ /* 0x000fe20008000000 */
[----:B------:R-:W-:Y:S02]  /*13160*/  UMOV UR26, 0x0 ;  /* 0x00000000001a7882 */ /* 0x000fe40000000000 */
[----:B------:R-:W-:Y:S01]  /*13170*/  UIADD3 UR12, UPT, UPT, -UR12, UR19, UR18 ;  /* 0x000000130c0c7290 */ /* 0x000fe2000fffe112 */
[----:B------:R-:W-:Y:S01]  /*13180*/  UMOV UR27, 0x10400010 ;  /* 0x10400010001b7882 */ /* 0x000fe20000000000 */
[----:B------:R-:W-:-:S02]  /*13190*/  UMOV UR24, 0x0 ;  /* 0x0000000000187882 */ /* 0x000fc40000000000 */
[----:B------:R-:W-:Y:S01]  /*131a0*/  UIADD3 UR12, UPT, UPT, UR12, 0x1, URZ ;  /* 0x000000010c0c7890 */ /* 0x000fe2000fffe0ff */
[----:B------:R-:W-:-:S11]  /*131b0*/  UMOV UR25, 0x10400010 ;  /* 0x1040001000197882 */ /* 0x000fd60000000000 */
.L_x_225:
[----:B-1----:R-:W-:Y:S01]  /*131c0*/  ULEA UR10, UR17, UR4, 0x3 ;  /* 0x00000004110a7291 */ /* 0x002fe2000f8e18ff */
[----:B--2---:R-:W-:Y:S11]  /*131d0*/  @P0 BRA `(.L_x_223) ;  /* 0x00000000000c0947 */ /* 0x004ff60003800000 */
[----:B------:R-:W-:Y:S04]  /*131e0*/  SHF.L.U32 R4, R0, 0x1f, RZ ;  /* 0x0000001f00047819 */ /* 0x000fe800000006ff */
[----:B------:R-:W1:Y:S02]  /*131f0*/  SYNCS.PHASECHK.TRANS64.TRYWAIT P0, [UR10], R4 ;  /* 0x00000004ff0075a7 */ /* 0x000e64000800110a */
[----:B-1----:R-:W-:Y:S05]  /*13200*/  @!P0 BRA `(.L_x_224) ;  /* 0x0000001400b48947 */ /* 0x002fea0003800000 */
.L_x_223:
[----:B------:R-:W-:Y:S01]  /*13210*/  UISETP.NE.AND UP0, UPT, UR18, 0x1, UPT ;  /* 0x000000011200788c */ /* 0x000fe2000bf05270 */
[----:B------:R-:W-:Y:S01]  /*13220*/  PLOP3.LUT P0, PT, PT, PT, PT, 0x80, 0x8 ;  /* 0x000000000008781c */ /* 0x000fe20003f0f070 */
[----:B------:R-:W-:Y:S02]  /*13230*/  UIADD3 UR20, UPT, UPT, UR17, 0x1, URZ ;  /* 0x0000000111147890 */ /* 0x000fe4000fffe0ff */
[----:B------:R-:W-:Y:S02]  /*13240*/  ULEA UR28, UR17, UR7, 0x9 ;  /* 0x00000007111c7291 */ /* 0x000fe4000f8e48ff */
[----:B------:R-:W-:Y:S01]  /*13250*/  UISETP.NE.AND UP1, UPT, UR20, 0x9, UPT ;  /* 0x000000091400788c */ /* 0x000fe2000bf25270 */
[----:B------:R-:W-:Y:S01]  /*13260*/  PLOP3.LUT P1, PT, PT, PT, UP0, 0x80, 0x8 ;  /* 0x000000000008781c */ /* 0x000fe20003f2f008 */
[----:B------:R-:W-:Y:S02]  /*13270*/  ULEA UR30, UR17, UR6, 0x9 ;  /* 0x00000006111e7291 */ /* 0x000fe4000f8e48ff */
[----:B------:R-:W-:Y:S02]  /*13280*/  USEL UR16, URZ, 0x1, UP1 ;  /* 0x00000001ff107887 */ /* 0x000fe40008800000 */
[----:B------:R-:W-:Y:S02]  /*13290*/  USEL UR20, UR20, URZ, UP1 ;  /* 0x000000ff14147287 */ /* 0x000fe40008800000 */
[----:B------:R-:W-:Y:S02]  /*132a0*/  UIADD3 UR34, UPT, UPT, UR28, 0x2, URZ ;  /* 0x000000021c227890 */ /* 0x000fe4000fffe0ff */
[----:B------:R-:W-:Y:S01]  /*132b0*/  @UP0 ULEA UR9, UR20, UR4, 0x3 ;  /* 0x0000000414090291 */ /* 0x000fe2000f8e18ff */
[----:B------:R-:W-:Y:S01]  /*132c0*/  LOP3.LUT R0, R0, UR16, RZ, 0x3c, !PT ;  /* 0x0000001000007c12 */ /* 0x000fe2000f8e3cff */
[----:B------:R-:W-:Y:S02]  /*132d0*/  UIADD3 UR32, UPT, UPT, UR30, 0x2, URZ ;  /* 0x000000021e207890 */ /* 0x000fe4000fffe0ff */
[----:B------:R-:W-:Y:S01]  /*132e0*/  UIADD3 UR10, UPT, UPT, UR10, 0x48, URZ ;  /* 0x000000480a0a7890 */ /* 0x000fe2000fffe0ff */
[----:B-1----:R-:W-:Y:S01]  /*132f0*/  @P1 SHF.L.U32 R3, R0, 0x1f, RZ ;  /* 0x0000001f00031819 */ /* 0x002fe200000006ff */
[----:B------:R-:W-:Y:S01]  /*13300*/  UMOV UR29, 0x80004020 ;  /* 0x80004020001d7882 */ /* 0x000fe20000000000 */
[----:B------:R-:W-:Y:S01]  /*13310*/  UMOV UR31, 0x80004020 ;  /* 0x80004020001f7882 */ /* 0x000fe20000000000 */
[----:B------:R-:W-:Y:S01]  /*13320*/  UMOV UR35, 0x80004020 ;  /* 0x8000402000237882 */ /* 0x000fe20000000000 */
[----:B------:R1:W2:Y:S01]  /*13330*/  @P1 SYNCS.PHASECHK.TRANS64.TRYWAIT P0, [UR9], R3 ;  /* 0x00000003ff0015a7 */ /* 0x0002a20008001109 */
[----:B------:R-:W-:Y:S01]  /*13340*/  UIADD3 UR19, UPT, UPT, UR19, 0x1, URZ ;  /* 0x0000000113137890 */ /* 0x000fe2000fffe0ff */
[----:B------:R1:W-:Y:S01]  /*13350*/  UTCQMMA.2CTA gdesc[UR30], gdesc[UR28], tmem[UR14], tmem[UR26], idesc[UR27], UP2 ;  /* 0x00ff1a1c1e0075ea */ /* 0x0003e2000920030e */
[----:B------:R-:W-:Y:S02]  /*13360*/  UIADD3 UR18, UPT, UPT, UR18, -0x1, URZ ;  /* 0xffffffff12127890 */ /* 0x000fe4000fffe0ff */
[----:B------:R-:W-:Y:S02]  /*13370*/  UISETP.NE.AND UP0, UPT, UR19, UR12, UPT ;  /* 0x0000000c1300728c */ /* 0x000fe4000bf05270 */
[----:B------:R-:W-:Y:S01]  /*13380*/  UPLOP3.LUT UP2, UPT, UPT, UPT, UPT, 0x80, 0x8 ;  /* 0x000000000008789c */ /* 0x000fe20003f4f070 */
[----:B------:R-:W-:Y:S01]  /*13390*/  UMOV UR33, 0x80004020 ;  /* 0x8000402000217882 */ /* 0x000fe20000000000 */
[----:B------:R-:W-:Y:S01]  /*133a0*/  UMOV UR17, UR20 ;  /* 0x0000001400117c82 */ /* 0x000fe20008000000 */
[----:B------:R1:W-:Y:S01]  /*133b0*/  UTCQMMA.2CTA gdesc[UR32], gdesc[UR34], tmem[UR14], tmem[UR24], idesc[UR25], UPT ;  /* 0x00ff1822200075ea */ /* 0x0003e2000ba0030e */
[----:B------:R1:W-:Y:S03]  /*133c0*/  UTCBAR.2CTA.MULTICAST [UR10], URZ, UR11 ;  /* 0x000000ff0a0073e9 */ /* 0x0003e6000820080b */
[----:B------:R-:W-:Y:S05]  /*133d0*/  BRA.U UP0, `(.L_x_225) ;  /* 0xfffffffd00787547 */ /* 0x000fea000b83ffff */
[----:B------:R-:W-:Y:S05]  /*133e0*/  BRA.U UP3, `(.L_x_226) ;  /* 0x0000000103047547 */ /* 0x000fea000b800000 */
[----:B-1----:R-:W-:Y:S05]  /*133f0*/  BPT.TRAP 0x1 ;  /* 0x000000040000795c */ /* 0x002fea0000300000 */
.L_x_226:
[----:B--2---:R-:W-:Y:S01]  /*13400*/  ELECT P0, URZ, PT ;  /* 0x0000000000ff782f */ /* 0x004fe20003800000 */
[----:B------:R-:W-:Y:S01]  /*13410*/  UIADD3 UR13, UPT, UPT, UR13, 0x160, URZ ;  /* 0x000001600d0d7890 */ /* 0x000fe2000fffe0ff */
[----:B------:R-:W-:-:S11]  /*13420*/  UMOV UR19, UR12 ;  /* 0x0000000c00137c82 */ /* 0x000fd60008000000 */
[----:B-1----:R-:W-:-:S04]  /*13430*/  @P0 LOP3.LUT R3, R8, 0xffff, RZ, 0xc0, !PT ;  /* 0x0000ffff08030812 */ /* 0x002fc800078ec0ff */
[----:B------:R-:W-:-:S13]  /*13440*/  @P0 R2UR UR9, R3 ;  /* 0x00000000030902ca */ /* 0x000fda00000e0000 */
[----:B------:R1:W-:Y:S01]  /*13450*/  UTCBAR.2CTA.MULTICAST [UR13], URZ, UR9 ;  /* 0x000000ff0d0073e9 */ /* 0x0003e20008200809 */
[----:B------:R-:W-:Y:S01]  /*13460*/  NOP ;  /* 0x0000000000007918 */ /* 0x000fe20000000000 */
.L_x_220:
[----:B------:R-:W-:-:S11]  /*13470*/  UISETP.GE.AND UP0, UPT, UR15, 0x1, UPT ;  /* 0x000000010f00788c */ /* 0x000fd6000bf06270 */
[----:B------:R-:W-:-:S04]  /*13480*/  @UP0 UIADD3 UR10, UPT, UPT, UR22, 0x1, URZ ;  /* 0x00000001160a0890 */ /* 0x000fc8000fffe0ff */
[----:B------:R-:W-:-:S04]  /*13490*/  @UP0 UISETP.NE.AND UP1, UPT, UR10, 0x2, UPT ;  /* 0x000000020a00088c */ /* 0x000fc8000bf25270 */
[----:B-1----:R-:W-:Y:S02]  /*134a0*/  @UP0 USEL UR9, URZ, 0x1, UP1 ;  /* 0x00000001ff090887 */ /* 0x002fe40008800000 */
[----:B------:R-:W-:Y:S02]  /*134b0*/  @UP0 USEL UR22, UR10, URZ, UP1 ;  /* 0x000000ff0a160287 */ /* 0x000fe40008800000 */
[----:B------:R-:W-:Y:S02]  /*134c0*/  @UP0 ULOP3.LUT UR23, UR23, UR9, URZ, 0x3c, !UPT ;  /* 0x0000000917170292 */ /* 0x000fe4000f8e3cff */
[----:B------:R-:W-:-:S09]  /*134d0*/  UISETP.NE.AND UP0, UPT, UR37, 0x8, UPT ;  /* 0x000000082500788c */ /* 0x000fd2000bf05270 */
[----:B------:R-:W-:Y:S05]  /*134e0*/  BRA.U UP0, `(.L_x_227) ;  /* 0x0000000100047547 */ /* 0x000fea000b800000 */
[----:B------:R-:W-:Y:S05]  /*134f0*/  BPT.TRAP 0x1 ;  /* 0x000000040000795c */ /* 0x000fea0000300000 */
.L_x_227:
[----:B------:R-:W-:Y:S01]  /*13500*/  ULEA UR9, UR21, UR4, 0x3 ;  /* 0x0000000415097291 */ /* 0x000fe2000f8e18ff */
[----:B------:R-:W-:-:S08]  /*13510*/  SHF.L.U32 R4, R2, 0x1f, RZ ;  /* 0x0000001f02047819 */ /* 0x000fd000000006ff */
[----:B------:R-:W1:Y:S02]  /*13520*/  SYNCS.PHASECHK.TRANS64.TRYWAIT P0, [UR9+0x1a0], R4 ;  /* 0x0001a004ff0075a7 */ /* 0x000e640008001109 */
[----:B-1----:R-:W-:Y:S05]  /*13530*/  @!P0 BRA `(.L_x_228) ;  /* 0x0000001400008947 */ /* 0x002fea0003800000 */
.L_x_296:
[----:B------:R-:W-:-:S09]  /*13540*/  UIMAD UR10, UR21, 0x14, UR36 ;  /* 0x00000014150a78a4 */ /* 0x000fd2000f8e0224 */
[----:B------:R-:W2:Y:S04]  /*13550*/  LDS R16, [UR10+0x8] ;  /* 0x0000080aff107984 */ /* 0x000ea80008000800 */
[----:B-1----:R-:W1:Y:S01]  /*13560*/  LDS R3, [UR10+0xc] ;  /* 0x00000c0aff037984 */ /* 0x002e620008000800 */
[----:B------:R-:W-:Y:S01]  /*13570*/  @!PT LDS RZ, [RZ] ;  /* 0x00000000fffff984 */ /* 0x000fe20000000800 */
[----:B------:R-:W-:Y:S01]  /*13580*/  @!PT LDS RZ, [RZ] ;  /* 0x00000000fffff984 */ /* 0x000fe20000000800 */
[----:B------:R-:W-:Y:S01]  /*13590*/  @!PT LDS RZ, [RZ] ;  /* 0x00000000fffff984 */ /* 0x000fe20000000800 */
[----:B------:R-:W-:Y:S01]  /*135a0*/  @!PT LDS RZ, [RZ] ;  /* 0x00000000fffff984 */ /* 0x000fe20000000800 */
[----:B------:R3:W-:Y:S06]  /*135b0*/  MEMBAR.ALL.CTA ;  /* 0x0000000000007992 */ /* 0x0007ec0000008000 */
[----:B---3--:R-:W3:Y:S01]  /*135c0*/  FENCE.VIEW.ASYNC.S ;  /* 0x00000000000073c6 */ /* 0x008ee20000000000 */
[----:B------:R-:W-:Y:S05]  /*135d0*/  BRA.U UP0, `(.L_x_229) ;  /* 0x0000000100047547 */ /* 0x000fea000b800000 */
[----:B------:R-:W-:Y:S05]  /*135e0*/  BPT.TRAP 0x1 ;  /* 0x000000040000795c */ /* 0x000fea0000300000 */
.L_x_229:
[----:B------:R-:W-:Y:S01]  /*135f0*/  UIADD3 UR9, UPT, UPT, UR9, 0x1e0, URZ ;  /* 0x000001e009097890 */ /* 0x000fe2000fffe0ff */
[----:B-1----:R-:W-:Y:S01]  /*13600*/  ISETP.NE.AND P0, PT, R3, RZ, PT ;  /* 0x000000ff0300720c */ /* 0x002fe20003f05270 */
[----:B------:R-:W-:Y:S02]  /*13610*/  UIADD3 UR21, UPT, UPT, UR21, 0x1, URZ ;  /* 0x0000000115157890 */ /* 0x000fe4000fffe0ff */
[----:B------:R-:W-:Y:S02]  /*13620*/  UPRMT UR9, UR5, 0x654, UR9 ;  /* 0x0000065405097896 */ /* 0x000fe40008000009 */
[----:B------:R-:W-:-:S04]  /*13630*/  UISETP.NE.AND UP0, UPT, UR21, 0x8, UPT ;  /* 0x000000081500788c */ /* 0x000fc8000bf05270 */
[----:B------:R-:W-:-:S03]  /*13640*/  USEL UR21, UR21, URZ, UP0 ;  /* 0x000000ff15157287 */ /* 0x000fc60008000000 */
[----:B---3--:R-:W-:Y:S01]  /*13650*/  SYNCS.ARRIVE.TRANS64.RED.A1T0 RZ, [UR9], RZ ;  /* 0x000000ffffff79a7 */ /* 0x008fe20008100409 */
[----:B------:R-:W-:-:S06]  /*13660*/  USEL UR9, URZ, 0x1, UP0 ;  /* 0x00000001ff097887 */ /* 0x000fcc0008000000 */
[----:B------:R-:W-:Y:S01]  /*13670*/  LOP3.LUT R2, R2, UR9, RZ, 0x3c, !PT ;  /* 0x0000000902027c12 */ /* 0x000fe2000f8e3cff */
[----:B------:R-:W-:Y:S06]  /*13680*/  @P0 BRA `(.L_x_230) ;  /* 0xfffffff800400947 */ /* 0x000fec000383ffff */
[----:B------:R-:W1:Y:S01]  /*13690*/  S2UR UR5, SR_CgaCtaId ;  /* 0x00000000000579c3 */ /* 0x000e620000008800 */
[----:B------:R-:W-:Y:S01]  /*136a0*/  ELECT P0, URZ, PT ;  /* 0x0000000000ff782f */ /* 0x000fe20003800000 */
[----:B------:R-:W-:Y:S01]  /*136b0*/  HFMA2 R0, -RZ, RZ, 0, 5.9604644775390625e-08 ;  /* 0x00000001ff007431 */ /* 0x000fe200000001ff */
[----:B------:R-:W-:-:S05]  /*136c0*/  UMOV UR6, 0x40 ;  /* 0x0000004000067882 */ /* 0x000fca0000000000 */
[----:B------:R-:W-:Y:S01]  /*136d0*/  UVIRTCOUNT.DEALLOC.SMPOOL 0x80 ;  /* 0x000000800000784c */ /* 0x000fe20000000000 */
[----:B------:R-:W-:Y:S02]  /*136e0*/  UISETP.NE.AND UP0, UPT, UR44, URZ, UPT ;  /* 0x000000ff2c00728c */ /* 0x000fe4000bf05270 */
[----:B-1----:R-:W-:-:S09]  /*136f0*/  ULEA UR5, UR5, UR6, 0x18 ;  /* 0x0000000605057291 */ /* 0x002fd2000f8ec0ff */
[----:B------:R1:W-:Y:S01]  /*13700*/  @P0 STS.U8 [UR5+0x1c], R0 ;  /* 0x00001c00ff000988 */ /* 0x0003e20008000005 */
[----:B------:R-:W-:Y:S05]  /*13710*/  BRA.U UP0, `(.L_x_231) ;  /* 0x00000001006c7547 */ /* 0x000fea000b800000 */
[----:B------:R-:W-:Y:S05]  /*13720*/  BRA.U UP3, `(.L_x_232) ;  /* 0x0000000103047547 */ /* 0x000fea000b800000 */
[----:B------:R-:W-:Y:S05]  /*13730*/  BPT.TRAP 0x1 ;  /* 0x000000040000795c */ /* 0x000fea0000300000 */
.L_x_232:
[----:B------:R-:W-:Y:S01]  /*13740*/  ULEA UR6, UR22, UR4, 0x3 ;  /* 0x0000000416067291 */ /* 0x000fe2000f8e18ff */
[----:B------:R-:W-:Y:S01]  /*13750*/  MOV R3, UR23 ;  /* 0x0000001700037c02 */ /* 0x000fe20008000f00 */
[----:B------:R-:W-:-:S03]  /*13760*/  UIADD3 UR22, UPT, UPT, UR22, 0x1, URZ ;  /* 0x0000000116167890 */ /* 0x000fc6000fffe0ff */
[----:B------:R-:W-:-:S04]  /*13770*/  SHF.L.U32 R3, R3, 0x1f, RZ ;  /* 0x0000001f03037819 */ /* 0x000fc800000006ff */
[----:B------:R-:W3:Y:S02]  /*13780*/  SYNCS.PHASECHK.TRANS64.TRYWAIT P0, [UR6+0x170], R3 ;  /* 0x00017003ff0075a7 */ /* 0x000ee40008001106 */
[----:B---3--:R-:W-:Y:S05]  /*13790*/  @!P0 BRA `(.L_x_233) ;  /* 0x0000001000808947 */ /* 0x008fea0003800000 */
.L_x_298:
[----:B------:R-:W-:Y:S05]  /*137a0*/  BRA.U UP3, `(.L_x_234) ;  /* 0x0000000103047547 */ /* 0x000fea000b800000 */
[----:B------:R-:W-:Y:S05]  /*137b0*/  BPT.TRAP 0x1 ;  /* 0x000000040000795c */ /* 0x000fea0000300000 */
.L_x_234:
[----:B------:R-:W-:-:S04]  /*137c0*/  UISETP.NE.AND UP1, UPT, UR22, 0x2, UPT ;  /* 0x000000021600788c */ /* 0x000fc8000bf25270 */
[----:B------:R-:W-:Y:S02]  /*137d0*/  USEL UR6, URZ, 0x1, UP1 ;  /* 0x00000001ff067887 */ /* 0x000fe40008800000 */
[----:B------:R-:W-:Y:S02]  /*137e0*/  USEL UR22, UR22, URZ, UP1 ;  /* 0x000000ff16167287 */ /* 0x000fe40008800000 */
[----:B------:R-:W-:Y:S02]  /*137f0*/  ULOP3.LUT UR6, UR23, UR6, URZ, 0x3c, !UPT ;  /* 0x0000000617067292 */ /* 0x000fe4000f8e3cff */
[----:B------:R-:W-:-:S04]  /*13800*/  ULEA UR22, UR22, UR4, 0x3 ;  /* 0x0000000416167291 */ /* 0x000fc8000f8e18ff */
[----:B------:R-:W-:Y:S02]  /*13810*/  IMAD.U32 R2, RZ, RZ, UR6 ;  /* 0x00000006ff027e24 */ /* 0x000fe4000f8e00ff */
[----:B-1----:R-:W-:-:S03]  /*13820*/  MOV R0, UR22 ;  /* 0x0000001600007c02 */ /* 0x002fc60008000f00 */
[----:B------:R-:W-:-:S04]  /*13830*/  SHF.L.U32 R3, R2, 0x1f, RZ ;  /* 0x0000001f02037819 */ /* 0x000fc800000006ff */
[----:B------:R1:W3:Y:S03]  /*13840*/  SYNCS.PHASECHK.TRANS64.TRYWAIT P0, [R0+URZ+0x170], R3 ;  /* 0x00017003000075a7 */ /* 0x0002e600080011ff */
[----:B---3--:R-:W-:Y:S05]  /*13850*/  @!P0 NANOSLEEP.SYNCS 0x989680 ;  /* 0x009896800000895d */ /* 0x008fea0003900000 */
[----:B------:R-:W3:Y:S02]  /*13860*/  @!P0 SYNCS.PHASECHK.TRANS64 P0, [R0+URZ+0x170], R3 ;  /* 0x00017003000085a7 */ /* 0x000ee400080010ff */
[----:B---3--:R-:W-:Y:S05]  /*13870*/  @P0 BRA `(.L_x_235) ;  /* 0x0000000000200947 */ /* 0x008fea0003800000 */
.L_x_236:
[----:B---3--:R3:W4:Y:S02]  /*13880*/  SYNCS.PHASECHK.TRANS64.TRYWAIT P0, [R0+URZ+0x170], R3 ;  /* 0x00017003000075a7 */ /* 0x00872400080011ff */
[----:B----4-:R-:W-:Y:S05]  /*13890*/  @!P0 NANOSLEEP.SYNCS 0x989680 ;  /* 0x009896800000895d */ /* 0x010fea0003900000 */
[----:B------:R-:W4:Y:S02]  /*138a0*/  @!P0 SYNCS.PHASECHK.TRANS64 P0, [R0+URZ+0x170], R3 ;  /* 0x00017003000085a7 */ /* 0x000f2400080010ff */
[----:B----4-:R-:W-:Y:S05]  /*138b0*/  @!P0 BRA `(.L_x_236) ;  /* 0xfffffffc00f08947 */ /* 0x010fea000383ffff */
[----:B------:R-:W-:Y:S05]  /*138c0*/  BRA `(.L_x_235) ;  /* 0x00000000000c7947 */ /* 0x000fea0003800000 */
.L_x_231:
[----:B------:R-:W-:-:S04]  /*138d0*/  UIADD3 UR6, UPT, UPT, UR4, 0x190, URZ ;  /* 0x0000019004067890 */ /* 0x000fc8000fffe0ff */
[----:B------:R-:W-:-:S09]  /*138e0*/  UPRMT UR6, UR43, 0x654, UR6 ;  /* 0x000006542b067896 */ /* 0x000fd20008000006 */
[----:B------:R-:W-:Y:S03]  /*138f0*/  SYNCS.ARRIVE.TRANS64.RED.A1T0 RZ, [UR6], RZ ;  /* 0x000000ffffff79a7 */ /* 0x000fe60008100406 */
.L_x_235:
[----:B-1-3--:R-:W-:Y:S01]  /*13900*/  SHF.L.U32 R3, RZ, 0x1f, RZ ;  /* 0x0000001fff037819 */ /* 0x00afe200000006ff */
[----:B------:R-:W-:Y:S01]  /*13910*/  UIADD3 UR6, UPT, UPT, UR4, 0x190, URZ ;  /* 0x0000019004067890 */ /* 0x000fe2000fffe0ff */
[----:B------:R-:W-:Y:S02]  /*13920*/  PLOP3.LUT P0, PT, PT, PT, UP0, 0x80, 0x8 ;  /* 0x000000000008781c */ /* 0x000fe40003f0f008 */
[----:B------:R-:W1:Y:S02]  /*13930*/  SYNCS.PHASECHK.TRANS64.TRYWAIT P1, [UR4+0x190], R3 ;  /* 0x00019003ff0075a7 */ /* 0x000e640008021104 */
[----:B-1----:R-:W-:Y:S09]  /*13940*/  @!P1 BRA `(.L_x_237) ;  /* 0x00000010002c9947 */ /* 0x002ff20003800000 */
.L_x_300:
[----:B------:R-:W-:Y:S01]  /*13950*/  @!UP0 UPRMT UR6, UR43, 0x654, UR6 ;  /* 0x000006542b068896 */ /* 0x000fe20008000006 */
[----:B------:R-:W-:-:S08]  /*13960*/  UMOV UR4, 0x1 ;  /* 0x0000000100047882 */ /* 0x000fd00000000000 */
[----:B------:R-:W-:Y:S01]  /*13970*/  @!P0 SYNCS.ARRIVE.TRANS64.RED.A1T0 RZ, [UR6], RZ ;  /* 0x000000ffffff89a7 */ /* 0x000fe20008100406 */
[----:B------:R-:W-:Y:S01]  /*13980*/  NOP ;  /* 0x0000000000007918 */ /* 0x000fe20000000000 */
[----:B-1----:R-:W1:Y:S01]  /*13990*/  LDS R0, [UR5+0x14] ;  /* 0x00001405ff007984 */ /* 0x002e620008000800 */
[----:B------:R-:W-:-:S03]  /*139a0*/  ULOP3.LUT UR6, UR8, 0xffff, URZ, 0xc0, !UPT ;  /* 0x0000ffff08067892 */ /* 0x000fc6000f8ec0ff */
[----:B------:R-:W-:Y:S01]  /*139b0*/  UMOV UR8, 0xffff ;  /* 0x0000ffff00087882 */ /* 0x000fe20000000000 */
[----:B------:R-:W-:-:S04]  /*139c0*/  USHF.R.U32.HI UR6, URZ, 0x5, UR6 ;  /* 0x00000005ff067899 */ /* 0x000fc80008011606 */
[----:B------:R-:W-:Y:S02]  /*139d0*/  USHF.L.U32 UR8, UR8, UR6, URZ ;  /* 0x0000000608087299 */ /* 0x000fe400080006ff */
[----:B------:R-:W-:-:S04]  /*139e0*/  USHF.L.U32 UR4, UR4, UR6, URZ ;  /* 0x0000000604047299 */ /* 0x000fc800080006ff */
[----:B-1----:R-:W-:-:S04]  /*139f0*/  LOP3.LUT R0, R0, UR8, RZ, 0xc0, !PT ;  /* 0x0000000800007c12 */ /* 0x002fc8000f8ec0ff */
[----:B------:R-:W-:-:S13]  /*13a00*/  ISETP.NE.AND P0, PT, R0, UR8, PT ;  /* 0x0000000800007c0c */ /* 0x000fda000bf05270 */
[----:B------:R-:W-:Y:S05]  /*13a10*/  @P0 BRA `(.L_x_238) ;  /* 0x0000000000580947 */ /* 0x000fea0003800000 */
[----:B------:R-:W1:Y:S02]  /*13a20*/  LDS R0, [UR5+0x18] ;  /* 0x00001805ff007984 */ /* 0x000e640008000800 */
[----:B-1----:R-:W-:-:S04]  /*13a30*/  LOP3.LUT R0, R0, UR4, RZ, 0xc0, !PT ;  /* 0x0000000400007c12 */ /* 0x002fc8000f8ec0ff */
[----:B------:R-:W-:-:S13]  /*13a40*/  ISETP.NE.AND P0, PT, R0, UR4, PT ;  /* 0x0000000400007c0c */ /* 0x000fda000bf05270 */
[----:B------:R-:W-:Y:S05]  /*13a50*/  @P0 BRA `(.L_x_239) ;  /* 0x00000000003c0947 */ /* 0x000fea0003800000 */
[----:B------:R-:W1:Y:S01]  /*13a60*/  S2R R2, SR_LANEID ;  /* 0x0000000000027919 */ /* 0x000e620000000000 */
[----:B------:R-:W-:Y:S01]  /*13a70*/  ULOP3.LUT UR8, URZ, UR8, URZ, 0x33, !UPT ;  /* 0x00000008ff087292 */ /* 0x000fe2000f8e33ff */
[----:B------:R-:W-:Y:S01]  /*13a80*/  LOP3.LUT R4, RZ, UR4, RZ, 0x33, !PT ;  /* 0x00000004ff047c12 */ /* 0x000fe2000f8e33ff */
[----:B------:R-:W-:Y:S02]  /*13a90*/  VOTEU.ANY UR7, UPT, PT ;  /* 0x0000000000077886 */ /* 0x000fe400038e0100 */
[----:B------:R-:W-:Y:S01]  /*13aa0*/  UFLO.U32 UR7, UR7 ;  /* 0x00000007000772bd */ /* 0x000fe200080e0000 */
[----:B------:R-:W3:Y:S01]  /*13ab0*/  REDUX UR4, R4 ;  /* 0x00000000040473c4 */ /* 0x000ee20000000000 */
[----:B------:R-:W-:-:S06]  /*13ac0*/  IMAD.U32 R0, RZ, RZ, UR8 ;  /* 0x00000008ff007e24 */ /* 0x000fcc000f8e00ff */
[----:B------:R4:W-:Y:S01]  /*13ad0*/  UTCATOMSWS.AND URZ, UR8 ;  /* 0x0000000800ff79e3 */ /* 0x0009e20008000000 */
[----:B------:R-:W5:Y:S01]  /*13ae0*/  REDUX UR6, R0 ;  /* 0x00000000000673c4 */ /* 0x000f620000000000 */
[----:B-1----:R-:W-:Y:S01]  /*13af0*/  ISETP.EQ.U32.AND P0, PT, R2, UR7, PT ;  /* 0x0000000702007c0c */ /* 0x002fe2000bf02070 */
[----:B---3--:R-:W-:Y:S01]  /*13b00*/  IMAD.U32 R2, RZ, RZ, UR4 ;  /* 0x00000004ff027e24 */ /* 0x008fe2000f8e00ff */
[----:B-----5:R-:W-:-:S11]  /*13b10*/  MOV R3, UR6 ;  /* 0x0000000600037c02 */ /* 0x020fd60008000f00 */
[----:B------:R4:W-:Y:S04]  /*13b20*/  @P0 ATOMS.AND RZ, [UR5+0x14], R3 ;  /* 0x00001403ffff098c */ /* 0x0009e8000a800005 */
[----:B------:R4:W-:Y:S01]  /*13b30*/  @P0 ATOMS.AND RZ, [UR5+0x18], R2 ;  /* 0x00001802ffff098c */ /* 0x0009e2000a800005 */
[----:B------:R-:W-:Y:S05]  /*13b40*/  BRA `(.L_x_240) ;  /* 0x0000000000147947 */ /* 0x000fea0003800000 */
.L_x_239:
[----:B------:R-:W-:Y:S02]  /*13b50*/  MOV R2, 0x13b70 ;  /* 0x00013b7000027802 */ /* 0x000fe40000000f00 */
[----:B--2---:R-:W-:Y:S05]  /*13b60*/  CALL.REL.NOINC `($__internal_0_$__cuda_sm10x_tcgen05_guardrail_trap_col_being_dealloced_not_returned_by_alloc) ;  /* 0x0000000c00bc7944 */ /* 0x004fea0003c00000 */
[----:B------:R-:W-:Y:S05]  /*13b70*/  BRA `(.L_x_240) ;  /* 0x0000000000087947 */ /* 0x000fea0003800000 */
.L_x_238:
[----:B------:R-:W-:Y:S02]  /*13b80*/  MOV R2, 0x13ba0 ;  /* 0x00013ba000027802 */ /* 0x000fe40000000f00 */
[----:B--2---:R-:W-:Y:S05]  /*13b90*/  CALL.REL.NOINC `($__internal_2_$__cuda_sm10x_tcgen05_guardrail_trap_unallocated_columns_being_dealloced) ;  /* 0x0000000c00c87944 */ /* 0x004fea0003c00000 */
.L_x_240:
[----:B------:R-:W-:Y:S01]  /*13ba0*/  NOP ;  /* 0x0000000000007918 */ /* 0x000fe20000000000 */
[----:B----4-:R-:W-:Y:S05]  /*13bb0*/  EXIT ;  /* 0x000000000000794d */ /* 0x010fea0003800000 */
.L_x_35:
[----:B------:R-:W-:-:S07]  /*13bc0*/  MOV R0, UR9 ;  /* 0x0000000900007c02 */ /* 0x000fce0008000f00 */
.L_x_241:
[----:B--2---:R2:W3:Y:S02]  /*13bd0*/  SYNCS.PHASECHK.TRANS64.TRYWAIT P0, [R0+URZ+0x48], R3 ;  /* 0x00004803000075a7 */ /* 0x0044e400080011ff */
[----:B---3--:R-:W-:Y:S05]  /*13be0*/  @!P0 NANOSLEEP.SYNCS 0x989680 ;  /* 0x009896800000895d */ /* 0x008fea0003900000 */
[----:B------:R-:W3:Y:S02]  /*13bf0*/  @!P0 SYNCS.PHASECHK.TRANS64 P0, [R0+URZ+0x48], R3 ;  /* 0x00004803000085a7 */ /* 0x000ee400080010ff */
[----:B---3--:R-:W-:Y:S05]  /*13c00*/  @!P0 BRA `(.L_x_241) ;  /* 0xfffffffc00f08947 */ /* 0x008fea000383ffff */
[----:B------:R-:W-:Y:S05]  /*13c10*/  BRA `(.L_x_34) ;  /* 0xffffff0400ec7947 */ /* 0x000fea000383ffff */
.L_x_42:
[----:B--2---:R-:W-:-:S07]  /*13c20*/  MOV R0, UR9 ;  /* 0x0000000900007c02 */ /* 0x004fce0008000f00 */
.L_x_242:
[----:B--2---:R2:W3:Y:S02]  /*13c30*/  SYNCS.PHASECHK.TRANS64.TRYWAIT P0, [R0+URZ+0x48], R3 ;  /* 0x00004803000075a7 */ /* 0x0044e400080011ff */
[----:B---3--:R-:W-:Y:S05]  /*13c40*/  @!P0 NANOSLEEP.SYNCS 0x989680 ;  /* 0x009896800000895d */ /* 0x008fea0003900000 */
[----:B------:R-:W3:Y:S02]  /*13c50*/  @!P0 SYNCS.PHASECHK.TRANS64 P0, [R0+URZ+0x48], R3 ;  /* 0x00004803000085a7 */ /* 0x000ee400080010ff */
[----:B---3--:R-:W-:Y:S05]  /*13c60*/  @!P0 BRA `(.L_x_242) ;  /* 0xfffffffc00f08947 */ /* 0x008fea000383ffff */
[----:B------:R-:W-:Y:S05]  /*13c70*/  BRA `(.L_x_41) ;  /* 0xffffff0800887947 */ /* 0x000fea000383ffff */
.L_x_48:
[----:B--2---:R-:W-:-:S07]  /*13c80*/  MOV R0, UR4 ;  /* 0x0000000400007c02 */ /* 0x004fce0008000f00 */
.L_x_243:
[----:B-1----:R1:W2:Y:S02]  /*13c90*/  SYNCS.PHASECHK.TRANS64.TRYWAIT P0, [R0+URZ+0x1a0], R3 ;  /* 0x0001a003000075a7 */ /* 0x0022a400080011ff */
[----:B--2---:R-:W-:Y:S05]  /*13ca0*/  @!P0 NANOSLEEP.SYNCS 0x989680 ;  /* 0x009896800000895d */ /* 0x004fea0003900000 */
[----:B------:R-:W2:Y:S02]  /*13cb0*/  @!P0 SYNCS.PHASECHK.TRANS64 P0, [R0+URZ+0x1a0], R3 ;  /* 0x0001a003000085a7 */ /* 0x000ea400080010ff */
[----:B--2---:R-:W-:Y:S05]  /*13cc0*/  @!P0 BRA `(.L_x_243) ;  /* 0xfffffffc00f08947 */ /* 0x004fea000383ffff */
[----:B------:R-:W-:Y:S05]  /*13cd0*/  BRA `(.L_x_244) ;  /* 0xffffff0c00107947 */ /* 0x000fea000383ffff */
.L_x_51:
[----:B------:R-:W-:-:S07]  /*13ce0*/  MOV R0, UR4 ;  /* 0x0000000400007c02 */ /* 0x000fce0008000f00 */
.L_x_245:
[----:B-1----:R1:W2:Y:S02]  /*13cf0*/  SYNCS.PHASECHK.TRANS64.TRYWAIT P0, [R0+URZ], R3 ;  /* 0x00000003000075a7 */ /* 0x0022a400080011ff */
[----:B--2---:R-:W-:Y:S05]  /*13d00*/  @!P0 NANOSLEEP.SYNCS 0x989680 ;  /* 0x009896800000895d */ /* 0x004fea0003900000 */
[----:B------:R-:W2:Y:S02]  /*13d10*/  @!P0 SYNCS.PHASECHK.TRANS64 P0, [R0+URZ], R3 ;  /* 0x00000003000085a7 */ /* 0x000ea400080010ff */
[----:B--2---:R-:W-:Y:S05]  /*13d20*/  @!P0 BRA `(.L_x_245) ;  /* 0xfffffffc00f08947 */ /* 0x004fea000383ffff */
[----:B------:R-:W-:Y:S05]  /*13d30*/  BRA `(.L_x_246) ;  /* 0xffffff0c00787947 */ /* 0x000fea000383ffff */
.L_x_52:
[----:B------:R-:W-:-:S07]  /*13d40*/  MOV R0, UR4 ;  /* 0x0000000400007c02 */ /* 0x000fce0008000f00 */
.L_x_247:
[----:B-1----:R1:W2:Y:S02]  /*13d50*/  SYNCS.PHASECHK.TRANS64.TRYWAIT P0, [R0+URZ], R3 ;  /* 0x00000003000075a7 */ /* 0x0022a400080011ff */
[----:B--2---:R-:W-:Y:S05]  /*13d60*/  @!P0 NANOSLEEP.SYNCS 0x989680 ;  /* 0x009896800000895d */ /* 0x004fea0003900000 */
[----:B------:R-:W2:Y:S02]  /*13d70*/  @!P0 SYNCS.PHASECHK.TRANS64 P0, [R0+URZ], R3 ;  /* 0x00000003000085a7 */ /* 0x000ea400080010ff */
[----:B--2---:R-:W-:Y:S05]  /*13d80*/  @!P0 BRA `(.L_x_247) ;  /* 0xfffffffc00f08947 */ /* 0x004fea000383ffff */
[----:B------:R-:W-:Y:S05]  /*13d90*/  BRA `(.L_x_248) ;  /* 0xffffff0c00847947 */ /* 0x000fea000383ffff */
.L_x_53:
[----:B------:R-:W-:-:S07]  /*13da0*/  MOV R0, UR4 ;  /* 0x0000000400007c02 */ /* 0x000fce0008000f00 */
.L_x_249:
[----:B-1----:R1:W2:Y:S02]  /*13db0*/  SYNCS.PHASECHK.TRANS64.TRYWAIT P0, [R0+URZ], R3 ;  /* 0x00000003000075a7 */ /* 0x0022a400080011ff */
[----:B--2---:R-:W-:Y:S05]  /*13dc0*/  @!P0 NANOSLEEP.SYNCS 0x989680 ;  /* 0x009896800000895d */ /* 0x004fea0003900000 */
[----:B------:R-:W2:Y:S02]  /*13dd0*/  @!P0 SYNCS.PHASECHK.TRANS64 P0, [R0+URZ], R3 ;  /* 0x00000003000085a7 */ /* 0x000ea400080010ff */
[----:B--2---:R-:W-:Y:S05]  /*13de0*/  @!P0 BRA `(.L_x_249) ;  /* 0xfffffffc00f08947 */ /* 0x004fea000383ffff */
[----:B------:R-:W-:Y:S05]  /*13df0*/  BRA `(.L_x_250) ;  /* 0xffffff0c00907947 */ /* 0x000fea000383ffff */
.L_x_54:
[----:B------:R-:W-:-:S07]  /*13e00*/  MOV R0, UR4 ;  /* 0x0000000400007c02 */ /* 0x000fce0008000f00 */
.L_x_251:
[----:B-1----:R1:W2:Y:S02]  /*13e10*/  SYNCS.PHASECHK.TRANS64.TRYWAIT P0, [R0+URZ], R3 ;  /* 0x00000003000075a7 */ /* 0x0022a400080011ff */
[----:B--2---:R-:W-:Y:S05]  /*13e20*/  @!P0 NANOSLEEP.SYNCS 0x989680 ;  /* 0x009896800000895d */ /* 0x004fea0003900000 */
[----:B------:R-:W2:Y:S02]  /*13e30*/  @!P0 SYNCS.PHASECHK.TRANS64 P0, [R0+URZ], R3 ;  /* 0x00000003000085a7 */ /* 0x000ea400080010ff */
[----:B--2---:R-:W-:Y:S05]  /*13e40*/  @!P0 BRA `(.L_x_251) ;  /* 0xfffffffc00f08947 */ /* 0x004fea000383ffff */
[----:B------:R-:W-:Y:S05]  /*13e50*/  BRA `(.L_x_252) ;  /* 0xffffff0c009c7947 */ /* 0x000fea000383ffff */
.L_x_55:
[----:B------:R-:W-:-:S07]  /*13e60*/  MOV R0, UR4 ;  /* 0x0000000400007c02 */ /* 0x000fce0008000f00 */
.L_x_253:
[----:B-1----:R1:W2:Y:S02]  /*13e70*/  SYNCS.PHASECHK.TRANS64.TRYWAIT P0, [R0+URZ], R3 ;  /* 0x00000003000075a7 */ /* 0x0022a400080011ff */
[----:B--2---:R-:W-:Y:S05]  /*13e80*/  @!P0 NANOSLEEP.SYNCS 0x989680 ;  /* 0x009896800000895d */ /* 0x004fea0003900000 */
[----:B------:R-:W2:Y:S02]  /*13e90*/  @!P0 SYNCS.PHASECHK.TRANS64 P0, [R0+URZ], R3 ;  /* 0x00000003000085a7 */ /* 0x000ea400080010ff */
[----:B--2---:R-:W-:Y:S05]  /*13ea0*/  @!P0 BRA `(.L_x_253) ;  /* 0xfffffffc00f08947 */ /* 0x004fea000383ffff */
[----:B------:R-:W-:Y:S05]  /*13eb0*/  BRA `(.L_x_254) ;  /* 0xffffff0c00a87947 */ /* 0x000fea000383ffff */
.L_x_56:
[----:B------:R-:W-:-:S07]  /*13ec0*/  MOV R0, UR4 ;  /* 0x0000000400007c02 */ /* 0x000fce0008000f00 */
.L_x_255:
[----:B-1----:R1:W2:Y:S02]  /*13ed0*/  SYNCS.PHASECHK.TRANS64.TRYWAIT P0, [R0+URZ], R3 ;  /* 0x00000003000075a7 */ /* 0x0022a400080011ff */
[----:B--2---:R-:W-:Y:S05]  /*13ee0*/  @!P0 NANOSLEEP.SYNCS 0x989680 ;  /* 0x009896800000895d */ /* 0x004fea0003900000 */
[----:B------:R-:W2:Y:S02]  /*13ef0*/  @!P0 SYNCS.PHASECHK.TRANS64 P0, [R0+URZ], R3 ;  /* 0x00000003000085a7 */ /* 0x000ea400080010ff */
[----:B--2---:R-:W-:Y:S05]  /*13f00*/  @!P0 BRA `(.L_x_255) ;  /* 0xfffffffc00f08947 */ /* 0x004fea000383ffff */
[----:B------:R-:W-:Y:S05]  /*13f10*/  BRA `(.L_x_256) ;  /* 0xffffff0c00b47947 */ /* 0x000fea000383ffff */
.L_x_57:
[----:B------:R-:W-:-:S07]  /*13f20*/  MOV R0, UR4 ;  /* 0x0000000400007c02 */ /* 0x000fce0008000f00 */
.L_x_257:
[----:B-1----:R1:W2:Y:S02]  /*13f30*/  SYNCS.PHASECHK.TRANS64.TRYWAIT P0, [R0+URZ], R3 ;  /* 0x00000003000075a7 */ /* 0x0022a400080011ff */
[----:B--2---:R-:W-:Y:S05]  /*13f40*/  @!P0 NANOSLEEP.SYNCS 0x989680 ;  /* 0x009896800000895d */ /* 0x004fea0003900000 */
[----:B------:R-:W2:Y:S02]  /*13f50*/  @!P0 SYNCS.PHASECHK.TRANS64 P0, [R0+URZ], R3 ;  /* 0x00000003000085a7 */ /* 0x000ea400080010ff */
[----:B--2---:R-:W-:Y:S05]  /*13f60*/  @!P0 BRA `(.L_x_257) ;  /* 0xfffffffc00f08947 */ /* 0x004fea000383ffff */
[----:B------:R-:W-:Y:S05]  /*13f70*/  BRA `(.L_x_258) ;  /* 0xffffff0c00c07947 */ /* 0x000fea000383ffff */
.L_x_58:
[----:B------:R-:W-:-:S07]  /*13f80*/  MOV R0, UR4 ;  /* 0x0000000400007c02 */ /* 0x000fce0008000f00 */
.L_x_259:
[----:B-1----:R1:W2:Y:S02]  /*13f90*/  SYNCS.PHASECHK.TRANS64.TRYWAIT P0, [R0+URZ], R3 ;  /* 0x00000003000075a7 */ /* 0x0022a400080011ff */
[----:B--2---:R-:W-:Y:S05]  /*13fa0*/  @!P0 NANOSLEEP.SYNCS 0x989680 ;  /* 0x009896800000895d */ /* 0x004fea0003900000 */
[----:B------:R-:W2:Y:S02]  /*13fb0*/  @!P0 SYNCS.PHASECHK.TRANS64 P0, [R0+URZ], R3 ;  /* 0x00000003000085a7 */ /* 0x000ea400080010ff */
[----:B--2---:R-:W-:Y:S05]  /*13fc0*/  @!P0 BRA `(.L_x_259) ;  /* 0xfffffffc00f08947 */ /* 0x004fea000383ffff */
[----:B------:R-:W-:Y:S05]  /*13fd0*/  BRA `(.L_x_260) ;  /* 0xffffff0c00cc7947 */ /* 0x000fea000383ffff */
.L_x_73:
[----:B------:R-:W-:-:S07]  /*13fe0*/  MOV R16, UR4 ;  /* 0x0000000400107c02 */ /* 0x000fce0008000f00 */
.L_x_261:
[----:B-1----:R1:W2:Y:S02]  /*13ff0*/  SYNCS.PHASECHK.TRANS64.TRYWAIT P0, [R16+URZ+0x120], R15 ;  /* 0x0001200f100075a7 */ /* 0x0022a400080011ff */
[----:B--2---:R-:W-:Y:S05]  /*14000*/  @!P0 NANOSLEEP.SYNCS 0x989680 ;  /* 0x009896800000895d */ /* 0x004fea0003900000 */
[----:B------:R-:W2:Y:S02]  /*14010*/  @!P0 SYNCS.PHASECHK.TRANS64 P0, [R16+URZ+0x120], R15 ;  /* 0x0001200f100085a7 */ /* 0x000ea400080010ff */
[----:B--2---:R-:W-:Y:S05]  /*14020*/  @!P0 BRA `(.L_x_261) ;  /* 0xfffffffc00f08947 */ /* 0x004fea000383ffff */
[----:B------:R-:W-:Y:S05]  /*14030*/  BRA `(.L_x_262) ;  /* 0xffffff2800bc7947 */ /* 0x000fea000383ffff */
.L_x_89:
[----:B------:R-:W-:-:S07]  /*14040*/  MOV R11, UR4 ;  /* 0x00000004000b7c02 */ /* 0x000fce0008000f00 */
.L_x_263:
[----:B-1----:R1:W2:Y:S02]  /*14050*/  SYNCS.PHASECHK.TRANS64.TRYWAIT P0, [R11+URZ+0x120], R2 ;  /* 0x000120020b0075a7 */ /* 0x0022a400080011ff */
[----:B--2---:R-:W-:Y:S05]  /*14060*/  @!P0 NANOSLEEP.SYNCS 0x989680 ;  /* 0x009896800000895d */ /* 0x004fea0003900000 */
[----:B------:R-:W2:Y:S02]  /*14070*/  @!P0 SYNCS.PHASECHK.TRANS64 P0, [R11+URZ+0x120], R2 ;  /* 0x000120020b0085a7 */ /* 0x000ea400080010ff */
[----:B--2---:R-:W-:Y:S05]  /*14080*/  @!P0 BRA `(.L_x_263) ;  /* 0xfffffffc00f08947 */ /* 0x004fea000383ffff */
[----:B------:R-:W-:Y:S05]  /*14090*/  BRA `(.L_x_264) ;  /* 0xffffff4400ac7947 */ /* 0x000fea000383ffff */
.L_x_98:
[----:B--2---:R2:W4:Y:S02]  /*140a0*/  SYNCS.PHASECHK.TRANS64.TRYWAIT P0, [R15+URZ+0xd8], R6 ;  /* 0x0000d8060f0075a7 */ /* 0x00452400080011ff */
[----:B----4-:R-:W-:Y:S05]  /*140b0*/  @!P0 NANOSLEEP.SYNCS 0x989680 ;  /* 0x009896800000895d */ /* 0x010fea0003900000 */
[----:B------:R-:W4:Y:S02]  /*140c0*/  @!P0 SYNCS.PHASECHK.TRANS64 P0, [R15+URZ+0xd8], R6 ;  /* 0x0000d8060f0085a7 */ /* 0x000f2400080010ff */
[----:B----4-:R-:W-:Y:S05]  /*140d0*/  @!P0 BRA `(.L_x_98) ;  /* 0xfffffffc00f08947 */ /* 0x010fea000383ffff */
[----:B------:R-:W-:Y:S05]  /*140e0*/  BRA `(.L_x_95) ;  /* 0xffffff4c00c07947 */ /* 0x000fea000383ffff */
.L_x_102:
[----:B------:R-:W-:Y:S07]  /*140f0*/  MOV R0, UR24 ;  /* 0x0000001800007c02 */ /* 0x000fee0008000f00 */
.L_x_265:
[----:B------:R1:W1:Y:S02]  /*14100*/  SYNCS.PHASECHK.TRANS64.TRYWAIT P0, [R0+URZ+0xb0], R5 ;  /* 0x0000b005000075a7 */ /* 0x00026400080011ff */
[----:B-1----:R-:W-:Y:S05]  /*14110*/  @!P0 NANOSLEEP.SYNCS 0x989680 ;  /* 0x009896800000895d */ /* 0x002fea0003900000 */
[----:B------:R-:W1:Y:S02]  /*14120*/  @!P0 SYNCS.PHASECHK.TRANS64 P0, [R0+URZ+0xb0], R5 ;  /* 0x0000b005000085a7 */ /* 0x000e6400080010ff */
[----:B-1----:R-:W-:Y:S05]  /*14130*/  @!P0 BRA `(.L_x_265) ;  /* 0xfffffffc00f08947 */ /* 0x002fea000383ffff */
[----:B------:R-:W-:Y:S05]  /*14140*/  BRA `(.L_x_266) ;  /* 0xffffff5000447947 */ /* 0x000fea000383ffff */
.L_x_108:
[----:B------:R-:W-:Y:S07]  /*14150*/  MOV R0, UR24 ;  /* 0x0000001800007c02 */ /* 0x000fee0008000f00 */
.L_x_267:
[----:B-1----:R1:W4:Y:S02]  /*14160*/  SYNCS.PHASECHK.TRANS64.TRYWAIT P0, [R0+URZ+0xb8], R5 ;  /* 0x0000b805000075a7 */ /* 0x00232400080011ff */
[----:B----4-:R-:W-:Y:S05]  /*14170*/  @!P0 NANOSLEEP.SYNCS 0x989680 ;  /* 0x009896800000895d */ /* 0x010fea0003900000 */
[----:B------:R-:W4:Y:S02]  /*14180*/  @!P0 SYNCS.PHASECHK.TRANS64 P0, [R0+URZ+0xb8], R5 ;  /* 0x0000b805000085a7 */ /* 0x000f2400080010ff */
[----:B----4-:R-:W-:Y:S05]  /*14190*/  @!P0 BRA `(.L_x_267) ;  /* 0xfffffffc00f08947 */ /* 0x010fea000383ffff */
[----:B------:R-:W-:Y:S05]  /*141a0*/  BRA `(.L_x_268) ;  /* 0xffffff5000947947 */ /* 0x000fea000383ffff */
.L_x_114:
[----:B-1--4-:R-:W-:Y:S07]  /*141b0*/  MOV R0, UR24 ;  /* 0x0000001800007c02 */ /* 0x012fee0008000f00 */
.L_x_269:
[----:B-1----:R1:W4:Y:S02]  /*141c0*/  SYNCS.PHASECHK.TRANS64.TRYWAIT P0, [R0+URZ+0xc0], R5 ;  /* 0x0000c005000075a7 */ /* 0x00232400080011ff */
[----:B----4-:R-:W-:Y:S05]  /*141d0*/  @!P0 NANOSLEEP.SYNCS 0x989680 ;  /* 0x009896800000895d */ /* 0x010fea0003900000 */
[----:B------:R-:W4:Y:S02]  /*141e0*/  @!P0 SYNCS.PHASECHK.TRANS64 P0, [R0+URZ+0xc0], R5 ;  /* 0x0000c005000085a7 */ /* 0x000f2400080010ff */
[----:B----4-:R-:W-:Y:S05]  /*141f0*/  @!P0 BRA `(.L_x_269) ;  /* 0xfffffffc00f08947 */ /* 0x010fea000383ffff */
[----:B------:R-:W-:Y:S05]  /*14200*/  BRA `(.L_x_270) ;  /* 0xffffff5000ec7947 */ /* 0x000fea000383ffff */
.L_x_120:
[----:B-1--4-:R-:W-:Y:S07]  /*14210*/  MOV R0, UR24 ;  /* 0x0000001800007c02 */ /* 0x012fee0008000f00 */
.L_x_271:
[----:B-1----:R1:W4:Y:S02]  /*14220*/  SYNCS.PHASECHK.TRANS64.TRYWAIT P0, [R0+URZ+0xc8], R5 ;  /* 0x0000c805000075a7 */ /* 0x00232400080011ff */
[----:B----4-:R-:W-:Y:S05]  /*14230*/  @!P0 NANOSLEEP.SYNCS 0x989680 ;  /* 0x009896800000895d */ /* 0x010fea0003900000 */
[----:B------:R-:W4:Y:S02]  /*14240*/  @!P0 SYNCS.PHASECHK.TRANS64 P0, [R0+URZ+0xc8], R5 ;  /* 0x0000c805000085a7 */ /* 0x000f2400080010ff */
[----:B----4-:R-:W-:Y:S05]  /*14250*/  @!P0 BRA `(.L_x_271) ;  /* 0xfffffffc00f08947 */ /* 0x010fea000383ffff */
[----:B------:R-:W-:Y:S05]  /*14260*/  BRA `(.L_x_272) ;  /* 0xffffff5400447947 */ /* 0x000fea000383ffff */
.L_x_126:
[----:B----4-:R-:W-:Y:S07]  /*14270*/  MOV R0, UR8 ;  /* 0x0000000800007c02 */ /* 0x010fee0008000f00 */
.L_x_273:
[----:B-1----:R1:W4:Y:S02]  /*14280*/  SYNCS.PHASECHK.TRANS64.TRYWAIT P0, [R0+URZ+0x1a0], R5 ;  /* 0x0001a005000075a7 */ /* 0x00232400080011ff */
[----:B----4-:R-:W-:Y:S05]  /*14290*/  @!P0 NANOSLEEP.SYNCS 0x989680 ;  /* 0x009896800000895d */ /* 0x010fea0003900000 */
[----:B------:R-:W4:Y:S02]  /*142a0*/  @!P0 SYNCS.PHASECHK.TRANS64 P0, [R0+URZ+0x1a0], R5 ;  /* 0x0001a005000085a7 */ /* 0x000f2400080010ff */
[----:B----4-:R-:W-:Y:S05]  /*142b0*/  @!P0 BRA `(.L_x_273) ;  /* 0xfffffffc00f08947 */ /* 0x010fea000383ffff */
[----:B------:R-:W-:Y:S05]  /*142c0*/  BRA `(.L_x_274) ;  /* 0xffffff5400ac7947 */ /* 0x000fea000383ffff */
.L_x_130:
[----:B------:R-:W-:-:S07]  /*142d0*/  MOV R0, UR24 ;  /* 0x0000001800007c02 */ /* 0x000fce0008000f00 */
.L_x_275:
[----:B-1----:R1:W2:Y:S02]  /*142e0*/  SYNCS.PHASECHK.TRANS64.TRYWAIT P0, [R0+URZ+0xb0], R3 ;  /* 0x0000b003000075a7 */ /* 0x0022a400080011ff */
[----:B--2---:R-:W-:Y:S05]  /*142f0*/  @!P0 NANOSLEEP.SYNCS 0x989680 ;  /* 0x009896800000895d */ /* 0x004fea0003900000 */
[----:B------:R-:W2:Y:S02]  /*14300*/  @!P0 SYNCS.PHASECHK.TRANS64 P0, [R0+URZ+0xb0], R3 ;  /* 0x0000b003000085a7 */ /* 0x000ea400080010ff */
[----:B--2---:R-:W-:Y:S05]  /*14310*/  @!P0 BRA `(.L_x_275) ;  /* 0xfffffffc00f08947 */ /* 0x004fea000383ffff */
[----:B------:R-:W-:Y:S05]  /*14320*/  BRA `(.L_x_276) ;  /* 0xffffff5800187947 */ /* 0x000fea000383ffff */
.L_x_132:
[----:B-1----:R-:W-:-:S07]  /*14330*/  MOV R0, UR24 ;  /* 0x0000001800007c02 */ /* 0x002fce0008000f00 */
.L_x_277:
[----:B-1----:R1:W2:Y:S02]  /*14340*/  SYNCS.PHASECHK.TRANS64.TRYWAIT P0, [R0+URZ+0xb8], R3 ;  /* 0x0000b803000075a7 */ /* 0x0022a400080011ff */
[----:B--2---:R-:W-:Y:S05]  /*14350*/  @!P0 NANOSLEEP.SYNCS 0x989680 ;  /* 0x009896800000895d */ /* 0x004fea0003900000 */
[----:B------:R-:W2:Y:S02]  /*14360*/  @!P0 SYNCS.PHASECHK.TRANS64 P0, [R0+URZ+0xb8], R3 ;  /* 0x0000b803000085a7 */ /* 0x000ea400080010ff */
[----:B--2---:R-:W-:Y:S05]  /*14370*/  @!P0 BRA `(.L_x_277) ;  /* 0xfffffffc00f08947 */ /* 0x004fea000383ffff */
[----:B------:R-:W-:Y:S05]  /*14380*/  BRA `(.L_x_278) ;  /* 0xffffff5800107947 */ /* 0x000fea000383ffff */
.L_x_134:
[----:B-1----:R-:W-:-:S07]  /*14390*/  MOV R0, UR24 ;  /* 0x0000001800007c02 */ /* 0x002fce0008000f00 */
.L_x_279:
[----:B-1----:R1:W2:Y:S02]  /*143a0*/  SYNCS.PHASECHK.TRANS64.TRYWAIT P0, [R0+URZ+0xc0], R3 ;  /* 0x0000c003000075a7 */ /* 0x0022a400080011ff */
[----:B--2---:R-:W-:Y:S05]  /*143b0*/  @!P0 NANOSLEEP.SYNCS 0x989680 ;  /* 0x009896800000895d */ /* 0x004fea0003900000 */
[----:B------:R-:W2:Y:S02]  /*143c0*/  @!P0 SYNCS.PHASECHK.TRANS64 P0, [R0+URZ+0xc0], R3 ;  /* 0x0000c003000085a7 */ /* 0x000ea400080010ff */
[----:B--2---:R-:W-:Y:S05]  /*143d0*/  @!P0 BRA `(.L_x_279) ;  /* 0xfffffffc00f08947 */ /* 0x004fea000383ffff */
[----:B------:R-:W-:Y:S05]  /*143e0*/  BRA `(.L_x_280) ;  /* 0xffffff5800087947 */ /* 0x000fea000383ffff */
.L_x_143:
[----:B------:R-:W-:Y:S07]  /*143f0*/  MOV R0, UR6 ;  /* 0x0000000600007c02 */ /* 0x000fee0008000f00 */
.L_x_281:
[----:B-1----:R1:W3:Y:S02]  /*14400*/  SYNCS.PHASECHK.TRANS64.TRYWAIT P0, [R0+URZ+0x1a0], R3 ;  /* 0x0001a003000075a7 */ /* 0x0022e400080011ff */
[----:B---3--:R-:W-:Y:S05]  /*14410*/  @!P0 NANOSLEEP.SYNCS 0x989680 ;  /* 0x009896800000895d */ /* 0x008fea0003900000 */
[----:B------:R-:W3:Y:S02]  /*14420*/  @!P0 SYNCS.PHASECHK.TRANS64 P0, [R0+URZ+0x1a0], R3 ;  /* 0x0001a003000085a7 */ /* 0x000ee400080010ff */
[----:B---3--:R-:W-:Y:S05]  /*14430*/  @!P0 BRA `(.L_x_281) ;  /* 0xfffffffc00f08947 */ /* 0x008fea000383ffff */
[----:B------:R-:W-:Y:S05]  /*14440*/  BRA `(.L_x_282) ;  /* 0xffffff6000a87947 */ /* 0x000fea000383ffff */
.L_x_152:
[----:B------:R-:W-:Y:S07]  /*14450*/  MOV R15, 0xffffffff ;  /* 0xffffffff000f7802 */ /* 0x000fee0000000f00 */
[----:B-1-345:R-:W-:Y:S05]  /*14460*/  WARPSYNC.COLLECTIVE R15, `(.L_x_283) ;  /* 0x000000000f0c7348 */ /* 0x03afea0003c00000 */
[----:B------:R-:W-:Y:S02]  /*14470*/  ELECT P6, UR79, PT ;  /* 0x00000000004f782f */ /* 0x000fe400038c0000 */
[----:B------:R-:W-:Y:S01]  /*14480*/  MOV R14, UR79 ;  /* 0x0000004f000e7c02 */ /* 0x000fe20008000f00 */
[----:B-1-345:R-:W-:Y:S10]  /*14490*/  ENDCOLLECTIVE ;  /* 0x000000000000791b */ /* 0x03aff40003800000 */
.L_x_283:
[----:B------:R-:W-:Y:S05]  /*144a0*/  BRA `(.L_x_284) ;  /* 0xffffff6400b87947 */ /* 0x000fea000383ffff */
.L_x_157:
[----:B--2---:R-:W-:Y:S04]  /*144b0*/  MOV R3, UR43 ;  /* 0x0000002b00037c02 */ /* 0x004fe80008000f00 */
[----:B------:R2:W1:Y:S03]  /*144c0*/  SYNCS.PHASECHK.TRANS64.TRYWAIT P0, [R3+URZ+0x90], R2 ;  /* 0x00009002030075a7 */ /* 0x00046600080011ff */
[----:B-1----:R-:W-:Y:S05]  /*144d0*/  @!P0 NANOSLEEP.SYNCS 0x989680 ;  /* 0x009896800000895d */ /* 0x002fea0003900000 */
[----:B------:R-:W1:Y:S02]  /*144e0*/  @!P0 SYNCS.PHASECHK.TRANS64 P0, [R3+URZ+0x90], R2 ;  /* 0x00009002030085a7 */ /* 0x000e6400080010ff */
[----:B-1----:R-:W-:Y:S05]  /*144f0*/  @!P0 BRA `(.L_x_157) ;  /* 0xfffffffc00ec8947 */ /* 0x002fea000383ffff */
[----:B------:R-:W-:Y:S05]  /*14500*/  BRA `(.L_x_156) ;  /* 0xffffff6800607947 */ /* 0x000fea000383ffff */
.L_x_161:
[----:B-1----:R1:W3:Y:S02]  /*14510*/  SYNCS.PHASECHK.TRANS64.TRYWAIT P1, [R145+URZ+0x160], R0 ;  /* 0x00016000910075a7 */ /* 0x0022e400080211ff */
[----:B---3--:R-:W-:Y:S05]  /*14520*/  @!P1 NANOSLEEP.SYNCS 0x989680 ;  /* 0x009896800000995d */ /* 0x008fea0003900000 */
[----:B------:R-:W3:Y:S02]  /*14530*/  @!P1 SYNCS.PHASECHK.TRANS64 P1, [R145+URZ+0x160], R0 ;  /* 0x00016000910095a7 */ /* 0x000ee400080210ff */
[----:B---3--:R-:W-:Y:S05]  /*14540*/  @!P1 BRA `(.L_x_161) ;  /* 0xfffffffc00f09947 */ /* 0x008fea000383ffff */
[----:B------:R-:W-:Y:S05]  /*14550*/  BRA `(.L_x_160) ;  /* 0xffffff6c00687947 */ /* 0x000fea000383ffff */
.L_x_168:
[----:B-1----:R-:W-:Y:S04]  /*14560*/  MOV R3, UR43 ;  /* 0x0000002b00037c02 */ /* 0x002fe80008000f00 */
[----:B------:R1:W2:Y:S03]  /*14570*/  SYNCS.PHASECHK.TRANS64.TRYWAIT P1, [R3+URZ+0x98], R0 ;  /* 0x00009800030075a7 */ /* 0x0002a600080211ff */
[----:B--2---:R-:W-:Y:S05]  /*14580*/  @!P1 NANOSLEEP.SYNCS 0x989680 ;  /* 0x009896800000995d */ /* 0x004fea0003900000 */
[----:B------:R-:W2:Y:S02]  /*14590*/  @!P1 SYNCS.PHASECHK.TRANS64 P1, [R3+URZ+0x98], R0 ;  /* 0x00009800030095a7 */ /* 0x000ea400080210ff */
[----:B--2---:R-:W-:Y:S05]  /*145a0*/  @!P1 BRA `(.L_x_168) ;  /* 0xfffffffc00ec9947 */ /* 0x004fea000383ffff */
[----:B------:R-:W-:Y:S05]  /*145b0*/  BRA `(.L_x_167) ;  /* 0xffffff8000507947 */ /* 0x000fea000383ffff */
.L_x_176:
[----:B-1----:R-:W-:Y:S04]  /*145c0*/  MOV R0, UR43 ;  /* 0x0000002b00007c02 */ /* 0x002fe80008000f00 */
[----:B------:R1:W3:Y:S03]  /*145d0*/  SYNCS.PHASECHK.TRANS64.TRYWAIT P1, [R0+URZ+0xa0], R3 ;  /* 0x0000a003000075a7 */ /* 0x0002e600080211ff */
[----:B---3--:R-:W-:Y:S05]  /*145e0*/  @!P1 NANOSLEEP.SYNCS 0x989680 ;  /* 0x009896800000995d */ /* 0x008fea0003900000 */
[----:B------:R-:W3:Y:S02]  /*145f0*/  @!P1 SYNCS.PHASECHK.TRANS64 P1, [R0+URZ+0xa0], R3 ;  /* 0x0000a003000095a7 */ /* 0x000ee400080210ff */
[----:B---3--:R-:W-:Y:S05]  /*14600*/  @!P1 BRA `(.L_x_176) ;  /* 0xfffffffc00ec9947 */ /* 0x008fea000383ffff */
[----:B------:R-:W-:Y:S05]  /*14610*/  BRA `(.L_x_175) ;  /* 0xffffff9400dc7947 */ /* 0x000fea000383ffff */
.L_x_184:
[----:B--2---:R-:W-:Y:S04]  /*14620*/  MOV R0, UR43 ;  /* 0x0000002b00007c02 */ /* 0x004fe80008000f00 */
[----:B------:R2:W1:Y:S03]  /*14630*/  SYNCS.PHASECHK.TRANS64.TRYWAIT P1, [R0+URZ+0xa8], R3 ;  /* 0x0000a803000075a7 */ /* 0x00046600080211ff */
[----:B-1----:R-:W-:Y:S05]  /*14640*/  @!P1 NANOSLEEP.SYNCS 0x989680 ;  /* 0x009896800000995d */ /* 0x002fea0003900000 */
[----:B------:R-:W1:Y:S02]  /*14650*/  @!P1 SYNCS.PHASECHK.TRANS64 P1, [R0+URZ+0xa8], R3 ;  /* 0x0000a803000095a7 */ /* 0x000e6400080210ff */
[----:B-1----:R-:W-:Y:S05]  /*14660*/  @!P1 BRA `(.L_x_184) ;  /* 0xfffffffc00ec9947 */ /* 0x002fea000383ffff */
[----:B------:R-:W-:Y:S05]  /*14670*/  BRA `(.L_x_183) ;  /* 0xffffffac00747947 */ /* 0x000fea000383ffff */
.L_x_196:
[----:B------:R-:W-:Y:S07]  /*14680*/  MOV R4, UR24 ;  /* 0x0000001800047c02 */ /* 0x000fee0008000f00 */
.L_x_285:
[----:B--2---:R2:W4:Y:S02]  /*14690*/  SYNCS.PHASECHK.TRANS64.TRYWAIT P0, [R4+URZ+0xe0], R5 ;  /* 0x0000e005040075a7 */ /* 0x00452400080011ff */
[----:B----4-:R-:W-:Y:S05]  /*146a0*/  @!P0 NANOSLEEP.SYNCS 0x989680 ;  /* 0x009896800000895d */ /* 0x010fea0003900000 */
[----:B------:R-:W4:Y:S02]  /*146b0*/  @!P0 SYNCS.PHASECHK.TRANS64 P0, [R4+URZ+0xe0], R5 ;  /* 0x0000e005040085a7 */ /* 0x000f2400080010ff */
[----:B----4-:R-:W-:Y:S05]  /*146c0*/  @!P0 BRA `(.L_x_285) ;  /* 0xfffffffc00f08947 */ /* 0x010fea000383ffff */
[----:B------:R-:W-:Y:S05]  /*146d0*/  BRA `(.L_x_286) ;  /* 0xffffffcc00ac7947 */ /* 0x000fea000383ffff */
.L_x_199:
[----:B------:R-:W-:Y:S07]  /*146e0*/  MOV R4, UR24 ;  /* 0x0000001800047c02 */ /* 0x000fee0008000f00 */
.L_x_287:
[----:B-1----:R1:W2:Y:S02]  /*146f0*/  SYNCS.PHASECHK.TRANS64.TRYWAIT P1, [R4+URZ+0x1e0], R5 ;  /* 0x0001e005040075a7 */ /* 0x0022a400080211ff */
[----:B--2---:R-:W-:Y:S05]  /*14700*/  @!P1 NANOSLEEP.SYNCS 0x989680 ;  /* 0x009896800000995d */ /* 0x004fea0003900000 */
[----:B------:R-:W2:Y:S02]  /*14710*/  @!P1 SYNCS.PHASECHK.TRANS64 P1, [R4+URZ+0x1e0], R5 ;  /* 0x0001e005040095a7 */ /* 0x000ea400080210ff */
[----:B--2---:R-:W-:Y:S05]  /*14720*/  @!P1 BRA `(.L_x_287) ;  /* 0xfffffffc00f09947 */ /* 0x004fea000383ffff */
[----:B------:R-:W-:Y:S05]  /*14730*/  BRA `(.L_x_288) ;  /* 0xffffffd000087947 */ /* 0x000fea000383ffff */
.L_x_215:
[----:B-1----:R-:W-:-:S04]  /*14740*/  MOV R0, UR6 ;  /* 0x0000000600007c02 */ /* 0x002fc80008000f00 */
[----:B------:R1:W2:Y:S03]  /*14750*/  SYNCS.PHASECHK.TRANS64.TRYWAIT P0, [R0+URZ+0x8], R5 ;  /* 0x00000805000075a7 */ /* 0x0002a600080011ff */
[----:B--2---:R-:W-:Y:S05]  /*14760*/  @!P0 NANOSLEEP.SYNCS 0x989680 ;  /* 0x009896800000895d */ /* 0x004fea0003900000 */
[----:B------:R-:W2:Y:S02]  /*14770*/  @!P0 SYNCS.PHASECHK.TRANS64 P0, [R0+URZ+0x8], R5 ;  /* 0x00000805000085a7 */ /* 0x000ea400080010ff */
[----:B--2---:R-:W-:Y:S05]  /*14780*/  @!P0 BRA `(.L_x_215) ;  /* 0xfffffffc00ec8947 */ /* 0x004fea000383ffff */
[----:B------:R-:W-:Y:S05]  /*14790*/  BRA `(.L_x_214) ;  /* 0xffffffe000e87947 */ /* 0x000fea000383ffff */
.L_x_217:
[----:B------:R-:W-:Y:S01]  /*147a0*/  BSSY B0, `(.L_x_289) ;  /* 0x0000006000007945 */ /* 0x000fe20003800000 */
[----:B------:R-:W-:-:S07]  /*147b0*/  MOV R15, 0xffffffff ;  /* 0xffffffff000f7802 */ /* 0x000fce0000000f00 */
[----:B-12-45:R-:W-:Y:S05]  /*147c0*/  WARPSYNC.COLLECTIVE R15, `(.L_x_290) ;  /* 0x000000000f0c7348 */ /* 0x036fea0003c00000 */
[----:B------:R-:W-:Y:S02]  /*147d0*/  ELECT P6, UR79, PT ;  /* 0x00000000004f782f */ /* 0x000fe400038c0000 */
[----:B------:R-:W-:Y:S01]  /*147e0*/  MOV R14, UR79 ;  /* 0x0000004f000e7c02 */ /* 0x000fe20008000f00 */
[----:B-12-45:R-:W-:Y:S10]  /*147f0*/  ENDCOLLECTIVE ;  /* 0x000000000000791b */ /* 0x036ff40003800000 */
.L_x_290:
[----:B------:R-:W-:Y:S05]  /*14800*/  BSYNC B0 ;  /* 0x0000000000007941 */ /* 0x000fea0003800000 */
.L_x_289:
[----:B------:R-:W-:Y:S05]  /*14810*/  BRA `(.L_x_291) ;  /* 0xffffffe400187947 */ /* 0x000fea000383ffff */
.L_x_219:
[----:B--2---:R-:W-:-:S04]  /*14820*/  MOV R0, UR6 ;  /* 0x0000000600007c02 */ /* 0x004fc80008000f00 */
[----:B------:R2:W3:Y:S03]  /*14830*/  SYNCS.PHASECHK.TRANS64.TRYWAIT P0, [R0+URZ+0x8], R3 ;  /* 0x00000803000075a7 */ /* 0x0004e600080011ff */
[----:B---3--:R-:W-:Y:S05]  /*14840*/  @!P0 NANOSLEEP.SYNCS 0x989680 ;  /* 0x009896800000895d */ /* 0x008fea0003900000 */
[----:B------:R-:W3:Y:S02]  /*14850*/  @!P0 SYNCS.PHASECHK.TRANS64 P0, [R0+URZ+0x8], R3 ;  /* 0x00000803000085a7 */ /* 0x000ee400080010ff */
[----:B---3--:R-:W-:Y:S05]  /*14860*/  @!P0 BRA `(.L_x_219) ;  /* 0xfffffffc00ec8947 */ /* 0x008fea000383ffff */
[----:B------:R-:W-:Y:S05]  /*14870*/  BRA `(.L_x_218) ;  /* 0xffffffe4001c7947 */ /* 0x000fea000383ffff */
.L_x_222:
[----:B-1----:R-:W-:-:S07]  /*14880*/  MOV R3, UR13 ;  /* 0x0000000d00037c02 */ /* 0x002fce0008000f00 */
.L_x_292:
[----:B-1----:R1:W3:Y:S02]  /*14890*/  SYNCS.PHASECHK.TRANS64.TRYWAIT P0, [R3+URZ+0x170], R4 ;  /* 0x00017004030075a7 */ /* 0x0022e400080011ff */
[----:B---3--:R-:W-:Y:S05]  /*148a0*/  @!P0 NANOSLEEP.SYNCS 0x989680 ;  /* 0x009896800000895d */ /* 0x008fea0003900000 */
[----:B------:R-:W3:Y:S02]  /*148b0*/  @!P0 SYNCS.PHASECHK.TRANS64 P0, [R3+URZ+0x170], R4 ;  /* 0x00017004030085a7 */ /* 0x000ee400080010ff */
[----:B---3--:R-:W-:Y:S05]  /*148c0*/  @!P0 BRA `(.L_x_292) ;  /* 0xfffffffc00f08947 */ /* 0x008fea000383ffff */
[----:B------:R-:W-:Y:S05]  /*148d0*/  BRA `(.L_x_293) ;  /* 0xffffffe800047947 */ /* 0x000fea000383ffff */
.L_x_224:
[----:B------:R-:W-:Y:S07]  /*148e0*/  MOV R3, UR10 ;  /* 0x0000000a00037c02 */ /* 0x000fee0008000f00 */
.L_x_294:
[----:B-1----:R1:W2:Y:S02]  /*148f0*/  SYNCS.PHASECHK.TRANS64.TRYWAIT P0, [R3+URZ], R4 ;  /* 0x00000004030075a7 */ /* 0x0022a400080011ff */
[----:B--2---:R-:W-:Y:S05]  /*14900*/  @!P0 NANOSLEEP.SYNCS 0x989680 ;  /* 0x009896800000895d */ /* 0x004fea0003900000 */
[----:B------:R-:W2:Y:S02]  /*14910*/  @!P0 SYNCS.PHASECHK.TRANS64 P0, [R3+URZ], R4 ;  /* 0x00000004030085a7 */ /* 0x000ea400080010ff */
[----:B--2---:R-:W-:Y:S05]  /*14920*/  @!P0 BRA `(.L_x_294) ;  /* 0xfffffffc00f08947 */ /* 0x004fea000383ffff */
[----:B------:R-:W-:Y:S05]  /*14930*/  BRA `(.L_x_223) ;  /* 0xffffffe800347947 */ /* 0x000fea000383ffff */
.L_x_228:
[----:B------:R-:W-:-:S07]  /*14940*/  MOV R3, UR9 ;  /* 0x0000000900037c02 */ /* 0x000fce0008000f00 */
.L_x_295:
[----:B-1----:R1:W2:Y:S02]  /*14950*/  SYNCS.PHASECHK.TRANS64.TRYWAIT P0, [R3+URZ+0x1a0], R4 ;  /* 0x0001a004030075a7 */ /* 0x0022a400080011ff */
[----:B--2---:R-:W-:Y:S05]  /*14960*/  @!P0 NANOSLEEP.SYNCS 0x989680 ;  /* 0x009896800000895d */ /* 0x004fea0003900000 */
[----:B------:R-:W2:Y:S02]  /*14970*/  @!P0 SYNCS.PHASECHK.TRANS64 P0, [R3+URZ+0x1a0], R4 ;  /* 0x0001a004030085a7 */ /* 0x000ea400080010ff */
[----:B--2---:R-:W-:Y:S05]  /*14980*/  @!P0 BRA `(.L_x_295) ;  /* 0xfffffffc00f08947 */ /* 0x004fea000383ffff */
[----:B------:R-:W-:Y:S05]  /*14990*/  BRA `(.L_x_296) ;  /* 0xffffffe800e87947 */ /* 0x000fea000383ffff */
.L_x_233:
[----:B-1----:R-:W-:-:S07]  /*149a0*/  MOV R0, UR6 ;  /* 0x0000000600007c02 */ /* 0x002fce0008000f00 */
.L_x_297:
[----:B-1----:R1:W3:Y:S02]  /*149b0*/  SYNCS.PHASECHK.TRANS64.TRYWAIT P0, [R0+URZ+0x170], R3 ;  /* 0x00017003000075a7 */ /* 0x0022e400080011ff */
[----:B---3--:R-:W-:Y:S05]  /*149c0*/  @!P0 NANOSLEEP.SYNCS 0x989680 ;  /* 0x009896800000895d */ /* 0x008fea0003900000 */
[----:B------:R-:W3:Y:S02]  /*149d0*/  @!P0 SYNCS.PHASECHK.TRANS64 P0, [R0+URZ+0x170], R3 ;  /* 0x00017003000085a7 */ /* 0x000ee400080010ff */
[----:B---3--:R-:W-:Y:S05]  /*149e0*/  @!P0 BRA `(.L_x_297) ;  /* 0xfffffffc00f08947 */ /* 0x008fea000383ffff */
[----:B------:R-:W-:Y:S05]  /*149f0*/  BRA `(.L_x_298) ;  /* 0xffffffec00687947 */ /* 0x000fea000383ffff */
.L_x_237:
[----:B------:R-:W-:-:S07]  /*14a00*/  MOV R0, UR4 ;  /* 0x0000000400007c02 */ /* 0x000fce0008000f00 */
.L_x_299:
[----:B-1----:R1:W3:Y:S02]  /*14a10*/  SYNCS.PHASECHK.TRANS64.TRYWAIT P1, [R0+URZ+0x190], R3 ;  /* 0x00019003000075a7 */ /* 0x0022e400080211ff */
[----:B---3--:R-:W-:Y:S05]  /*14a20*/  @!P1 NANOSLEEP.SYNCS 0x989680 ;  /* 0x009896800000995d */ /* 0x008fea0003900000 */
[----:B------:R-:W3:Y:S02]  /*14a30*/  @!P1 SYNCS.PHASECHK.TRANS64 P1, [R0+URZ+0x190], R3 ;  /* 0x00019003000095a7 */ /* 0x000ee400080210ff */
[----:B---3--:R-:W-:Y:S05]  /*14a40*/  @!P1 BRA `(.L_x_299) ;  /* 0xfffffffc00f09947 */ /* 0x008fea000383ffff */
[----:B------:R-:W-:Y:S05]  /*14a50*/  BRA `(.L_x_300) ;  /* 0xffffffec00bc7947 */ /* 0x000fea000383ffff */
        .weak           $__internal_0_$__cuda_sm10x_tcgen05_guardrail_trap_col_being_dealloced_not_returned_by_alloc
        .type           $__internal_0_$__cuda_sm10x_tcgen05_guardrail_trap_col_being_dealloced_not_returned_by_alloc,@function
        .size           $__internal_0_$__cuda_sm10x_tcgen05_guardrail_trap_col_being_dealloced_not_returned_by_alloc,($__internal_1_$__cuda_sm10x_tcgen05_guardrail_trap_phase_invalid_during_alloc - $__internal_0_$__cuda_sm10x_tcgen05_guardrail_trap_col_being_dealloced_not_returned_by_alloc)
$__internal_0_$__cuda_sm10x_tcgen05_guardrail_trap_col_being_dealloced_not_returned_by_alloc:
[----:B------:R-:W-:Y:S05]  /*14a60*/  BPT.TRAP 0x1 ;  /* 0x000000040000795c */ /* 0x000fea0000300000 */
[----:B------:R-:W-:-:S04]  /*14a70*/  HFMA2 R3, -RZ, RZ, 0, 0 ;  /* 0x00000000ff037431 */ /* 0x000fc800000001ff */
[----:B------:R-:W-:Y:S05]  /*14a80*/  RET.REL.NODEC R2 `(_ZN7cutlass13device_kernelINS_4gemm6kernel13GemmUniversalINS1_17GroupProblemShapeIN4cute5tupleIJiiiEEEEENS1_10collective13CollectiveMmaINS1_40MainloopSm100ArrayTmaUmmaWarpSpecializedILi9ELi8ELi2ENS6_IJNS5_1CILi2EEENSC_ILi1EEESE_EEEEENS6_IJNSC_ILi256EEESH_NSC_ILi64EEEEEENS_12float_e4m3_tEPNS6_IJlSE_NSC_ILi0EEEEEESK_SN_NS5_8TiledMMAINS5_8MMA_AtomIJNS5_10MMA_TraitsINS5_25SM100_MMA_F8F6F4_2x1SM_SSEJSK_SK_fSH_SH_NS5_17integral_constantINS5_4UMMA5MajorELSU_0EEESV_NSS_INST_7ScaleInELSW_0EEESX_EEEEEENS5_6LayoutINS6_IJSE_SE_SE_EEENS6_IJSL_SL_SL_EEEEENS6_IJNS5_10UnderscoreES14_S14_EEEEENS5_18SM100_TMA_2SM_LOADENS5_14ComposedLayoutINS5_7SwizzleILi2ELi4ELi3EEENS5_18smem_ptr_flag_bitsILi8EEENS10_INS6_IJNSC_ILi8EEESI_EEENS6_IJSI_SE_EEEEEEEvNS5_8identityES17_S1H_vS1I_EENS_8epilogue10collective18CollectiveEpilogueINS1K_31Sm100PtrArrayTmaWarpSpecializedILi4ELi2ELi64ELb1ELb0EEEJNS6_IJNSC_ILi128EEESH_SI_EEENS6_IJNS10_IS1P_SE_EENS10_ISI_SE_EEEEENS_6half_tEPNS6_IJSE_lSL_EEES1U_S1W_NS1K_6fusion15FusionCallbacksIS1O_NS1X_17LinearCombinationIS1U_fS1U_fLNS_15FloatRoundStyleE2EEES1Q_S1T_JEEENS5_5SM1004TMEM4LOAD26SM100_TMEM_LOAD_16dp256b8xENS5_13SM90_TMA_LOADENS18_INS19_ILi3ELi4ELi3EEENS1B_ILi16EEENS10_INS6_IJSI_S1D_EEENS6_IJSE_SI_EEEEEEENS5_17SM75_U16x8_LDSM_TENS5_14SM90_TMA_STOREES2D_NS5_17SM90_U16x8_STSM_TENS5_39AutoVectorizingCopyWithAssumedAlignmentILi128EEEEEEvvEEEEvNT_6ParamsE) ;  /* 0xfffffeb4025c7950 */ /* 0x000fea0003c3ffff */
        .weak           $__internal_1_$__cuda_sm10x_tcgen05_guardrail_trap_phase_invalid_during_alloc
        .type           $__internal_1_$__cuda_sm10x_tcgen05_guardrail_trap_phase_invalid_during_alloc,@function
        .size           $__internal_1_$__cuda_sm10x_tcgen05_guardrail_trap_phase_invalid_during_alloc,($__internal_2_$__cuda_sm10x_tcgen05_guardrail_trap_unallocated_columns_being_dealloced - $__internal_1_$__cuda_sm10x_tcgen05_guardrail_trap_phase_invalid_during_alloc)
$__internal_1_$__cuda_sm10x_tcgen05_guardrail_trap_phase_invalid_during_alloc:
[----:B------:R-:W-:Y:S05]  /*14a90*/  BPT.TRAP 0x1 ;  /* 0x000000040000795c */ /* 0x000fea0000300000 */
[----:B------:R-:W-:-:S04]  /*14aa0*/  MOV R3, 0x0 ;  /* 0x0000000000037802 */ /* 0x000fc80000000f00 */
[----:B------:R-:W-:Y:S05]  /*14ab0*/  RET.REL.NODEC R2 `(_ZN7cutlass13device_kernelINS_4gemm6kernel13GemmUniversalINS1_17GroupProblemShapeIN4cute5tupleIJiiiEEEEENS1_10collective13CollectiveMmaINS1_40MainloopSm100ArrayTmaUmmaWarpSpecializedILi9ELi8ELi2ENS6_IJNS5_1CILi2EEENSC_ILi1EEESE_EEEEENS6_IJNSC_ILi256EEESH_NSC_ILi64EEEEEENS_12float_e4m3_tEPNS6_IJlSE_NSC_ILi0EEEEEESK_SN_NS5_8TiledMMAINS5_8MMA_AtomIJNS5_10MMA_TraitsINS5_25SM100_MMA_F8F6F4_2x1SM_SSEJSK_SK_fSH_SH_NS5_17integral_constantINS5_4UMMA5MajorELSU_0EEESV_NSS_INST_7ScaleInELSW_0EEESX_EEEEEENS5_6LayoutINS6_IJSE_SE_SE_EEENS6_IJSL_SL_SL_EEEEENS6_IJNS5_10UnderscoreES14_S14_EEEEENS5_18SM100_TMA_2SM_LOADENS5_14ComposedLayoutINS5_7SwizzleILi2ELi4ELi3EEENS5_18smem_ptr_flag_bitsILi8EEENS10_INS6_IJNSC_ILi8EEESI_EEENS6_IJSI_SE_EEEEEEEvNS5_8identityES17_S1H_vS1I_EENS_8epilogue10collective18CollectiveEpilogueINS1K_31Sm100PtrArrayTmaWarpSpecializedILi4ELi2ELi64ELb1ELb0EEEJNS6_IJNSC_ILi128EEESH_SI_EEENS6_IJNS10_IS1P_SE_EENS10_ISI_SE_EEEEENS_6half_tEPNS6_IJSE_lSL_EEES1U_S1W_NS1K_6fusion15FusionCallbacksIS1O_NS1X_17LinearCombinationIS1U_fS1U_fLNS_15FloatRoundStyleE2EEES1Q_S1T_JEEENS5_5SM1004TMEM4LOAD26SM100_TMEM_LOAD_16dp256b8xENS5_13SM90_TMA_LOADENS18_INS19_ILi3ELi4ELi3EEENS1B_ILi16EEENS10_INS6_IJSI_S1D_EEENS6_IJSE_SI_EEEEEEENS5_17SM75_U16x8_LDSM_TENS5_14SM90_TMA_STOREES2D_NS5_17SM90_U16x8_STSM_TENS5_39AutoVectorizingCopyWithAssumedAlignmentILi128EEEEEEvvEEEEvNT_6ParamsE) ;  /* 0xfffffeb402507950 */ /* 0x000fea0003c3ffff */
        .weak           $__internal_2_$__cuda_sm10x_tcgen05_guardrail_trap_unallocated_columns_being_dealloced
        .type           $__internal_2_$__cuda_sm10x_tcgen05_guardrail_trap_unallocated_columns_being_dealloced,@function
        .size           $__internal_2_$__cuda_sm10x_tcgen05_guardrail_trap_unallocated_columns_being_dealloced,($__internal_3_$__cuda_sm20_div_u64 - $__internal_2_$__cuda_sm10x_tcgen05_guardrail_trap_unallocated_columns_being_dealloced)
$__internal_2_$__cuda_sm10x_tcgen05_guardrail_trap_unallocated_columns_being_dealloced:
[----:B------:R-:W-:Y:S05]  /*14ac0*/  BPT.TRAP 0x1 ;  /* 0x000000040000795c */ /* 0x000fea0000300000 */
[----:B------:R-:W-:-:S04]  /*14ad0*/  HFMA2 R3, -RZ, RZ, 0, 0 ;  /* 0x00000000ff037431 */ /* 0x000fc800000001ff */
[----:B------:R-:W-:Y:S05]  /*14ae0*/  RET.REL.NODEC R2 `(_ZN7cutlass13device_kernelINS_4gemm6kernel13GemmUniversalINS1_17GroupProblemShapeIN4cute5tupleIJiiiEEEEENS1_10collective13CollectiveMmaINS1_40MainloopSm100ArrayTmaUmmaWarpSpecializedILi9ELi8ELi2ENS6_IJNS5_1CILi2EEENSC_ILi1EEESE_EEEEENS6_IJNSC_ILi256EEESH_NSC_ILi64EEEEEENS_12float_e4m3_tEPNS6_IJlSE_NSC_ILi0EEEEEESK_SN_NS5_8TiledMMAINS5_8MMA_AtomIJNS5_10MMA_TraitsINS5_25SM100_MMA_F8F6F4_2x1SM_SSEJSK_SK_fSH_SH_NS5_17integral_constantINS5_4UMMA5MajorELSU_0EEESV_NSS_INST_7ScaleInELSW_0EEESX_EEEEEENS5_6LayoutINS6_IJSE_SE_SE_EEENS6_IJSL_SL_SL_EEEEENS6_IJNS5_10UnderscoreES14_S14_EEEEENS5_18SM100_TMA_2SM_LOADENS5_14ComposedLayoutINS5_7SwizzleILi2ELi4ELi3EEENS5_18smem_ptr_flag_bitsILi8EEENS10_INS6_IJNSC_ILi8EEESI_EEENS6_IJSI_SE_EEEEEEEvNS5_8identityES17_S1H_vS1I_EENS_8epilogue10collective18CollectiveEpilogueINS1K_31Sm100PtrArrayTmaWarpSpecializedILi4ELi2ELi64ELb1ELb0EEEJNS6_IJNSC_ILi128EEESH_SI_EEENS6_IJNS10_IS1P_SE_EENS10_ISI_SE_EEEEENS_6half_tEPNS6_IJSE_lSL_EEES1U_S1W_NS1K_6fusion15FusionCallbacksIS1O_NS1X_17LinearCombinationIS1U_fS1U_fLNS_15FloatRoundStyleE2EEES1Q_S1T_JEEENS5_5SM1004TMEM4LOAD26SM100_TMEM_LOAD_16dp256b8xENS5_13SM90_TMA_LOADENS18_INS19_ILi3ELi4ELi3EEENS1B_ILi16EEENS10_INS6_IJSI_S1D_EEENS6_IJSE_SI_EEEEEEENS5_17SM75_U16x8_LDSM_TENS5_14SM90_TMA_STOREES2D_NS5_17SM90_U16x8_STSM_TENS5_39AutoVectorizingCopyWithAssumedAlignmentILi128EEEEEEvvEEEEvNT_6ParamsE) ;  /* 0xfffffeb402447950 */ /* 0x000fea0003c3ffff */
        .weak           $__internal_3_$__cuda_sm20_div_u64
        .type           $__internal_3_$__cuda_sm20_div_u64,@function
        .size           $__internal_3_$__cuda_sm20_div_u64,(.L_x_71 - $__internal_3_$__cuda_sm20_div_u64)
$__internal_3_$__cuda_sm20_div_u64:
[----:B------:R-:W1:Y:S08]  /*14af0*/  I2F.U64.RP R11, UR4 ;  /* 0x00000004000b7d12 */ /* 0x000e700008309000 */
[----:B-1----:R-:W1:Y:S02]  /*14b00*/  MUFU.RCP R3, R11 ;  /* 0x0000000b00037308 */ /* 0x002e640000001000 */
[----:B-1----:R-:W-:-:S06]  /*14b10*/  VIADD R3, R3, 0x1ffffffe ;  /* 0x1ffffffe03037836 */ /* 0x002fcc0000000000 */
[----:B------:R-:W1:Y:S02]  /*14b20*/  F2I.U64.TRUNC R16, R3 ;  /* 0x0000000300107311 */ /* 0x000e64000020d800 */
[----:B-1----:R-:W-:Y:S01]  /*14b30*/  R2UR UR12, R16 ;  /* 0x00000000100c72ca */ /* 0x002fe200000e0000 */
[----:B------:R-:W-:Y:S01]  /*14b40*/  IMAD.MOV.U32 R3, RZ, RZ, 0x0 ;  /* 0x00000000ff037424 */ /* 0x000fe200078e00ff */
[----:B------:R-:W-:-:S11]  /*14b50*/  R2UR UR13, R17 ;  /* 0x00000000110d72ca */ /* 0x000fd600000e0000 */
[----:B------:R-:W-:-:S04]  /*14b60*/  UIMAD.WIDE.U32 UR14, UR12, UR4, URZ ;  /* 0x000000040c0e72a5 */ /* 0x000fc8000f8e00ff */
[----:B------:R-:W-:Y:S02]  /*14b70*/  UIADD3 UR11, UP0, UPT, URZ, -UR14, URZ ;  /* 0x8000000eff0b7290 */ /* 0x000fe4000ff1e0ff */
[----:B------:R-:W-:Y:S02]  /*14b80*/  UIMAD UR10, UR12, UR5, UR15 ;  /* 0x000000050c0a72a4 */ /* 0x000fe4000f8e020f */
[----:B------:R-:W-:Y:S02]  /*14b90*/  UIMAD.WIDE.U32 UR14, UR12, UR11, URZ ;  /* 0x0000000b0c0e72a5 */ /* 0x000fe4000f8e00ff */
[----:B------:R-:W-:-:S04]  /*14ba0*/  UIMAD UR10, UR13, UR4, UR10 ;  /* 0x000000040d0a72a4 */ /* 0x000fc8000f8e020a */
[----:B------:R-:W-:Y:S01]  /*14bb0*/  UIADD3.X UR10, UPT, UPT, URZ, ~UR10, URZ, UP0, !UPT ;  /* 0x8000000aff0a7290 */ /* 0x000fe200087fe4ff */
[----:B------:R-:W-:Y:S01]  /*14bc0*/  UMOV UR14, UR15 ;  /* 0x0000000f000e7c82 */ /* 0x000fe20008000000 */
[----:B------:R-:W-:Y:S02]  /*14bd0*/  UMOV UR15, UR12 ;  /* 0x0000000c000f7c82 */ /* 0x000fe40008000000 */
[----:B------:R-:W-:Y:S02]  /*14be0*/  UIMAD.WIDE.U32 UR18, UR13, UR10, URZ ;  /* 0x0000000a0d1272a5 */ /* 0x000fe4000f8e00ff */
[----:B------:R-:W-:Y:S02]  /*14bf0*/  UIMAD.WIDE.U32 UR14, UP2, UR12, UR10, UR14 ;  /* 0x0000000a0c0e72a5 */ /* 0x000fe4000f84000e */
[----:B------:R-:W-:Y:S02]  /*14c00*/  UIMAD UR10, UR13, UR10, URZ ;  /* 0x0000000a0d0a72a4 */ /* 0x000fe4000f8e02ff */
[----:B------:R-:W-:-:S03]  /*14c10*/  UIMAD.WIDE.U32 UR14, UP1, UR13, UR11, UR14 ;  /* 0x0000000b0d0e72a5 */ /* 0x000fc6000f82000e */
[----:B------:R-:W-:Y:S01]  /*14c20*/  UMOV UR11, UR19 ;  /* 0x00000013000b7c82 */ /* 0x000fe20008000000 */
[----:B------:R-:W-:Y:S02]  /*14c30*/  UIADD3 UR15, UP0, UPT, UR10, UR15, URZ ;  /* 0x0000000f0a0f7290 */ /* 0x000fe4000ff1e0ff */
[----:B------:R-:W-:Y:S02]  /*14c40*/  UIADD3.X UR11, UPT, UPT, UR11, UR13, URZ, UP2, !UPT ;  /* 0x0000000d0b0b7290 */ /* 0x000fe400097fe4ff */
[----:B------:R-:W-:Y:S02]  /*14c50*/  UIMAD.WIDE.U32 UR18, UR15, UR4, URZ ;  /* 0x000000040f1272a5 */ /* 0x000fe4000f8e00ff */
[----:B------:R-:W-:Y:S02]  /*14c60*/  UIADD3.X UR12, UPT, UPT, URZ, URZ, UR11, UP0, UP1 ;  /* 0x000000ffff0c7290 */ /* 0x000fe400087e240b */
[----:B------:R-:W-:Y:S02]  /*14c70*/  UIADD3 UR10, UP0, UPT, URZ, -UR18, URZ ;  /* 0x80000012ff0a7290 */ /* 0x000fe4000ff1e0ff */
[----:B------:R-:W-:-:S02]  /*14c80*/  UIMAD UR11, UR15, UR5, UR19 ;  /* 0x000000050f0b72a4 */ /* 0x000fc4000f8e0213 */
[----:B------:R-:W-:Y:S02]  /*14c90*/  UIMAD.WIDE.U32 UR18, UR15, UR10, URZ ;  /* 0x0000000a0f1272a5 */ /* 0x000fe4000f8e00ff */
[----:B------:R-:W-:-:S04]  /*14ca0*/  UIMAD UR11, UR12, UR4, UR11 ;  /* 0x000000040c0b72a4 */ /* 0x000fc8000f8e020b */
[----:B------:R-:W-:Y:S01]  /*14cb0*/  UIADD3.X UR11, UPT, UPT, URZ, ~UR11, URZ, UP0, !UPT ;  /* 0x8000000bff0b7290 */ /* 0x000fe200087fe4ff */
[----:B------:R-:W-:-:S03]  /*14cc0*/  UMOV UR14, UR19 ;  /* 0x00000013000e7c82 */ /* 0x000fc60008000000 */
[----:B------:R-:W-:Y:S02]  /*14cd0*/  UIMAD.WIDE.U32 UR18, UP2, UR15, UR11, UR14 ;  /* 0x0000000b0f1272a5 */ /* 0x000fe4000f84000e */
[----:B------:R-:W-:Y:S02]  /*14ce0*/  UIMAD.WIDE.U32 UR14, UR12, UR11, URZ ;  /* 0x0000000b0c0e72a5 */ /* 0x000fe4000f8e00ff */
[----:B------:R-:W-:Y:S02]  /*14cf0*/  UIMAD.WIDE.U32 UR18, UP1, UR12, UR10, UR18 ;  /* 0x0000000a0c1272a5 */ /* 0x000fe4000f820012 */
[----:B------:R-:W-:-:S05]  /*14d00*/  UIMAD UR10, UR12, UR11, URZ ;  /* 0x0000000b0c0a72a4 */ /* 0x000fca000f8e02ff */
[----:B------:R-:W-:Y:S02]  /*14d10*/  UMOV UR11, UR19 ;  /* 0x00000013000b7c82 */ /* 0x000fe40008000000 */
[----:B------:R-:W-:-:S03]  /*14d20*/  UIADD3 UR10, UP0, UPT, UR10, UR11, URZ ;  /* 0x0000000b0a0a7290 */ /* 0x000fc6000ff1e0ff */
[----:B------:R-:W-:Y:S01]  /*14d30*/  UMOV UR11, UR15 ;  /* 0x0000000f000b7c82 */ /* 0x000fe20008000000 */
[----:B------:R-:W-:Y:S02]  /*14d40*/  UIMAD.WIDE.U32 UR18, UR10, UR6, URZ ;  /* 0x000000060a1272a5 */ /* 0x000fe4000f8e00ff */
[----:B------:R-:W-:-:S04]  /*14d50*/  UIADD3.X UR11, UPT, UPT, UR11, UR12, URZ, UP2, !UPT ;  /* 0x0000000c0b0b7290 */ /* 0x000fc800097fe4ff */
[----:B------:R-:W-:Y:S01]  /*14d60*/  UIADD3.X UR14, UPT, UPT, URZ, URZ, UR11, UP0, UP1 ;  /* 0x000000ffff0e7290 */ /* 0x000fe200087e240b */
[----:B------:R-:W-:Y:S01]  /*14d70*/  UMOV UR18, UR19 ;  /* 0x0000001300127c82 */ /* 0x000fe20008000000 */
[----:B------:R-:W-:Y:S02]  /*14d80*/  UMOV UR19, URZ ;  /* 0x000000ff00137c82 */ /* 0x000fe40008000000 */
[----:B------:R-:W-:Y:S02]  /*14d90*/  UIMAD.WIDE.U32 UR12, UR14, UR9, URZ ;  /* 0x000000090e0c72a5 */ /* 0x000fe4000f8e00ff */
[----:B------:R-:W-:-:S04]  /*14da0*/  UIMAD.WIDE.U32 UR10, UR10, UR9, UR18 ;  /* 0x000000090a0a72a5 */ /* 0x000fc8000f8e0012 */
[----:B------:R-:W-:Y:S02]  /*14db0*/  UIMAD.WIDE.U32 UR10, UP1, UR14, UR6, UR10 ;  /* 0x000000060e0a72a5 */ /* 0x000fe4000f82000a */
[----:B------:R-:W-:-:S04]  /*14dc0*/  UIMAD UR14, UR14, UR9, URZ ;  /* 0x000000090e0e72a4 */ /* 0x000fc8000f8e02ff */
[----:B------:R-:W-:-:S03]  /*14dd0*/  UIADD3 UR14, UP0, UPT, UR14, UR11, URZ ;  /* 0x0000000b0e0e7290 */ /* 0x000fc6000ff1e0ff */
[----:B------:R-:W-:Y:S01]  /*14de0*/  UMOV UR11, UR13 ;  /* 0x0000000d000b7c82 */ /* 0x000fe20008000000 */
[----:B------:R-:W-:Y:S02]  /*14df0*/  UIMAD.WIDE.U32 UR18, UR14, UR4, URZ ;  /* 0x000000040e1272a5 */ /* 0x000fe4000f8e00ff */
[----:B------:R-:W-:Y:S02]  /*14e00*/  UIADD3.X UR11, UPT, UPT, UR11, URZ, URZ, UP1, !UPT ;  /* 0x000000ff0b0b7290 */ /* 0x000fe40008ffe4ff */
[----:B------:R-:W-:Y:S02]  /*14e10*/  UIADD3 UR13, UPT, UPT, UR14, 0x1, URZ ;  /* 0x000000010e0d7890 */ /* 0x000fe4000fffe0ff */
[----:B------:R-:W-:Y:S02]  /*14e20*/  UIADD3.X UR12, UPT, UPT, URZ, UR11, URZ, UP0, !UPT ;  /* 0x0000000bff0c7290 */ /* 0x000fe400087fe4ff */
[----:B------:R-:W-:Y:S02]  /*14e30*/  UIMAD UR11, UR14, UR5, UR19 ;  /* 0x000000050e0b72a4 */ /* 0x000fe4000f8e0213 */
[----:B------:R-:W-:-:S02]  /*14e40*/  UIADD3 UR10, UP0, UPT, -UR18, UR6, URZ ;  /* 0x00000006120a7290 */ /* 0x000fc4000ff1e1ff */
[----:B------:R-:W-:Y:S02]  /*14e50*/  UIMAD UR11, UR12, UR4, UR11 ;  /* 0x000000040c0b72a4 */ /* 0x000fe4000f8e020b */
[----:B------:R-:W-:Y:S02]  /*14e60*/  UISETP.GE.U32.AND UP1, UPT, UR10, UR4, UPT ;  /* 0x000000040a00728c */ /* 0x000fe4000bf26070 */
[----:B------:R-:W-:Y:S02]  /*14e70*/  UIADD3.X UR9, UPT, UPT, ~UR11, UR9, URZ, UP0, !UPT ;  /* 0x000000090b097290 */ /* 0x000fe400087fe5ff */
[----:B------:R-:W-:Y:S02]  /*14e80*/  UIADD3 UR12, UP0, UPT, -UR4, UR10, URZ ;  /* 0x0000000a040c7290 */ /* 0x000fe4000ff1e1ff */
[----:B------:R-:W-:Y:S02]  /*14e90*/  UISETP.GE.U32.AND.EX UP1, UPT, UR9, UR5, UPT, UP1 ;  /* 0x000000050900728c */ /* 0x000fe4000bf26110 */
[----:B------:R-:W-:-:S02]  /*14ea0*/  UIADD3.X UR11, UPT, UPT, ~UR5, UR9, URZ, UP0, !UPT ;  /* 0x00000009050b7290 */ /* 0x000fc400087fe5ff */
[----:B------:R-:W-:Y:S02]  /*14eb0*/  USEL UR12, UR12, UR10, UP1 ;  /* 0x0000000a0c0c7287 */ /* 0x000fe40008800000 */
[----:B------:R-:W-:Y:S02]  /*14ec0*/  USEL UR11, UR11, UR9, UP1 ;  /* 0x000000090b0b7287 */ /* 0x000fe40008800000 */
[----:B------:R-:W-:Y:S02]  /*14ed0*/  USEL UR13, UR13, UR14, UP1 ;  /* 0x0000000e0d0d7287 */ /* 0x000fe40008800000 */
[----:B------:R-:W-:Y:S02]  /*14ee0*/  UISETP.GE.U32.AND UP1, UPT, UR12, UR4, UPT ;  /* 0x000000040c00728c */ /* 0x000fe4000bf26070 */
[----:B------:R-:W-:Y:S02]  /*14ef0*/  UISETP.NE.U32.AND UP0, UPT, UR4, URZ, UPT ;  /* 0x000000ff0400728c */ /* 0x000fe4000bf05070 */
[----:B------:R-:W-:-:S02]  /*14f00*/  UIADD3 UR9, UPT, UPT, UR13, 0x1, URZ ;  /* 0x000000010d097890 */ /* 0x000fc4000fffe0ff */
[----:B------:R-:W-:Y:S02]  /*14f10*/  UISETP.GE.U32.AND.EX UP1, UPT, UR11, UR5, UPT, UP1 ;  /* 0x000000050b00728c */ /* 0x000fe4000bf26110 */
[----:B------:R-:W-:Y:S02]  /*14f20*/  UISETP.NE.AND.EX UP0, UPT, UR5, URZ, UPT, UP0 ;  /* 0x000000ff0500728c */ /* 0x000fe4000bf05300 */
[----:B------:R-:W-:-:S04]  /*14f30*/  USEL UR9, UR9, UR13, UP1 ;  /* 0x0000000d09097287 */ /* 0x000fc80008800000 */
[----:B------:R-:W-:Y:S01]  /*14f40*/  USEL UR12, UR9, 0xffffffff, UP0 ;  /* 0xffffffff090c7887 */ /* 0x000fe20008000000 */
[----:B------:R-:W-:Y:S11]  /*14f50*/  RET.REL.NODEC R2 `(_ZN7cutlass13device_kernelINS_4gemm6kernel13GemmUniversalINS1_17GroupProblemShapeIN4cute5tupleIJiiiEEEEENS1_10collective13CollectiveMmaINS1_40MainloopSm100ArrayTmaUmmaWarpSpecializedILi9ELi8ELi2ENS6_IJNS5_1CILi2EEENSC_ILi1EEESE_EEEEENS6_IJNSC_ILi256EEESH_NSC_ILi64EEEEEENS_12float_e4m3_tEPNS6_IJlSE_NSC_ILi0EEEEEESK_SN_NS5_8TiledMMAINS5_8MMA_AtomIJNS5_10MMA_TraitsINS5_25SM100_MMA_F8F6F4_2x1SM_SSEJSK_SK_fSH_SH_NS5_17integral_constantINS5_4UMMA5MajorELSU_0EEESV_NSS_INST_7ScaleInELSW_0EEESX_EEEEEENS5_6LayoutINS6_IJSE_SE_SE_EEENS6_IJSL_SL_SL_EEEEENS6_IJNS5_10UnderscoreES14_S14_EEEEENS5_18SM100_TMA_2SM_LOADENS5_14ComposedLayoutINS5_7SwizzleILi2ELi4ELi3EEENS5_18smem_ptr_flag_bitsILi8EEENS10_INS6_IJNSC_ILi8EEESI_EEENS6_IJSI_SE_EEEEEEEvNS5_8identityES17_S1H_vS1I_EENS_8epilogue10collective18CollectiveEpilogueINS1K_31Sm100PtrArrayTmaWarpSpecializedILi4ELi2ELi64ELb1ELb0EEEJNS6_IJNSC_ILi128EEESH_SI_EEENS6_IJNS10_IS1P_SE_EENS10_ISI_SE_EEEEENS_6half_tEPNS6_IJSE_lSL_EEES1U_S1W_NS1K_6fusion15FusionCallbacksIS1O_NS1X_17LinearCombinationIS1U_fS1U_fLNS_15FloatRoundStyleE2EEES1Q_S1T_JEEENS5_5SM1004TMEM4LOAD26SM100_TMEM_LOAD_16dp256b8xENS5_13SM90_TMA_LOADENS18_INS19_ILi3ELi4ELi3EEENS1B_ILi16EEENS10_INS6_IJSI_S1D_EEENS6_IJSE_SI_EEEEEEENS5_17SM75_U16x8_LDSM_TENS5_14SM90_TMA_STOREES2D_NS5_17SM90_U16x8_STSM_TENS5_39AutoVectorizingCopyWithAssumedAlignmentILi128EEEEEEvvEEEEvNT_6ParamsE) ;  /* 0xfffffeb002287950 */ /* 0x000ff60003c3ffff */
.L_x_71:
[----:B------:R-:W-:Y:S01]  /*14f60*/  MOV R28, R20 ;  /* 0x00000014001c7202 */ /* 0x000fe20000000f00 */
[----:B------:R-:W-:-:S05]  /*14f70*/  IMAD.MOV.U32 R29, RZ, RZ, R3 ;  /* 0x000000ffff1d7224 */ /* 0x000fca00078e0003 */
[----:B------:R-:W1:Y:S08]  /*14f80*/  I2F.U64.RP R28, R28 ;  /* 0x0000001c001c7312 */ /* 0x000e700000309000 */
[----:B-1----:R-:W1:Y:S02]  /*14f90*/  MUFU.RCP R22, R28 ;  /* 0x0000001c00167308 */ /* 0x002e640000001000 */
[----:B-1----:R-:W-:-:S06]  /*14fa0*/  IADD3 R22, PT, PT, R22, 0x1ffffffe, RZ ;  /* 0x1ffffffe16167810 */ /* 0x002fcc0007ffe0ff */
[----:B------:R-:W1:Y:S02]  /*14fb0*/  F2I.U64.TRUNC R22, R22 ;  /* 0x0000001600167311 */ /* 0x000e64000020d800 */
[----:B-1----:R-:W-:Y:S01]  /*14fc0*/  IMAD.WIDE.U32 R24, R22, R20, RZ ;  /* 0x0000001416187225 */ /* 0x002fe200078e00ff */
[----:B------:R-:W-:-:S03]  /*14fd0*/  MOV R27, R22 ;  /* 0x00000016001b7202 */ /* 0x000fc60000000f00 */
[----:B------:R-:W-:Y:S01]  /*14fe0*/  IMAD R21, R22, R3, R25 ;  /* 0x0000000316157224 */ /* 0x000fe200078e0219 */
[----:B------:R-:W-:-:S03]  /*14ff0*/  IADD3 R25, P0, PT, RZ, -R24, RZ ;  /* 0x80000018ff197210 */ /* 0x000fc60007f1e0ff */
[----:B------:R-:W-:Y:S02]  /*15000*/  IMAD R21, R23, R20, R21 ;  /* 0x0000001417157224 */ /* 0x000fe400078e0215 */
[----:B------:R-:W-:-:S04]  /*15010*/  IMAD.HI.U32 R26, R22, R25, RZ ;  /* 0x00000019161a7227 */ /* 0x000fc800078e00ff */
[----:B------:R-:W-:-:S04]  /*15020*/  IMAD.X R21, RZ, RZ, ~R21, P0 ;  /* 0x000000ffff157224 */ /* 0x000fc800000e0e15 */
[----:B------:R-:W-:-:S04]  /*15030*/  IMAD.WIDE.U32 R26, P2, R22, R21, R26 ;  /* 0x00000015161a7225 */ /* 0x000fc8000784001a */
[C---:B------:R-:W-:Y:S02]  /*15040*/  IMAD R24, R23.reuse, R21, RZ ;  /* 0x0000001517187224 */ /* 0x040fe400078e02ff */
[----:B------:R-:W-:-:S04]  /*15050*/  IMAD.HI.U32 R25, P1, R23, R25, R26 ;  /* 0x0000001917197227 */ /* 0x000fc8000782001a */
[----:B------:R-:W-:Y:S01]  /*15060*/  IMAD.HI.U32 R21, R23, R21, RZ ;  /* 0x0000001517157227 */ /* 0x000fe200078e00ff */
[----:B------:R-:W-:-:S03]  /*15070*/  IADD3 R25, P0, PT, R24, R25, RZ ;  /* 0x0000001918197210 */ /* 0x000fc60007f1e0ff */
[----:B------:R-:W-:Y:S02]  /*15080*/  IMAD.X R23, R21, 0x1, R23, P2 ;  /* 0x0000000115177824 */ /* 0x000fe400010e0617 */
[----:B------:R-:W-:-:S03]  /*15090*/  IMAD.WIDE.U32 R26, R25, R20, RZ ;  /* 0x00000014191a7225 */ /* 0x000fc600078e00ff */
[----:B------:R-:W-:Y:S01]  /*150a0*/  IADD3.X R23, PT, PT, RZ, RZ, R23, P0, P1 ;  /* 0x000000ffff177210 */ /* 0x000fe200007e2417 */
[----:B------:R-:W-:Y:S01]  /*150b0*/  IMAD R21, R25, R3, R27 ;  /* 0x0000000319157224 */ /* 0x000fe200078e021b */
[----:B------:R-:W-:-:S03]  /*150c0*/  IADD3 R22, P0, PT, RZ, -R26, RZ ;  /* 0x8000001aff167210 */ /* 0x000fc60007f1e0ff */
[----:B------:R-:W-:Y:S02]  /*150d0*/  IMAD R21, R23, R20, R21 ;  /* 0x0000001417157224 */ /* 0x000fe400078e0215 */
[----:B------:R-:W-:-:S03]  /*150e0*/  IMAD.HI.U32 R24, R25, R22, RZ ;  /* 0x0000001619187227 */ /* 0x000fc600078e00ff */
[----:B------:R-:W-:-:S05]  /*150f0*/  IADD3.X R21, PT, PT, RZ, ~R21, RZ, P0, !PT ;  /* 0x80000015ff157210 */ /* 0x000fca00007fe4ff */
[----:B------:R-:W-:-:S04]  /*15100*/  IMAD.WIDE.U32 R26, P2, R25, R21, R24 ;  /* 0x00000015191a7225 */ /* 0x000fc80007840018 */
[C---:B------:R-:W-:Y:S02]  /*15110*/  IMAD R24, R23.reuse, R21, RZ ;  /* 0x0000001517187224 */ /* 0x040fe400078e02ff */
[----:B------:R-:W-:-:S04]  /*15120*/  IMAD.HI.U32 R25, P1, R23, R22, R26 ;  /* 0x0000001617197227 */ /* 0x000fc8000782001a */
[----:B------:R-:W-:Y:S02]  /*15130*/  HFMA2 R27, -RZ, RZ, 0, 0 ;  /* 0x00000000ff1b7431 */ /* 0x000fe400000001ff */
[----:B------:R-:W-:Y:S01]  /*15140*/  IMAD.HI.U32 R22, R23, R21, RZ ;  /* 0x0000001517167227 */ /* 0x000fe200078e00ff */
[----:B------:R-:W-:-:S03]  /*15150*/  IADD3 R24, P0, PT, R24, R25, RZ ;  /* 0x0000001918187210 */ /* 0x000fc60007f1e0ff */
[----:B------:R-:W-:Y:S02]  /*15160*/  IMAD.X R22, R22, 0x1, R23, P2 ;  /* 0x0000000116167824 */ /* 0x000fe400010e0617 */
[----:B------:R-:W-:-:S03]  /*15170*/  IMAD.HI.U32 R26, R24, R17, RZ ;  /* 0x00000011181a7227 */ /* 0x000fc600078e00ff */
[----:B------:R-:W-:Y:S01]  /*15180*/  IADD3.X R22, PT, PT, RZ, RZ, R22, P0, P1 ;  /* 0x000000ffff167210 */ /* 0x000fe200007e2416 */
[----:B------:R-:W-:-:S04]  /*15190*/  IMAD.WIDE.U32 R24, R24, R15, R26 ;  /* 0x0000000f18187225 */ /* 0x000fc800078e001a */
[C---:B------:R-:W-:Y:S02]  /*151a0*/  IMAD R21, R22.reuse, R15, RZ ;  /* 0x0000000f16157224 */ /* 0x040fe400078e02ff */
[----:B------:R-:W-:-:S04]  /*151b0*/  IMAD.HI.U32 R24, P1, R22, R17, R24 ;  /* 0x0000001116187227 */ /* 0x000fc80007820018 */
[----:B------:R-:W-:Y:S01]  /*151c0*/  IMAD.HI.U32 R22, R22, R15, RZ ;  /* 0x0000000f16167227 */ /* 0x000fe200078e00ff */
[----:B------:R-:W-:-:S04]  /*151d0*/  IADD3 R21, P0, PT, R21, R24, RZ ;  /* 0x0000001815157210 */ /* 0x000fc80007f1e0ff */
[----:B------:R-:W-:Y:S01]  /*151e0*/  IADD3.X R22, PT, PT, R22, RZ, RZ, P1, !PT ;  /* 0x000000ff16167210 */ /* 0x000fe20000ffe4ff */
[----:B------:R-:W-:-:S04]  /*151f0*/  IMAD.WIDE.U32 R24, R21, R20, RZ ;  /* 0x0000001415187225 */ /* 0x000fc800078e00ff */
[----:B------:R-:W-:Y:S01]  /*15200*/  IMAD.X R22, RZ, RZ, R22, P0 ;  /* 0x000000ffff167224 */ /* 0x000fe200000e0616 */
[----:B------:R-:W-:Y:S01]  /*15210*/  IADD3 R17, P0, PT, -R24, R17, RZ ;  /* 0x0000001118117210 */ /* 0x000fe20007f1e1ff */
[C---:B------:R-:W-:Y:S02]  /*15220*/  IMAD R23, R21.reuse, R3, R25 ;  /* 0x0000000315177224 */ /* 0x040fe400078e0219 */
[----:B------:R-:W-:Y:S01]  /*15230*/  VIADD R26, R21, 0x1 ;  /* 0x00000001151a7836 */ /* 0x000fe20000000000 */
[-C--:B------:R-:W-:Y:S01]  /*15240*/  ISETP.GE.U32.AND P2, PT, R17, R20.reuse, PT ;  /* 0x000000141100720c */ /* 0x080fe20003f46070 */
[----:B------:R-:W-:Y:S01]  /*15250*/  IMAD R22, R22, R20, R23 ;  /* 0x0000001416167224 */ /* 0x000fe200078e0217 */
[----:B------:R-:W-:-:S04]  /*15260*/  IADD3 R24, P1, PT, -R20, R17, RZ ;  /* 0x0000001114187210 */ /* 0x000fc80007f3e1ff */
[----:B------:R-:W-:-:S04]  /*15270*/  IADD3.X R22, PT, PT, ~R22, R15, RZ, P0, !PT ;  /* 0x0000000f16167210 */ /* 0x000fc800007fe5ff */
[----:B------:R-:W-:Y:S02]  /*15280*/  ISETP.GE.U32.AND.EX P0, PT, R22, R3, PT, P2 ;  /* 0x000000031600720c */ /* 0x000fe40003f06120 */
[-C--:B------:R-:W-:Y:S02]  /*15290*/  IADD3.X R15, PT, PT, ~R3, R22.reuse, RZ, P1, !PT ;  /* 0x00000016030f7210 */ /* 0x080fe40000ffe5ff */
[----:B------:R-:W-:Y:S02]  /*152a0*/  SEL R17, R24, R17, P0 ;  /* 0x0000001118117207 */ /* 0x000fe40000000000 */
[----:B------:R-:W-:Y:S02]  /*152b0*/  SEL R22, R15, R22, P0 ;  /* 0x000000160f167207 */ /* 0x000fe40000000000 */
[----:B------:R-:W-:Y:S02]  /*152c0*/  SEL R26, R26, R21, P0 ;  /* 0x000000151a1a7207 */ /* 0x000fe40000000000 */
[----:B------:R-:W-:-:S02]  /*152d0*/  ISETP.GE.U32.AND P1, PT, R17, R20, PT ;  /* 0x000000141100720c */ /* 0x000fc40003f26070 */
[----:B------:R-:W-:Y:S02]  /*152e0*/  ISETP.NE.U32.AND P0, PT, R20, RZ, PT ;  /* 0x000000ff1400720c */ /* 0x000fe40003f05070 */
[----:B------:R-:W-:Y:S02]  /*152f0*/  IADD3 R15, PT, PT, R26, 0x1, RZ ;  /* 0x000000011a0f7810 */ /* 0x000fe40007ffe0ff */
[----:B------:R-:W-:Y:S02]  /*15300*/  ISETP.GE.U32.AND.EX P1, PT, R22, R3, PT, P1 ;  /* 0x000000031600720c */ /* 0x000fe40003f26110 */
[----:B------:R-:W-:Y:S02]  /*15310*/  ISETP.NE.AND.EX P0, PT, R3, RZ, PT, P0 ;  /* 0x000000ff0300720c */ /* 0x000fe40003f05300 */
[----:B------:R-:W-:Y:S02]  /*15320*/  MOV R3, 0x0 ;  /* 0x0000000000037802 */ /* 0x000fe40000000f00 */
[----:B------:R-:W-:-:S04]  /*15330*/  SEL R15, R15, R26, P1 ;  /* 0x0000001a0f0f7207 */ /* 0x000fc80000800000 */
[----:B------:R-:W-:Y:S01]  /*15340*/  SEL R15, R15, 0xffffffff, P0 ;  /* 0xffffffff0f0f7807 */ /* 0x000fe20000000000 */
[----:B------:R-:W-:Y:S06]  /*15350*/  RET.REL.NODEC R2 `(_ZN7cutlass13device_kernelINS_4gemm6kernel13GemmUniversalINS1_17GroupProblemShapeIN4cute5tupleIJiiiEEEEENS1_10collective13CollectiveMmaINS1_40MainloopSm100ArrayTmaUmmaWarpSpecializedILi9ELi8ELi2ENS6_IJNS5_1CILi2EEENSC_ILi1EEESE_EEEEENS6_IJNSC_ILi256EEESH_NSC_ILi64EEEEEENS_12float_e4m3_tEPNS6_IJlSE_NSC_ILi0EEEEEESK_SN_NS5_8TiledMMAINS5_8MMA_AtomIJNS5_10MMA_TraitsINS5_25SM100_MMA_F8F6F4_2x1SM_SSEJSK_SK_fSH_SH_NS5_17integral_constantINS5_4UMMA5MajorELSU_0EEESV_NSS_INST_7ScaleInELSW_0EEESX_EEEEEENS5_6LayoutINS6_IJSE_SE_SE_EEENS6_IJSL_SL_SL_EEEEENS6_IJNS5_10UnderscoreES14_S14_EEEEENS5_18SM100_TMA_2SM_LOADENS5_14ComposedLayoutINS5_7SwizzleILi2ELi4ELi3EEENS5_18smem_ptr_flag_bitsILi8EEENS10_INS6_IJNSC_ILi8EEESI_EEENS6_IJSI_SE_EEEEEEEvNS5_8identityES17_S1H_vS1I_EENS_8epilogue10collective18CollectiveEpilogueINS1K_31Sm100PtrArrayTmaWarpSpecializedILi4ELi2ELi64ELb1ELb0EEEJNS6_IJNSC_ILi128EEESH_SI_EEENS6_IJNS10_IS1P_SE_EENS10_ISI_SE_EEEEENS_6half_tEPNS6_IJSE_lSL_EEES1U_S1W_NS1K_6fusion15FusionCallbacksIS1O_NS1X_17LinearCombinationIS1U_fS1U_fLNS_15FloatRoundStyleE2EEES1Q_S1T_JEEENS5_5SM1004TMEM4LOAD26SM100_TMEM_LOAD_16dp256b8xENS5_13SM90_TMA_LOADENS18_INS19_ILi3ELi4ELi3EEENS1B_ILi16EEENS10_INS6_IJSI_S1D_EEENS6_IJSE_SI_EEEEEEENS5_17SM75_U16x8_LDSM_TENS5_14SM90_TMA_STOREES2D_NS5_17SM90_U16x8_STSM_TENS5_39AutoVectorizingCopyWithAssumedAlignmentILi128EEEEEEvvEEEEvNT_6ParamsE) ;  /* 0xfffffeac02287950 */ /* 0x000fec0003c3ffff */
.L_x_301:
[----:B------:R-:W-:-:S00]  /*15360*/  BRA `(.L_x_301) ;  /* 0xfffffffc00fc7947 */ /* 0x000fc0000383ffff */
[----:B------:R-:W-:-:S00]  /*15370*/  NOP ;  /* 0x0000000000007918 */ /* 0x000fc00000000000 */
        /* <DEDUP_REMOVED lines=8> */
.L_x_313:


//--------------------- .nv.global.init           --------------------------
	.section	.nv.global.init,"aw",@progbits
.nv.global.init:
	.type		$str$26,@object
	.size		$str$26,($str$27 - $str$26)
$str$26:
        /*0000*/ 	.byte	0x28, 0x61, 0x64, 0x64, 0x72, 0x65, 0x73, 0x73, 0x20, 0x26, 0x20, 0x6d, 0x61, 0x73, 0x6b, 0x29
        /*0010*/ 	.byte	0x20, 0x3d, 0x3d, 0x20, 0x30, 0x00
	.type		$str$27,@object
	.size		$str$27,($str$25 - $str$27)
$str$27:
        /*0016*/ 	.byte	0x2f, 0x74, 0x6d, 0x70, 0x2f, 0x63, 0x75, 0x74, 0x6c, 0x61, 0x73, 0x73, 0x5f, 0x73, 0x77, 0x65
        /*0026*/ 	.byte	0x65, 0x70, 0x5f, 0x73, 0x72, 0x63, 0x2f, 0x69, 0x6e, 0x63, 0x6c, 0x75, 0x64, 0x65, 0x2f, 0x63
        /*0036*/ 	.byte	0x75, 0x74, 0x65, 0x2f, 0x70, 0x6f, 0x69, 0x6e, 0x74, 0x65, 0x72, 0x5f, 0x66, 0x6c, 0x61, 0x67
        /*0046*/ 	.byte	0x67, 0x65, 0x64, 0x2e, 0x68, 0x70, 0x70, 0x00
	.type		$str$25,@object
	.size		$str$25,($str$24 - $str$25)
$str$25:
        /*004e*/ 	.byte	0x2f, 0x74, 0x6d, 0x70, 0x2f, 0x63, 0x75, 0x74, 0x6c, 0x61, 0x73, 0x73, 0x5f, 0x73, 0x77, 0x65
        /*005e*/ 	.byte	0x65, 0x70, 0x5f, 0x73, 0x72, 0x63, 0x2f, 0x69, 0x6e, 0x63, 0x6c, 0x75, 0x64, 0x65, 0x2f, 0x63
        /*006e*/ 	.byte	0x75, 0x74, 0x65, 0x2f, 0x61, 0x74, 0x6f, 0x6d, 0x2f, 0x63, 0x6f, 0x70, 0x79, 0x5f, 0x74, 0x72
        /*007e*/ 	.byte	0x61, 0x69, 0x74, 0x73, 0x5f, 0x73, 0x6d, 0x31, 0x30, 0x30, 0x2e, 0x68, 0x70, 0x70, 0x00
	.type		$str$24,@object
	.size		$str$24,(__unnamed_1 - $str$24)
$str$24:
        /*008d*/ 	.byte	0x28, 0x28, 0x75, 0x69, 0x6e, 0x74, 0x33, 0x32, 0x5f, 0x74, 0x28, 0x74, 0x68, 0x72, 0x65, 0x61
        /*009d*/ 	.byte	0x64, 0x49, 0x64, 0x78, 0x2e, 0x78, 0x29, 0x20, 0x2f, 0x20, 0x33, 0x32, 0x29, 0x20, 0x25, 0x20
        /*00ad*/ 	.byte	0x34, 0x29, 0x20, 0x3d, 0x3d, 0x20, 0x28, 0x28, 0x28, 0x74, 0x6d, 0x65, 0x6d, 0x5f, 0x61, 0x64
        /*00bd*/ 	.byte	0x64, 0x72, 0x20, 0x3e, 0x3e, 0x20, 0x31, 0x36, 0x29, 0x20, 0x2f, 0x20, 0x33, 0x32, 0x29, 0x20
        /*00cd*/ 	.byte	0x25, 0x20, 0x34, 0x29, 0x00
	.type		__unnamed_1,@object
	.size		__unnamed_1,(__unnamed_2 - __unnamed_1)
__unnamed_1:
        /*00d2*/ 	.byte	0x61, 0x75, 0x74, 0x6f, 0x20, 0x63, 0x75, 0x74, 0x65, 0x3a, 0x3a, 0x61, 0x73, 0x5f, 0x70, 0x6f
        /* <DEDUP_REMOVED lines=24> */
        /*0262*/ 	.byte	0x39, 0x32, 0x3e, 0x3e, 0x3e, 0x3e, 0x5d, 0x00
	.type		__unnamed_2,@object
	.size		__unnamed_2,(.L_2 - __unnamed_2)
__unnamed_2:
        /* <DEDUP_REMOVED lines=42> */
        /*050a*/ 	.byte	0x3e, 0x5d, 0x00
.L_2:


//--------------------- .nv.shared._ZN7cutlass13device_kernelINS_4gemm6kernel13GemmUniversalINS1_17GroupProblemShapeIN4cute5tupleIJiiiEEEEENS1_10collective13CollectiveMmaINS1_40MainloopSm100ArrayTmaUmmaWarpSpecializedILi9ELi8ELi2ENS6_IJNS5_1CILi2EEENSC_ILi1EEESE_EEEEENS6_IJNSC_ILi256EEESH_NSC_ILi64EEEEEENS_12float_e4m3_tEPNS6_IJlSE_NSC_ILi0EEEEEESK_SN_NS5_8TiledMMAINS5_8MMA_AtomIJNS5_10MMA_TraitsINS5_25SM100_MMA_F8F6F4_2x1SM_SSEJSK_SK_fSH_SH_NS5_17integral_constantINS5_4UMMA5MajorELSU_0EEESV_NSS_INST_7ScaleInELSW_0EEESX_EEEEEENS5_6LayoutINS6_IJSE_SE_SE_EEENS6_IJSL_SL_SL_EEEEENS6_IJNS5_10UnderscoreES14_S14_EEEEENS5_18SM100_TMA_2SM_LOADENS5_14ComposedLayoutINS5_7SwizzleILi2ELi4ELi3EEENS5_18smem_ptr_flag_bitsILi8EEENS10_INS6_IJNSC_ILi8EEESI_EEENS6_IJSI_SE_EEEEEEEvNS5_8identityES17_S1H_vS1I_EENS_8epilogue10collective18CollectiveEpilogueINS1K_31Sm100PtrArrayTmaWarpSpecializedILi4ELi2ELi64ELb1ELb0EEEJNS6_IJNSC_ILi128EEESH_SI_EEENS6_IJNS10_IS1P_SE_EENS10_ISI_SE_EEEEENS_6half_tEPNS6_IJSE_lSL_EEES1U_S1W_NS1K_6fusion15FusionCallbacksIS1O_NS1X_17LinearCombinationIS1U_fS1U_fLNS_15FloatRoundStyleE2EEES1Q_S1T_JEEENS5_5SM1004TMEM4LOAD26SM100_TMEM_LOAD_16dp256b8xENS5_13SM90_TMA_LOADENS18_INS19_ILi3ELi4ELi3EEENS1B_ILi16EEENS10_INS6_IJSI_S1D_EEENS6_IJSE_SI_EEEEEEENS5_17SM75_U16x8_LDSM_TENS5_14SM90_TMA_STOREES2D_NS5_17SM90_U16x8_STSM_TENS5_39AutoVectorizingCopyWithAssumedAlignmentILi128EEEEEEvvEEEEvNT_6ParamsE --------------------------
	.section	.nv.shared._ZN7cutlass13device_kernelINS_4gemm6kernel13GemmUniversalINS1_17GroupProblemShapeIN4cute5tupleIJiiiEEEEENS1_10collective13CollectiveMmaINS1_40MainloopSm100ArrayTmaUmmaWarpSpecializedILi9ELi8ELi2ENS6_IJNS5_1CILi2EEENSC_ILi1EEESE_EEEEENS6_IJNSC_ILi256EEESH_NSC_ILi64EEEEEENS_12float_e4m3_tEPNS6_IJlSE_NSC_ILi0EEEEEESK_SN_NS5_8TiledMMAINS5_8MMA_AtomIJNS5_10MMA_TraitsINS5_25SM100_MMA_F8F6F4_2x1SM_SSEJSK_SK_fSH_SH_NS5_17integral_constantINS5_4UMMA5MajorELSU_0EEESV_NSS_INST_7ScaleInELSW_0EEESX_EEEEEENS5_6LayoutINS6_IJSE_SE_SE_EEENS6_IJSL_SL_SL_EEEEENS6_IJNS5_10UnderscoreES14_S14_EEEEENS5_18SM100_TMA_2SM_LOADENS5_14ComposedLayoutINS5_7SwizzleILi2ELi4ELi3EEENS5_18smem_ptr_flag_bitsILi8EEENS10_INS6_IJNSC_ILi8EEESI_EEENS6_IJSI_SE_EEEEEEEvNS5_8identityES17_S1H_vS1I_EENS_8epilogue10collective18CollectiveEpilogueINS1K_31Sm100PtrArrayTmaWarpSpecializedILi4ELi2ELi64ELb1ELb0EEEJNS6_IJNSC_ILi128EEESH_SI_EEENS6_IJNS10_IS1P_SE_EENS10_ISI_SE_EEEEENS_6half_tEPNS6_IJSE_lSL_EEES1U_S1W_NS1K_6fusion15FusionCallbacksIS1O_NS1X_17LinearCombinationIS1U_fS1U_fLNS_15FloatRoundStyleE2EEES1Q_S1T_JEEENS5_5SM1004TMEM4LOAD26SM100_TMEM_LOAD_16dp256b8xENS5_13SM90_TMA_LOADENS18_INS19_ILi3ELi4ELi3EEENS1B_ILi16EEENS10_INS6_IJSI_S1D_EEENS6_IJSE_SI_EEEEEEENS5_17SM75_U16x8_LDSM_TENS5_14SM90_TMA_STOREES2D_NS5_17SM90_U16x8_STSM_TENS5_39AutoVectorizingCopyWithAssumedAlignmentILi128EEEEEEvvEEEEvNT_6ParamsE,"aw",@nobits
	.sectionflags	@""
	.align	16
	.zero		1024


//--------------------- .nv.shared.reserved.0     --------------------------
	.section	.nv.shared.reserved.0,"aw",@nobits
	.weak		__nv_reservedSMEM_offset_0_alias
	.size		__nv_reservedSMEM_offset_0_alias, 0, 64
	.other		__nv_reservedSMEM_offset_0_alias,@"STO_CUDA_RESERVED_SHARED STV_DEFAULT"
__nv_reservedSMEM_offset_0_alias:
	.zero		0
.nv.shared.reserved.0:
	.zero		64
	.weak		__nv_reservedSMEM_tcgen05_partition
	.type		__nv_reservedSMEM_tcgen05_partition,@object
	.size		__nv_reservedSMEM_tcgen05_partition,(.L_0 - __nv_reservedSMEM_tcgen05_partition)
__nv_reservedSMEM_tcgen05_partition:
	.zero		32
.L_0:


//--------------------- .nv.global                --------------------------
	.section	.nv.global,"aw",@nobits
.nv.global:
	.type		_ZN39_INTERNAL_7696b59c_4_k_cu_ca93a070_39934cute1_E,@object
	.size		_ZN39_INTERNAL_7696b59c_4_k_cu_ca93a070_39934cute1_E,(_ZN39_INTERNAL_7696b59c_4_k_cu_ca93a070_39934cuda3std3__45__cpo6cbeginE - _ZN39_INTERNAL_7696b59c_4_k_cu_ca93a070_39934cute1_E)
_ZN39_INTERNAL_7696b59c_4_k_cu_ca93a070_39934cute1_E:
	.zero		1
	.type		_ZN39_INTERNAL_7696b59c_4_k_cu_ca93a070_39934cuda3std3__45__cpo6cbeginE,@object
	.size		_ZN39_INTERNAL_7696b59c_4_k_cu_ca93a070_39934cuda3std3__45__cpo6cbeginE,(_ZN39_INTERNAL_7696b59c_4_k_cu_ca93a070_39934cuda3std3__48in_placeE - _ZN39_INTERNAL_7696b59c_4_k_cu_ca93a070_39934cuda3std3__45__cpo6cbeginE)
_ZN39_INTERNAL_7696b59c_4_k_cu_ca93a070_39934cuda3std3__45__cpo6cbeginE:
	.zero		1
	.type		_ZN39_INTERNAL_7696b59c_4_k_cu_ca93a070_39934cuda3std3__48in_placeE,@object
	.size		_ZN39_INTERNAL_7696b59c_4_k_cu_ca93a070_39934cuda3std3__48in_placeE,(_ZN39_INTERNAL_7696b59c_4_k_cu_ca93a070_39934cuda3std6ranges3__45__cpo9iter_moveE - _ZN39_INTERNAL_7696b59c_4_k_cu_ca93a070_39934cuda3std3__48in_placeE)
_ZN39_INTERNAL_7696b59c_4_k_cu_ca93a070_39934cuda3std3__48in_placeE:
	.zero		1
	.type		_ZN39_INTERNAL_7696b59c_4_k_cu_ca93a070_39934cuda3std6ranges3__45__cpo9iter_moveE,@object
	.size		_ZN39_INTERNAL_7696b59c_4_k_cu_ca93a070_39934cuda3std6ranges3__45__cpo9iter_moveE,(_ZN39_INTERNAL_7696b59c_4_k_cu_ca93a070_39934cuda3std3__45__cpo5beginE - _ZN39_INTERNAL_7696b59c_4_k_cu_ca93a070_39934cuda3std6ranges3__45__cpo9iter_moveE)
_ZN39_INTERNAL_7696b59c_4_k_cu_ca93a070_39934cuda3std6ranges3__45__cpo9iter_moveE:
	.zero		1
	.type		_ZN39_INTERNAL_7696b59c_4_k_cu_ca93a070_39934cuda3std3__45__cpo5beginE,@object
	.size		_ZN39_INTERNAL_7696b59c_4_k_cu_ca93a070_39934cuda3std3__45__cpo5beginE,(_ZN39_INTERNAL_7696b59c_4_k_cu_ca93a070_39934cuda3std3__441_GLOBAL__N__7696b59c_4_k_cu_ca93a070_39936ignoreE - _ZN39_INTERNAL_7696b59c_4_k_cu_ca93a070_39934cuda3std3__45__cpo5beginE)
_ZN39_INTERNAL_7696b59c_4_k_cu_ca93a070_39934cuda3std3__45__cpo5beginE:
	.zero		1
	.type		_ZN39_INTERNAL_7696b59c_4_k_cu_ca93a070_39934cuda3std3__441_GLOBAL__N__7696b59c_4_k_cu_ca93a070_39936ignoreE,@object
	.size		_ZN39_INTERNAL_7696b59c_4_k_cu_ca93a070_39934cuda3std3__441_GLOBAL__N__7696b59c_4_k_cu_ca93a070_39936ignoreE,(_ZN39_INTERNAL_7696b59c_4_k_cu_ca93a070_39934cute7productE - _ZN39_INTERNAL_7696b59c_4_k_cu_ca93a070_39934cuda3std3__441_GLOBAL__N__7696b59c_4_k_cu_ca93a070_39936ignoreE)
_ZN39_INTERNAL_7696b59c_4_k_cu_ca93a070_39934cuda3std3__441_GLOBAL__N__7696b59c_4_k_cu_ca93a070_39936ignoreE:
	.zero		1
	.type		_ZN39_INTERNAL_7696b59c_4_k_cu_ca93a070_39934cute7productE,@object
	.size		_ZN39_INTERNAL_7696b59c_4_k_cu_ca93a070_39934cute7productE,(_ZN39_INTERNAL_7696b59c_4_k_cu_ca93a070_39934cuda3std3__45__cpo3endE - _ZN39_INTERNAL_7696b59c_4_k_cu_ca93a070_39934cute7productE)
_ZN39_INTERNAL_7696b59c_4_k_cu_ca93a070_39934cute7productE:
	.zero		1
	.type		_ZN39_INTERNAL_7696b59c_4_k_cu_ca93a070_39934cuda3std3__45__cpo3endE,@object
	.size		_ZN39_INTERNAL_7696b59c_4_k_cu_ca93a070_39934cuda3std3__45__cpo3endE,(_ZN39_INTERNAL_7696b59c_4_k_cu_ca93a070_39934cuda3std3__419piecewise_constructE - _ZN39_INTERNAL_7696b59c_4_k_cu_ca93a070_39934cuda3std3__45__cpo3endE)
_ZN39_INTERNAL_7696b59c_4_k_cu_ca93a070_39934cuda3std3__45__cpo3endE:
	.zero		1
	.type		_ZN39_INTERNAL_7696b59c_4_k_cu_ca93a070_39934cuda3std3__419piecewise_constructE,@object
	.size		_ZN39_INTERNAL_7696b59c_4_k_cu_ca93a070_39934cuda3std3__419piecewise_constructE,(_ZN39_INTERNAL_7696b59c_4_k_cu_ca93a070_39934cuda3std3__45__cpo4cendE - _ZN39_INTERNAL_7696b59c_4_k_cu_ca93a070_39934cuda3std3__419piecewise_constructE)
_ZN39_INTERNAL_7696b59c_4_k_cu_ca93a070_39934cuda3std3__419piecewise_constructE:
	.zero		1
	.type		_ZN39_INTERNAL_7696b59c_4_k_cu_ca93a070_39934cuda3std3__45__cpo4cendE,@object
	.size		_ZN39_INTERNAL_7696b59c_4_k_cu_ca93a070_39934cuda3std3__45__cpo4cendE,(_ZN39_INTERNAL_7696b59c_4_k_cu_ca93a070_39934cuda3std6ranges3__45__cpo4swapE - _ZN39_INTERNAL_7696b59c_4_k_cu_ca93a070_39934cuda3std3__45__cpo4cendE)
_ZN39_INTERNAL_7696b59c_4_k_cu_ca93a070_39934cuda3std3__45__cpo4cendE:
	.zero		1
	.type		_ZN39_INTERNAL_7696b59c_4_k_cu_ca93a070_39934cuda3std6ranges3__45__cpo4swapE,@object
	.size		_ZN39_INTERNAL_7696b59c_4_k_cu_ca93a070_39934cuda3std6ranges3__45__cpo4swapE,(.L_10 - _ZN39_INTERNAL_7696b59c_4_k_cu_ca93a070_39934cuda3std6ranges3__45__cpo4swapE)
_ZN39_INTERNAL_7696b59c_4_k_cu_ca93a070_39934cuda3std6ranges3__45__cpo4swapE:
	.zero		1
.L_10:


//--------------------- .nv.constant0._ZN7cutlass13device_kernelINS_4gemm6kernel13GemmUniversalINS1_17GroupProblemShapeIN4cute5tupleIJiiiEEEEENS1_10collective13CollectiveMmaINS1_40MainloopSm100ArrayTmaUmmaWarpSpecializedILi9ELi8ELi2ENS6_IJNS5_1CILi2EEENSC_ILi1EEESE_EEEEENS6_IJNSC_ILi256EEESH_NSC_ILi64EEEEEENS_12float_e4m3_tEPNS6_IJlSE_NSC_ILi0EEEEEESK_SN_NS5_8TiledMMAINS5_8MMA_AtomIJNS5_10MMA_TraitsINS5_25SM100_MMA_F8F6F4_2x1SM_SSEJSK_SK_fSH_SH_NS5_17integral_constantINS5_4UMMA5MajorELSU_0EEESV_NSS_INST_7ScaleInELSW_0EEESX_EEEEEENS5_6LayoutINS6_IJSE_SE_SE_EEENS6_IJSL_SL_SL_EEEEENS6_IJNS5_10UnderscoreES14_S14_EEEEENS5_18SM100_TMA_2SM_LOADENS5_14ComposedLayoutINS5_7SwizzleILi2ELi4ELi3EEENS5_18smem_ptr_flag_bitsILi8EEENS10_INS6_IJNSC_ILi8EEESI_EEENS6_IJSI_SE_EEEEEEEvNS5_8identityES17_S1H_vS1I_EENS_8epilogue10collective18CollectiveEpilogueINS1K_31Sm100PtrArrayTmaWarpSpecializedILi4ELi2ELi64ELb1ELb0EEEJNS6_IJNSC_ILi128EEESH_SI_EEENS6_IJNS10_IS1P_SE_EENS10_ISI_SE_EEEEENS_6half_tEPNS6_IJSE_lSL_EEES1U_S1W_NS1K_6fusion15FusionCallbacksIS1O_NS1X_17LinearCombinationIS1U_fS1U_fLNS_15FloatRoundStyleE2EEES1Q_S1T_JEEENS5_5SM1004TMEM4LOAD26SM100_TMEM_LOAD_16dp256b8xENS5_13SM90_TMA_LOADENS18_INS19_ILi3ELi4ELi3EEENS1B_ILi16EEENS10_INS6_IJSI_S1D_EEENS6_IJSE_SI_EEEEEEENS5_17SM75_U16x8_LDSM_TENS5_14SM90_TMA_STOREES2D_NS5_17SM90_U16x8_STSM_TENS5_39AutoVectorizingCopyWithAssumedAlignmentILi128EEEEEEvvEEEEvNT_6ParamsE --------------------------
	.section	.nv.constant0._ZN7cutlass13device_kernelINS_4gemm6kernel13GemmUniversalINS1_17GroupProblemShapeIN4cute5tupleIJiiiEEEEENS1_10collective13CollectiveMmaINS1_40MainloopSm100ArrayTmaUmmaWarpSpecializedILi9ELi8ELi2ENS6_IJNS5_1CILi2EEENSC_ILi1EEESE_EEEEENS6_IJNSC_ILi256EEESH_NSC_ILi64EEEEEENS_12float_e4m3_tEPNS6_IJlSE_NSC_ILi0EEEEEESK_SN_NS5_8TiledMMAINS5_8MMA_AtomIJNS5_10MMA_TraitsINS5_25SM100_MMA_F8F6F4_2x1SM_SSEJSK_SK_fSH_SH_NS5_17integral_constantINS5_4UMMA5MajorELSU_0EEESV_NSS_INST_7ScaleInELSW_0EEESX_EEEEEENS5_6LayoutINS6_IJSE_SE_SE_EEENS6_IJSL_SL_SL_EEEEENS6_IJNS5_10UnderscoreES14_S14_EEEEENS5_18SM100_TMA_2SM_LOADENS5_14ComposedLayoutINS5_7SwizzleILi2ELi4ELi3EEENS5_18smem_ptr_flag_bitsILi8EEENS10_INS6_IJNSC_ILi8EEESI_EEENS6_IJSI_SE_EEEEEEEvNS5_8identityES17_S1H_vS1I_EENS_8epilogue10collective18CollectiveEpilogueINS1K_31Sm100PtrArrayTmaWarpSpecializedILi4ELi2ELi64ELb1ELb0EEEJNS6_IJNSC_ILi128EEESH_SI_EEENS6_IJNS10_IS1P_SE_EENS10_ISI_SE_EEEEENS_6half_tEPNS6_IJSE_lSL_EEES1U_S1W_NS1K_6fusion15FusionCallbacksIS1O_NS1X_17LinearCombinationIS1U_fS1U_fLNS_15FloatRoundStyleE2EEES1Q_S1T_JEEENS5_5SM1004TMEM4LOAD26SM100_TMEM_LOAD_16dp256b8xENS5_13SM90_TMA_LOADENS18_INS19_ILi3ELi4ELi3EEENS1B_ILi16EEENS10_INS6_IJSI_S1D_EEENS6_IJSE_SI_EEEEEEENS5_17SM75_U16x8_LDSM_TENS5_14SM90_TMA_STOREES2D_NS5_17SM90_U16x8_STSM_TENS5_39AutoVectorizingCopyWithAssumedAlignmentILi128EEEEEEvvEEEEvNT_6ParamsE,"a",@progbits
	.sectionflags	@""
	.align	4
.nv.constant0._ZN7cutlass13device_kernelINS_4gemm6kernel13GemmUniversalINS1_17GroupProblemShapeIN4cute5tupleIJiiiEEEEENS1_10collective13CollectiveMmaINS1_40MainloopSm100ArrayTmaUmmaWarpSpecializedILi9ELi8ELi2ENS6_IJNS5_1CILi2EEENSC_ILi1EEESE_EEEEENS6_IJNSC_ILi256EEESH_NSC_ILi64EEEEEENS_12float_e4m3_tEPNS6_IJlSE_NSC_ILi0EEEEEESK_SN_NS5_8TiledMMAINS5_8MMA_AtomIJNS5_10MMA_TraitsINS5_25SM100_MMA_F8F6F4_2x1SM_SSEJSK_SK_fSH_SH_NS5_17integral_constantINS5_4UMMA5MajorELSU_0EEESV_NSS_INST_7ScaleInELSW_0EEESX_EEEEEENS5_6LayoutINS6_IJSE_SE_SE_EEENS6_IJSL_SL_SL_EEEEENS6_IJNS5_10UnderscoreES14_S14_EEEEENS5_18SM100_TMA_2SM_LOADENS5_14ComposedLayoutINS5_7SwizzleILi2ELi4ELi3EEENS5_18smem_ptr_flag_bitsILi8EEENS10_INS6_IJNSC_ILi8EEESI_EEENS6_IJSI_SE_EEEEEEEvNS5_8identityES17_S1H_vS1I_EENS_8epilogue10collective18CollectiveEpilogueINS1K_31Sm100PtrArrayTmaWarpSpecializedILi4ELi2ELi64ELb1ELb0EEEJNS6_IJNSC_ILi128EEESH_SI_EEENS6_IJNS10_IS1P_SE_EENS10_ISI_SE_EEEEENS_6half_tEPNS6_IJSE_lSL_EEES1U_S1W_NS1K_6fusion15FusionCallbacksIS1O_NS1X_17LinearCombinationIS1U_fS1U_fLNS_15FloatRoundStyleE2EEES1Q_S1T_JEEENS5_5SM1004TMEM4LOAD26SM100_TMEM_LOAD_16dp256b8xENS5_13SM90_TMA_LOADENS18_INS19_ILi3ELi4ELi3EEENS1B_ILi16EEENS10_INS6_IJSI_S1D_EEENS6_IJSE_SI_EEEEEEENS5_17SM75_U16x8_LDSM_TENS5_14SM90_TMA_STOREES2D_NS5_17SM90_U16x8_STSM_TENS5_39AutoVectorizingCopyWithAssumedAlignmentILi128EEEEEEvvEEEEvNT_6ParamsE:
	.zero		3200


//--------------------- SYMBOLS --------------------------

	.type		.nv.reservedSmem.offset0,@object
	.size		.nv.reservedSmem.offset0,0x4
	.type		.nv.reservedSmem.cap,@object
	.size		.nv.reservedSmem.cap,0x4
	.type		__assertfail,@function
